// auto-generated by cutlass_sweep.conv — config: {"arch": "sm_100", "cluster_m": 2, "cluster_n": 1, "conv_kind": "wgrad", "dtype": "fp16", "ndim": 3, "tile_k": 64, "tile_m": 256, "tile_n": 128}
#include "cutlass/cutlass.h"
#include "cute/tensor.hpp"
#include "cutlass/kernel_hardware_info.hpp"
#include "cutlass/conv/convolution.h"
#include "cutlass/conv/dispatch_policy.hpp"
#include "cutlass/conv/collective/collective_builder.hpp"
#include "cutlass/conv/kernel/conv_universal.hpp"
#include "cutlass/conv/device/conv_universal_adapter.hpp"
#include "cutlass/epilogue/collective/collective_builder.hpp"

using namespace cute;
using Elem = cutlass::half_t;
using Acc  = float;
using LayoutAB = cutlass::layout::TensorNDHWC;
using LayoutC  = cutlass::layout::TensorKCSRT;
constexpr auto ConvOp = cutlass::conv::Operator::kWgrad;
using TileShape    = Shape<_256, Shape<_128>, Shape<_64>>;
using ClusterShape = Shape<_2, _1, _1>;

using CollectiveEpilogue = typename cutlass::epilogue::collective::CollectiveBuilder<
    cutlass::arch::Sm100, cutlass::arch::OpClassTensorOp,
    TileShape, ClusterShape,
    cutlass::epilogue::collective::EpilogueTileAuto,
    Acc, Acc,
    Elem, LayoutC, 128 / cutlass::sizeof_bits<Elem>::value,
    Elem, LayoutC, 128 / cutlass::sizeof_bits<Elem>::value,
    cutlass::epilogue::collective::EpilogueScheduleAuto
  >::CollectiveOp;

using CollectiveMainloop = typename cutlass::conv::collective::CollectiveBuilder<
    cutlass::arch::Sm100, cutlass::arch::OpClassTensorOp, ConvOp,
    Elem, LayoutAB, 128 / cutlass::sizeof_bits<Elem>::value,
    Elem, LayoutAB, 128 / cutlass::sizeof_bits<Elem>::value,
    Acc,
    TileShape, ClusterShape,
    cutlass::conv::collective::StageCountAutoCarveout<
        static_cast<int>(sizeof(typename CollectiveEpilogue::SharedStorage))>,
    cutlass::conv::collective::KernelScheduleAuto
  >::CollectiveOp;

using ProblemShape = cutlass::conv::ConvProblemShape<
    ConvOp, CollectiveMainloop::DispatchPolicy::NumSpatialDimensions>;
using ConvKernel = cutlass::conv::kernel::ConvUniversal<
    ProblemShape, CollectiveMainloop, CollectiveEpilogue>;
using Conv = cutlass::conv::device::ConvUniversalAdapter<ConvKernel>;

auto* _anchor = &cutlass::device_kernel<ConvKernel>;


// ===== COMPILED SASS (sm_100a) =====

	.target	sm_100a

	.elftype	@"ET_EXEC"


//--------------------- .note.nv.tkinfo           --------------------------
	.section	.note.nv.tkinfo,"",@"SHT_NOTE"
	.sectionflags	@"SHF_NOTE_NV_TKINFO"
	.tkinfo
        /*0018*/ 	.word	0x00000002
        /*0030*/ 	.string	""
        /*0030*/ 	.string	"ptxas"
        /*0030*/ 	.string	"Cuda compilation tools, release 13.0, V13.0.88"
        /*0030*/ 	.string	"Build cuda_13.0.r13.0/compiler.36424714_0"
        /*0030*/ 	.string	"-arch sm_100a -m 64 "



//--------------------- .note.nv.cuinfo           --------------------------
	.section	.note.nv.cuinfo,"",@"SHT_NOTE"
	.sectionflags	@"SHF_NOTE_NV_CUINFO"
        /*0018*/ 	.short	0x0002
        /*001a*/ 	.short	0x0064
        /*001c*/ 	.short	0x0082
	.zero		2


//--------------------- .nv.info                  --------------------------
	.section	.nv.info,"",@"SHT_CUDA_INFO"
	.align	4


	//----- nvinfo : EIATTR_REGCOUNT
	.align		4
        /*0000*/ 	.byte	0x04, 0x2f
        /*0002*/ 	.short	(.L_19 - .L_18)
	.align		4
.L_18:
        /*0004*/ 	.word	index@(_ZN7cutlass13device_kernelINS_4conv6kernel13ConvUniversalINS1_16ConvProblemShapeILNS1_8OperatorE2ELi3EEENS1_10collective14CollectiveConvINS1_47MainloopSm100TmaUmmaWarpSpecializedImplicitGemmILS5_2ELi8ELi3ELi1ELi2EN4cute5tupleIJNSA_1CILi2EEENSC_ILi1EEESE_EEEEENSB_IJNSC_ILi256EEENSB_IJNSC_ILi128EEEEEENSB_IJNSC_ILi64EEEEEEEEENS_6half_tESN_NSA_8TiledMMAINSA_8MMA_AtomIJNSA_26SM100_MMA_F16BF16_2x1SM_SSISN_SN_fLi256ELi128ELNSA_4UMMA5MajorE1ELSS_1ELNSR_7ScaleInE0ELST_0EEEEEENSA_6LayoutINSB_IJSE_SE_SE_EEENSB_IJNSC_ILi0EEESY_SY_EEEEENSB_IJNSA_10UnderscoreES11_S11_EEEEENS7_6detail27Sm100ImplicitGemmTileTraitsINSA_18SM100_TMA_2SM_LOADENSA_14ComposedLayoutINSA_7SwizzleILi3ELi4ELi3EEENSA_18smem_ptr_flag_bitsILi16EEENSW_INSB_IJSK_NSC_ILi8EEEEEENSB_IJSE_SK_EEEEEEEvEENS15_INSA_25SM100_TMA_2SM_LOAD_IM2COLES1G_vEEEENS_8epilogue10collective18CollectiveEpilogueINS1L_23Sm100TmaWarpSpecializedILi4ELi2ELi32ELb1ELb0EEEJNSB_IJSI_SJ_SL_EEENSB_IJNSW_ISI_SE_EENSW_INSC_ILi32EEESE_EEEEESN_NSB_IJlNSB_IJSE_lllEEESY_EEESN_S1W_NS1L_6fusion15FusionCallbacksIS1P_NS1X_17LinearCombinationISN_fSN_fLNS_15FloatRoundStyleE2EEES1Q_S1U_JEEENSA_5SM1004TMEM4LOAD26SM100_TMEM_LOAD_32dp32b32xENSA_13SM90_TMA_LOADENS17_INS18_ILi2ELi4ELi3EEES1B_NSW_INSB_IJS1C_S1S_EEENSB_IJS1S_SE_EEEEEEENSA_39AutoVectorizingCopyWithAssumedAlignmentILi128EEENSA_14SM90_TMA_STOREES2C_S2E_S2E_EEEvvEEEEvNT_6ParamsE)
        /*0008*/ 	.word	0x0000007a


	//----- nvinfo : EIATTR_FRAME_SIZE
	.align		4
.L_19:
        /*000c*/ 	.byte	0x04, 0x11
        /*000e*/ 	.short	(.L_21 - .L_20)
	.align		4
.L_20:
        /*0010*/ 	.word	index@($__internal_2_$__cuda_sm10x_tcgen05_guardrail_trap_unallocated_columns_being_dealloced)
        /*0014*/ 	.word	0x00000008


	//----- nvinfo : EIATTR_FRAME_SIZE
	.align		4
.L_21:
        /*0018*/ 	.byte	0x04, 0x11
        /*001a*/ 	.short	(.L_23 - .L_22)
	.align		4
.L_22:
        /*001c*/ 	.word	index@($__internal_1_$__cuda_sm10x_tcgen05_guardrail_trap_phase_invalid_during_alloc)
        /*0020*/ 	.word	0x00000008


	//----- nvinfo : EIATTR_FRAME_SIZE
	.align		4
.L_23:
        /*0024*/ 	.byte	0x04, 0x11
        /*0026*/ 	.short	(.L_25 - .L_24)
	.align		4
.L_24:
        /*0028*/ 	.word	index@($__internal_0_$__cuda_sm10x_tcgen05_guardrail_trap_col_being_dealloced_not_returned_by_alloc)
        /*002c*/ 	.word	0x00000008


	//----- nvinfo : EIATTR_FRAME_SIZE
	.align		4
.L_25:
        /*0030*/ 	.byte	0x04, 0x11
        /*0032*/ 	.short	(.L_27 - .L_26)
	.align		4
.L_26:
        /*0034*/ 	.word	index@(_ZN7cutlass13device_kernelINS_4conv6kernel13ConvUniversalINS1_16ConvProblemShapeILNS1_8OperatorE2ELi3EEENS1_10collective14CollectiveConvINS1_47MainloopSm100TmaUmmaWarpSpecializedImplicitGemmILS5_2ELi8ELi3ELi1ELi2EN4cute5tupleIJNSA_1CILi2EEENSC_ILi1EEESE_EEEEENSB_IJNSC_ILi256EEENSB_IJNSC_ILi128EEEEEENSB_IJNSC_ILi64EEEEEEEEENS_6half_tESN_NSA_8TiledMMAINSA_8MMA_AtomIJNSA_26SM100_MMA_F16BF16_2x1SM_SSISN_SN_fLi256ELi128ELNSA_4UMMA5MajorE1ELSS_1ELNSR_7ScaleInE0ELST_0EEEEEENSA_6LayoutINSB_IJSE_SE_SE_EEENSB_IJNSC_ILi0EEESY_SY_EEEEENSB_IJNSA_10UnderscoreES11_S11_EEEEENS7_6detail27Sm100ImplicitGemmTileTraitsINSA_18SM100_TMA_2SM_LOADENSA_14ComposedLayoutINSA_7SwizzleILi3ELi4ELi3EEENSA_18smem_ptr_flag_bitsILi16EEENSW_INSB_IJSK_NSC_ILi8EEEEEENSB_IJSE_SK_EEEEEEEvEENS15_INSA_25SM100_TMA_2SM_LOAD_IM2COLES1G_vEEEENS_8epilogue10collective18CollectiveEpilogueINS1L_23Sm100TmaWarpSpecializedILi4ELi2ELi32ELb1ELb0EEEJNSB_IJSI_SJ_SL_EEENSB_IJNSW_ISI_SE_EENSW_INSC_ILi32EEESE_EEEEESN_NSB_IJlNSB_IJSE_lllEEESY_EEESN_S1W_NS1L_6fusion15FusionCallbacksIS1P_NS1X_17LinearCombinationISN_fSN_fLNS_15FloatRoundStyleE2EEES1Q_S1U_JEEENSA_5SM1004TMEM4LOAD26SM100_TMEM_LOAD_32dp32b32xENSA_13SM90_TMA_LOADENS17_INS18_ILi2ELi4ELi3EEES1B_NSW_INSB_IJS1C_S1S_EEENSB_IJS1S_SE_EEEEEEENSA_39AutoVectorizingCopyWithAssumedAlignmentILi128EEENSA_14SM90_TMA_STOREES2C_S2E_S2E_EEEvvEEEEvNT_6ParamsE)
        /*0038*/ 	.word	0x00000008


	//----- nvinfo : EIATTR_MIN_STACK_SIZE
	.align		4
.L_27:
        /*003c*/ 	.byte	0x04, 0x12
        /*003e*/ 	.short	(.L_29 - .L_28)
	.align		4
.L_28:
        /*0040*/ 	.word	index@(_ZN7cutlass13device_kernelINS_4conv6kernel13ConvUniversalINS1_16ConvProblemShapeILNS1_8OperatorE2ELi3EEENS1_10collective14CollectiveConvINS1_47MainloopSm100TmaUmmaWarpSpecializedImplicitGemmILS5_2ELi8ELi3ELi1ELi2EN4cute5tupleIJNSA_1CILi2EEENSC_ILi1EEESE_EEEEENSB_IJNSC_ILi256EEENSB_IJNSC_ILi128EEEEEENSB_IJNSC_ILi64EEEEEEEEENS_6half_tESN_NSA_8TiledMMAINSA_8MMA_AtomIJNSA_26SM100_MMA_F16BF16_2x1SM_SSISN_SN_fLi256ELi128ELNSA_4UMMA5MajorE1ELSS_1ELNSR_7ScaleInE0ELST_0EEEEEENSA_6LayoutINSB_IJSE_SE_SE_EEENSB_IJNSC_ILi0EEESY_SY_EEEEENSB_IJNSA_10UnderscoreES11_S11_EEEEENS7_6detail27Sm100ImplicitGemmTileTraitsINSA_18SM100_TMA_2SM_LOADENSA_14ComposedLayoutINSA_7SwizzleILi3ELi4ELi3EEENSA_18smem_ptr_flag_bitsILi16EEENSW_INSB_IJSK_NSC_ILi8EEEEEENSB_IJSE_SK_EEEEEEEvEENS15_INSA_25SM100_TMA_2SM_LOAD_IM2COLES1G_vEEEENS_8epilogue10collective18CollectiveEpilogueINS1L_23Sm100TmaWarpSpecializedILi4ELi2ELi32ELb1ELb0EEEJNSB_IJSI_SJ_SL_EEENSB_IJNSW_ISI_SE_EENSW_INSC_ILi32EEESE_EEEEESN_NSB_IJlNSB_IJSE_lllEEESY_EEESN_S1W_NS1L_6fusion15FusionCallbacksIS1P_NS1X_17LinearCombinationISN_fSN_fLNS_15FloatRoundStyleE2EEES1Q_S1U_JEEENSA_5SM1004TMEM4LOAD26SM100_TMEM_LOAD_32dp32b32xENSA_13SM90_TMA_LOADENS17_INS18_ILi2ELi4ELi3EEES1B_NSW_INSB_IJS1C_S1S_EEENSB_IJS1S_SE_EEEEEEENSA_39AutoVectorizingCopyWithAssumedAlignmentILi128EEENSA_14SM90_TMA_STOREES2C_S2E_S2E_EEEvvEEEEvNT_6ParamsE)
        /*0044*/ 	.word	0x00000008
.L_29:


//--------------------- .nv.compat                --------------------------
	.section	.nv.compat,"",@"SHT_CUDA_COMPAT_INFO"
	.align	4
        /*0000*/ 	.byte	0x02, 0x09, 0x01, 0x00, 0x02, 0x02, 0x02, 0x00, 0x02, 0x05, 0x05, 0x00, 0x03, 0x07, 0x01, 0x01
        /*0010*/ 	.byte	0x02, 0x03, 0x01, 0x00, 0x02, 0x06, 0x01, 0x00, 0x04, 0x0b, 0x08, 0x00, 0x09, 0x00, 0x00, 0x00
        /*0020*/ 	.byte	0x00, 0x00, 0x00, 0x00


//--------------------- .nv.info._ZN7cutlass13device_kernelINS_4conv6kernel13ConvUniversalINS1_16ConvProblemShapeILNS1_8OperatorE2ELi3EEENS1_10collective14CollectiveConvINS1_47MainloopSm100TmaUmmaWarpSpecializedImplicitGemmILS5_2ELi8ELi3ELi1ELi2EN4cute5tupleIJNSA_1CILi2EEENSC_ILi1EEESE_EEEEENSB_IJNSC_ILi256EEENSB_IJNSC_ILi128EEEEEENSB_IJNSC_ILi64EEEEEEEEENS_6half_tESN_NSA_8TiledMMAINSA_8MMA_AtomIJNSA_26SM100_MMA_F16BF16_2x1SM_SSISN_SN_fLi256ELi128ELNSA_4UMMA5MajorE1ELSS_1ELNSR_7ScaleInE0ELST_0EEEEEENSA_6LayoutINSB_IJSE_SE_SE_EEENSB_IJNSC_ILi0EEESY_SY_EEEEENSB_IJNSA_10UnderscoreES11_S11_EEEEENS7_6detail27Sm100ImplicitGemmTileTraitsINSA_18SM100_TMA_2SM_LOADENSA_14ComposedLayoutINSA_7SwizzleILi3ELi4ELi3EEENSA_18smem_ptr_flag_bitsILi16EEENSW_INSB_IJSK_NSC_ILi8EEEEEENSB_IJSE_SK_EEEEEEEvEENS15_INSA_25SM100_TMA_2SM_LOAD_IM2COLES1G_vEEEENS_8epilogue10collective18CollectiveEpilogueINS1L_23Sm100TmaWarpSpecializedILi4ELi2ELi32ELb1ELb0EEEJNSB_IJSI_SJ_SL_EEENSB_IJNSW_ISI_SE_EENSW_INSC_ILi32EEESE_EEEEESN_NSB_IJlNSB_IJSE_lllEEESY_EEESN_S1W_NS1L_6fusion15FusionCallbacksIS1P_NS1X_17LinearCombinationISN_fSN_fLNS_15FloatRoundStyleE2EEES1Q_S1U_JEEENSA_5SM1004TMEM4LOAD26SM100_TMEM_LOAD_32dp32b32xENSA_13SM90_TMA_LOADENS17_INS18_ILi2ELi4ELi3EEES1B_NSW_INSB_IJS1C_S1S_EEENSB_IJS1S_SE_EEEEEEENSA_39AutoVectorizingCopyWithAssumedAlignmentILi128EEENSA_14SM90_TMA_STOREES2C_S2E_S2E_EEEvvEEEEvNT_6ParamsE --------------------------
	.section	.nv.info._ZN7cutlass13device_kernelINS_4conv6kernel13ConvUniversalINS1_16ConvProblemShapeILNS1_8OperatorE2ELi3EEENS1_10collective14CollectiveConvINS1_47MainloopSm100TmaUmmaWarpSpecializedImplicitGemmILS5_2ELi8ELi3ELi1ELi2EN4cute5tupleIJNSA_1CILi2EEENSC_ILi1EEESE_EEEEENSB_IJNSC_ILi256EEENSB_IJNSC_ILi128EEEEEENSB_IJNSC_ILi64EEEEEEEEENS_6half_tESN_NSA_8TiledMMAINSA_8MMA_AtomIJNSA_26SM100_MMA_F16BF16_2x1SM_SSISN_SN_fLi256ELi128ELNSA_4UMMA5MajorE1ELSS_1ELNSR_7ScaleInE0ELST_0EEEEEENSA_6LayoutINSB_IJSE_SE_SE_EEENSB_IJNSC_ILi0EEESY_SY_EEEEENSB_IJNSA_10UnderscoreES11_S11_EEEEENS7_6detail27Sm100ImplicitGemmTileTraitsINSA_18SM100_TMA_2SM_LOADENSA_14ComposedLayoutINSA_7SwizzleILi3ELi4ELi3EEENSA_18smem_ptr_flag_bitsILi16EEENSW_INSB_IJSK_NSC_ILi8EEEEEENSB_IJSE_SK_EEEEEEEvEENS15_INSA_25SM100_TMA_2SM_LOAD_IM2COLES1G_vEEEENS_8epilogue10collective18CollectiveEpilogueINS1L_23Sm100TmaWarpSpecializedILi4ELi2ELi32ELb1ELb0EEEJNSB_IJSI_SJ_SL_EEENSB_IJNSW_ISI_SE_EENSW_INSC_ILi32EEESE_EEEEESN_NSB_IJlNSB_IJSE_lllEEESY_EEESN_S1W_NS1L_6fusion15FusionCallbacksIS1P_NS1X_17LinearCombinationISN_fSN_fLNS_15FloatRoundStyleE2EEES1Q_S1U_JEEENSA_5SM1004TMEM4LOAD26SM100_TMEM_LOAD_32dp32b32xENSA_13SM90_TMA_LOADENS17_INS18_ILi2ELi4ELi3EEES1B_NSW_INSB_IJS1C_S1S_EEENSB_IJS1S_SE_EEEEEEENSA_39AutoVectorizingCopyWithAssumedAlignmentILi128EEENSA_14SM90_TMA_STOREES2C_S2E_S2E_EEEvvEEEEvNT_6ParamsE,"",@"SHT_CUDA_INFO"
	.sectionflags	@""
	.align	4


	//----- nvinfo : EIATTR_CUDA_API_VERSION
	.align		4
        /*0000*/ 	.byte	0x04, 0x37
        /*0002*/ 	.short	(.L_31 - .L_30)
.L_30:
        /*0004*/ 	.word	0x00000082


	//----- nvinfo : EIATTR_KPARAM_INFO
	.align		4
.L_31:
        /*0008*/ 	.byte	0x04, 0x17
        /*000a*/ 	.short	(.L_33 - .L_32)
.L_32:
        /*000c*/ 	.word	0x00000000
        /*0010*/ 	.short	0x0000
        /*0012*/ 	.short	0x0000
        /*0014*/ 	.byte	0x00, 0xf0, 0x01, 0x24


	//----- nvinfo : EIATTR_AT_ENTRY_FRAGMENTS
	.align		4
.L_33:
        /*0018*/ 	.byte	0x04, 0x4f
        /*001a*/ 	.short	(.L_35 - .L_34)


	//   ....[0]....
.L_34:
        /*001c*/ 	.word	0x00000007


	//----- nvinfo : EIATTR_RESERVED_SMEM_USED
	.align		4
.L_35:
        /*0020*/ 	.byte	0x01, 0x41
	.zero		2


	//----- nvinfo : EIATTR_SPARSE_MMA_MASK
	.align		4
        /*0024*/ 	.byte	0x03, 0x50
        /*0026*/ 	.short	0x0000


	//----- nvinfo : EIATTR_TCGEN05_2CTA_USED
	.align		4
        /*0028*/ 	.byte	0x01, 0x52
	.zero		2


	//----- nvinfo : EIATTR_MAXREG_COUNT
	.align		4
        /*002c*/ 	.byte	0x03, 0x1b
        /*002e*/ 	.short	0x00ff


	//----- nvinfo : EIATTR_NUM_BARRIERS
	.align		4
        /*0030*/ 	.byte	0x02, 0x4c
        /*0032*/ 	.byte	0x07
	.zero		1


	//----- nvinfo : EIATTR_EXTERNS
	.align		4
        /*0034*/ 	.byte	0x04, 0x0f
        /*0036*/ 	.short	(.L_37 - .L_36)


	//   ....[0]....
	.align		4
.L_36:
        /*0038*/ 	.word	index@(__assertfail)


	//----- nvinfo : EIATTR_MERCURY_ISA_VERSION
	.align		4
.L_37:
        /*003c*/ 	.byte	0x03, 0x5f
        /*003e*/ 	.short	0x0101


	//----- nvinfo : EIATTR_INT_WARP_WIDE_INSTR_OFFSETS
	.align		4
        /*0040*/ 	.byte	0x04, 0x31
        /*0042*/ 	.short	(.L_39 - .L_38)


	//   ....[0]....
.L_38:
        /*0044*/ 	.word	0x00000cd0


	//   ....[1]....
        /*0048*/ 	.word	0x00000d80


	//   ....[2]....
        /*004c*/ 	.word	0x00004bf0


	//   ....[3]....
        /*0050*/ 	.word	0x00004c10


	//   ....[4]....
        /*0054*/ 	.word	0x00004c40


	//   ....[5]....
        /*0058*/ 	.word	0x00005ea0


	//   ....[6]....
        /*005c*/ 	.word	0x00005f00


	//   ....[7]....
        /*0060*/ 	.word	0x00006000


	//   ....[8]....
        /*0064*/ 	.word	0x00006080


	//   ....[9]....
        /*0068*/ 	.word	0x00006160


	//   ....[10]....
        /*006c*/ 	.word	0x000061f0


	//   ....[11]....
        /*0070*/ 	.word	0x000062e0


	//   ....[12]....
        /*0074*/ 	.word	0x00006390


	//----- nvinfo : EIATTR_COOP_GROUP_MASK_REGIDS
	.align		4
.L_39:
        /*0078*/ 	.byte	0x04, 0x29
        /*007a*/ 	.short	(.L_41 - .L_40)


	//   ....[0]....
.L_40:
        /*007c*/ 	.word	0xffffffff


	//   ....[1]....
        /*0080*/ 	.word	0xffffffff


	//   ....[2]....
        /*0084*/ 	.word	0xffffffff


	//   ....[3]....
        /*0088*/ 	.word	0xffffffff


	//   ....[4]....
        /*008c*/ 	.word	0xffffffff


	//   ....[5]....
        /*0090*/ 	.word	0xffffffff


	//   ....[6]....
        /*0094*/ 	.word	0xffffffff


	//   ....[7]....
        /*0098*/ 	.word	0xffffffff


	//   ....[8]....
        /*009c*/ 	.word	0xffffffff


	//   ....[9]....
        /*00a0*/ 	.word	0xffffffff


	//   ....[10]....
        /*00a4*/ 	.word	0xffffffff


	//   ....[11]....
        /*00a8*/ 	.word	0xffffffff


	//   ....[12]....
        /*00ac*/ 	.word	0xffffffff


	//----- nvinfo : EIATTR_COOP_GROUP_INSTR_OFFSETS
	.align		4
.L_41:
        /*00b0*/ 	.byte	0x04, 0x28
        /*00b2*/ 	.short	(.L_43 - .L_42)


	//   ....[0]....
.L_42:
        /*00b4*/ 	.word	0x000000d0


	//   ....[1]....
        /*00b8*/ 	.word	0x00000540


	//   ....[2]....
        /*00bc*/ 	.word	0x00000760


	//   ....[3]....
        /*00c0*/ 	.word	0x00000900


	//   ....[4]....
        /*00c4*/ 	.word	0x00000a00


	//   ....[5]....
        /*00c8*/ 	.word	0x00000b50


	//   ....[6]....
        /*00cc*/ 	.word	0x00000df0


	//   ....[7]....
        /*00d0*/ 	.word	0x00002c10


	//   ....[8]....
        /*00d4*/ 	.word	0x00003ad0


	//   ....[9]....
        /*00d8*/ 	.word	0x00003fa0


	//   ....[10]....
        /*00dc*/ 	.word	0x00003fd0


	//   ....[11]....
        /*00e0*/ 	.word	0x00004b10


	//   ....[12]....
        /*00e4*/ 	.word	0x00004d10


	//----- nvinfo : EIATTR_VRC_CTA_INIT_COUNT
	.align		4
.L_43:
        /*00e8*/ 	.byte	0x02, 0x4a
        /*00ea*/ 	.byte	0x80
	.zero		1


	//----- nvinfo : EIATTR_SYSCALL_OFFSETS
	.align		4
        /*00ec*/ 	.byte	0x04, 0x46
        /*00ee*/ 	.short	(.L_45 - .L_44)


	//   ....[0]....
.L_44:
        /*00f0*/ 	.word	0x00007600


	//   ....[1]....
        /*00f4*/ 	.word	0x000076f0


	//   ....[2]....
        /*00f8*/ 	.word	0x00007ec0


	//   ....[3]....
        /*00fc*/ 	.word	0x00008b40


	//   ....[4]....
        /*0100*/ 	.word	0x00009780


	//   ....[5]....
        /*0104*/ 	.word	0x0000a3b0


	//----- nvinfo : EIATTR_MBARRIER_INSTR_OFFSETS
	.align		4
.L_45:
        /*0108*/ 	.byte	0x04, 0x39
        /*010a*/ 	.short	(.L_47 - .L_46)


	//   ....[0]....
.L_46:
        /*010c*/ 	.word	0x00000650
        /*0110*/ 	.word	0x000000ff
        /*0114*/ 	.word	0x00000000
        /*0118*/ 	.short	0x0100
        /*011a*/ 	.byte	0x04
	.zero		1


	//   ....[1]....
        /*011c*/ 	.word	0x00000660
        /*0120*/ 	.word	0x000000ff
        /*0124*/ 	.word	0x00000040
        /*0128*/ 	.short	0x0100
        /*012a*/ 	.byte	0x04
	.zero		1


	//   ....[2]....
        /*012c*/ 	.word	0x00000670
        /*0130*/ 	.word	0x000000ff
        /*0134*/ 	.word	0x00000008
        /*0138*/ 	.short	0x0100
        /*013a*/ 	.byte	0x04
	.zero		1


	//   ....[3]....
        /*013c*/ 	.word	0x00000680
        /*0140*/ 	.word	0x000000ff
        /*0144*/ 	.word	0x00000048
        /*0148*/ 	.short	0x0100
        /*014a*/ 	.byte	0x04
	.zero		1


	//   ....[4]....
        /*014c*/ 	.word	0x00000690
        /*0150*/ 	.word	0x000000ff
        /*0154*/ 	.word	0x00000010
        /*0158*/ 	.short	0x0100
        /*015a*/ 	.byte	0x04
	.zero		1


	//   ....[5]....
        /*015c*/ 	.word	0x000006a0
        /*0160*/ 	.word	0x000000ff
        /*0164*/ 	.word	0x00000050
        /*0168*/ 	.short	0x0100
        /*016a*/ 	.byte	0x04
	.zero		1


	//   ....[6]....
        /*016c*/ 	.word	0x000006b0
        /*0170*/ 	.word	0x000000ff
        /*0174*/ 	.word	0x00000018
        /*0178*/ 	.short	0x0100
        /*017a*/ 	.byte	0x04
	.zero		1


	//   ....[7]....
        /*017c*/ 	.word	0x000006c0
        /*0180*/ 	.word	0x000000ff
        /*0184*/ 	.word	0x00000058
        /*0188*/ 	.short	0x0100
        /*018a*/ 	.byte	0x04
	.zero		1


	//   ....[8]....
        /*018c*/ 	.word	0x000006d0
        /*0190*/ 	.word	0x000000ff
        /*0194*/ 	.word	0x00000020
        /*0198*/ 	.short	0x0100
        /*019a*/ 	.byte	0x04
	.zero		1


	//   ....[9]....
        /*019c*/ 	.word	0x000006e0
        /*01a0*/ 	.word	0x000000ff
        /*01a4*/ 	.word	0x00000060
        /*01a8*/ 	.short	0x0100
        /*01aa*/ 	.byte	0x04
	.zero		1


	//   ....[10]....
        /*01ac*/ 	.word	0x000006f0
        /*01b0*/ 	.word	0x000000ff
        /*01b4*/ 	.word	0x00000028
        /*01b8*/ 	.short	0x0100
        /*01ba*/ 	.byte	0x04
	.zero		1


	//   ....[11]....
        /*01bc*/ 	.word	0x00000700
        /*01c0*/ 	.word	0x000000ff
        /*01c4*/ 	.word	0x00000068
        /*01c8*/ 	.short	0x0100
        /*01ca*/ 	.byte	0x04
	.zero		1


	//   ....[12]....
        /*01cc*/ 	.word	0x00000710
        /*01d0*/ 	.word	0x000000ff
        /*01d4*/ 	.word	0x00000030
        /*01d8*/ 	.short	0x0100
        /*01da*/ 	.byte	0x04
	.zero		1


	//   ....[13]....
        /*01dc*/ 	.word	0x00000720
        /*01e0*/ 	.word	0x000000ff
        /*01e4*/ 	.word	0x00000070
        /*01e8*/ 	.short	0x0100
        /*01ea*/ 	.byte	0x04
	.zero		1


	//   ....[14]....
        /*01ec*/ 	.word	0x00000730
        /*01f0*/ 	.word	0x000000ff
        /*01f4*/ 	.word	0x00000038
        /*01f8*/ 	.short	0x0100
        /*01fa*/ 	.byte	0x04
	.zero		1


	//   ....[15]....
        /*01fc*/ 	.word	0x00000740
        /*0200*/ 	.word	0x000000ff
        /*0204*/ 	.word	0x00000078
        /*0208*/ 	.short	0x0100
        /*020a*/ 	.byte	0x04
	.zero		1


	//   ....[16]....
        /*020c*/ 	.word	0x00000870
        /*0210*/ 	.word	0x000000ff
        /*0214*/ 	.word	0x00000080
        /*0218*/ 	.short	0x0100
        /*021a*/ 	.byte	0x04
	.zero		1


	//   ....[17]....
        /*021c*/ 	.word	0x00000880
        /*0220*/ 	.word	0x000000ff
        /*0224*/ 	.word	0x000000a0
        /*0228*/ 	.short	0x0100
        /*022a*/ 	.byte	0x04
	.zero		1


	//   ....[18]....
        /*022c*/ 	.word	0x00000890
        /*0230*/ 	.word	0x000000ff
        /*0234*/ 	.word	0x00000088
        /*0238*/ 	.short	0x0100
        /*023a*/ 	.byte	0x04
	.zero		1


	//   ....[19]....
        /*023c*/ 	.word	0x000008a0
        /*0240*/ 	.word	0x000000ff
        /*0244*/ 	.word	0x000000a8
        /*0248*/ 	.short	0x0100
        /*024a*/ 	.byte	0x04
	.zero		1


	//   ....[20]....
        /*024c*/ 	.word	0x000008b0
        /*0250*/ 	.word	0x000000ff
        /*0254*/ 	.word	0x00000090
        /*0258*/ 	.short	0x0100
        /*025a*/ 	.byte	0x04
	.zero		1


	//   ....[21]....
        /*025c*/ 	.word	0x000008c0
        /*0260*/ 	.word	0x000000ff
        /*0264*/ 	.word	0x000000b0
        /*0268*/ 	.short	0x0100
        /*026a*/ 	.byte	0x04
	.zero		1


	//   ....[22]....
        /*026c*/ 	.word	0x000008d0
        /*0270*/ 	.word	0x000000ff
        /*0274*/ 	.word	0x00000098
        /*0278*/ 	.short	0x0100
        /*027a*/ 	.byte	0x04
	.zero		1


	//   ....[23]....
        /*027c*/ 	.word	0x000008e0
        /*0280*/ 	.word	0x000000ff
        /*0284*/ 	.word	0x000000b8
        /*0288*/ 	.short	0x0100
        /*028a*/ 	.byte	0x04
	.zero		1


	//   ....[24]....
        /*028c*/ 	.word	0x000009d0
        /*0290*/ 	.word	0x000000ff
        /*0294*/ 	.word	0x000000c0
        /*0298*/ 	.short	0x0100
        /*029a*/ 	.byte	0x04
	.zero		1


	//   ....[25]....
        /*029c*/ 	.word	0x000009e0
        /*02a0*/ 	.word	0x000000ff
        /*02a4*/ 	.word	0x000000c8
        /*02a8*/ 	.short	0x0100
        /*02aa*/ 	.byte	0x04
	.zero		1


	//   ....[26]....
        /*02ac*/ 	.word	0x00000b20
        /*02b0*/ 	.word	0x000000ff
        /*02b4*/ 	.word	0x000000d0
        /*02b8*/ 	.short	0x0100
        /*02ba*/ 	.byte	0x06
	.zero		1


	//   ....[27]....
        /*02bc*/ 	.word	0x00000b30
        /*02c0*/ 	.word	0x000000ff
        /*02c4*/ 	.word	0x000000d8
        /*02c8*/ 	.short	0x0100
        /*02ca*/ 	.byte	0x06
	.zero		1


	//   ....[28]....
        /*02cc*/ 	.word	0x00000c70
        /*02d0*/ 	.word	0x000000ff
        /*02d4*/ 	.word	0x000000e0
        /*02d8*/ 	.short	0x0100
        /*02da*/ 	.byte	0x04
	.zero		1


	//   ....[29]....
        /*02dc*/ 	.word	0x00000c80
        /*02e0*/ 	.word	0x000000ff
        /*02e4*/ 	.word	0x000000f0
        /*02e8*/ 	.short	0x0100
        /*02ea*/ 	.byte	0x04
	.zero		1


	//   ....[30]....
        /*02ec*/ 	.word	0x00000c90
        /*02f0*/ 	.word	0x000000ff
        /*02f4*/ 	.word	0x000000e8
        /*02f8*/ 	.short	0x0100
        /*02fa*/ 	.byte	0x04
	.zero		1


	//   ....[31]....
        /*02fc*/ 	.word	0x00000ca0
        /*0300*/ 	.word	0x000000ff
        /*0304*/ 	.word	0x000000f8
        /*0308*/ 	.short	0x0100
        /*030a*/ 	.byte	0x04
	.zero		1


	//   ....[32]....
        /*030c*/ 	.word	0x00000da0
        /*0310*/ 	.word	0x000000ff
        /*0314*/ 	.word	0x00000100
        /*0318*/ 	.short	0x0100
        /*031a*/ 	.byte	0x06
	.zero		1


	//   ....[33]....
        /*031c*/ 	.word	0x00001d60
        /*0320*/ 	.word	0x000000ff
        /*0324*/ 	.word	0x00000040
        /*0328*/ 	.short	0x010a
        /*032a*/ 	.byte	0x07
	.zero		1


	//   ....[34]....
        /*032c*/ 	.word	0x00002150
        /*0330*/ 	.word	0x000000ff
        /*0334*/ 	.word	0x00000040
        /*0338*/ 	.short	0x010a
        /*033a*/ 	.byte	0x0b
	.zero		1


	//   ....[35]....
        /*033c*/ 	.word	0x00002300
        /*0340*/ 	.word	0x000000ff
        /*0344*/ 	.word	0x00000040
        /*0348*/ 	.short	0x010a
        /*034a*/ 	.byte	0x08
	.zero		1


	//   ....[36]....
        /*034c*/ 	.word	0x000025c0
        /*0350*/ 	.word	0x000000ff
        /*0354*/ 	.word	0x000000c8
        /*0358*/ 	.short	0x0101
        /*035a*/ 	.byte	0x21
	.zero		1


	//   ....[37]....
        /*035c*/ 	.word	0x000025f0
        /*0360*/ 	.word	0x000000ff
        /*0364*/ 	.word	0x00000040
        /*0368*/ 	.short	0x010a
        /*036a*/ 	.byte	0x04
	.zero		1


	//   ....[38]....
        /*036c*/ 	.word	0x000027c0
        /*0370*/ 	.word	0x000000ff
        /*0374*/ 	.word	0x00000040
        /*0378*/ 	.short	0x010a
        /*037a*/ 	.byte	0x0b
	.zero		1


	//   ....[39]....
        /*037c*/ 	.word	0x00002970
        /*0380*/ 	.word	0x000000ff
        /*0384*/ 	.word	0x00000040
        /*0388*/ 	.short	0x010a
        /*038a*/ 	.byte	0x08
	.zero		1


	//   ....[40]....
        /*038c*/ 	.word	0x00002c20
        /*0390*/ 	.word	0x000000ff
        /*0394*/ 	.word	0x000000d0
        /*0398*/ 	.short	0x010a
        /*039a*/ 	.byte	0x21
	.zero		1


	//   ....[41]....
        /*039c*/ 	.word	0x00002ce0
        /*03a0*/ 	.word	0x000000ff
        /*03a4*/ 	.word	0x00000000
        /*03a8*/ 	.short	0x0101
        /*03aa*/ 	.byte	0x04
	.zero		1


	//   ....[42]....
        /*03ac*/ 	.word	0x000032d0
        /*03b0*/ 	.word	0x000000ff
        /*03b4*/ 	.word	0x00000000
        /*03b8*/ 	.short	0x010a
        /*03ba*/ 	.byte	0x04
	.zero		1


	//   ....[43]....
        /*03bc*/ 	.word	0x00003370
        /*03c0*/ 	.word	0x000000ff
        /*03c4*/ 	.word	0x00000000
        /*03c8*/ 	.short	0x010a
        /*03ca*/ 	.byte	0x05
	.zero		1


	//   ....[44]....
        /*03cc*/ 	.word	0x00003410
        /*03d0*/ 	.word	0x000000ff
        /*03d4*/ 	.word	0x00000000
        /*03d8*/ 	.short	0x010a
        /*03da*/ 	.byte	0x05
	.zero		1


	//   ....[45]....
        /*03dc*/ 	.word	0x000034b0
        /*03e0*/ 	.word	0x000000ff
        /*03e4*/ 	.word	0x00000000
        /*03e8*/ 	.short	0x010a
        /*03ea*/ 	.byte	0x05
	.zero		1


	//   ....[46]....
        /*03ec*/ 	.word	0x00003550
        /*03f0*/ 	.word	0x000000ff
        /*03f4*/ 	.word	0x00000000
        /*03f8*/ 	.short	0x010a
        /*03fa*/ 	.byte	0x05
	.zero		1


	//   ....[47]....
        /*03fc*/ 	.word	0x000035f0
        /*0400*/ 	.word	0x000000ff
        /*0404*/ 	.word	0x00000000
        /*0408*/ 	.short	0x010a
        /*040a*/ 	.byte	0x05
	.zero		1


	//   ....[48]....
        /*040c*/ 	.word	0x00003690
        /*0410*/ 	.word	0x000000ff
        /*0414*/ 	.word	0x00000000
        /*0418*/ 	.short	0x010a
        /*041a*/ 	.byte	0x05
	.zero		1


	//   ....[49]....
        /*041c*/ 	.word	0x00003740
        /*0420*/ 	.word	0x00000000
        /*0424*/ 	.word	0x00000000
        /*0428*/ 	.short	0x010a
        /*042a*/ 	.byte	0xff
	.zero		1


	//   ....[50]....
        /*042c*/ 	.word	0x00003890
        /*0430*/ 	.word	0x000000ff
        /*0434*/ 	.word	0x000000d8
        /*0438*/ 	.short	0x010a
        /*043a*/ 	.byte	0x04
	.zero		1


	//   ....[51]....
        /*043c*/ 	.word	0x00003930
        /*0440*/ 	.word	0x000000ff
        /*0444*/ 	.word	0x000000d0
        /*0448*/ 	.short	0x010a
        /*044a*/ 	.byte	0x04
	.zero		1


	//   ....[52]....
        /*044c*/ 	.word	0x000039d0
        /*0450*/ 	.word	0x000000ff
        /*0454*/ 	.word	0x00000000
        /*0458*/ 	.short	0x0101
        /*045a*/ 	.byte	0x05
	.zero		1


	//   ....[53]....
        /*045c*/ 	.word	0x00003a10
        /*0460*/ 	.word	0x000000ff
        /*0464*/ 	.word	0x000000d8
        /*0468*/ 	.short	0x0106
        /*046a*/ 	.byte	0x04
	.zero		1


	//   ....[54]....
        /*046c*/ 	.word	0x00003a50
        /*0470*/ 	.word	0x00000000
        /*0474*/ 	.word	0x000000d8
        /*0478*/ 	.short	0x010a
        /*047a*/ 	.byte	0xff
	.zero		1


	//   ....[55]....
        /*047c*/ 	.word	0x00003ca0
        /*0480*/ 	.word	0x000000ff
        /*0484*/ 	.word	0x00000008
        /*0488*/ 	.short	0x010a
        /*048a*/ 	.byte	0x05
	.zero		1


	//   ....[56]....
        /*048c*/ 	.word	0x00003cc0
        /*0490*/ 	.word	0x000000ff
        /*0494*/ 	.word	0x00000008
        /*0498*/ 	.short	0x010a
        /*049a*/ 	.byte	0x05
	.zero		1


	//   ....[57]....
        /*049c*/ 	.word	0x00003e50
        /*04a0*/ 	.word	0x000000ff
        /*04a4*/ 	.word	0x00000008
        /*04a8*/ 	.short	0x010a
        /*04aa*/ 	.byte	0x05
	.zero		1


	//   ....[58]....
        /*04ac*/ 	.word	0x00003e70
        /*04b0*/ 	.word	0x000000ff
        /*04b4*/ 	.word	0x00000008
        /*04b8*/ 	.short	0x010a
        /*04ba*/ 	.byte	0x05
	.zero		1


	//   ....[59]....
        /*04bc*/ 	.word	0x00003f30
        /*04c0*/ 	.word	0x000000ff
        /*04c4*/ 	.word	0x00000000
        /*04c8*/ 	.short	0x0101
        /*04ca*/ 	.byte	0x04
	.zero		1


	//   ....[60]....
        /*04cc*/ 	.word	0x00004290
        /*04d0*/ 	.word	0x000000ff
        /*04d4*/ 	.word	0x000000d0
        /*04d8*/ 	.short	0x010a
        /*04da*/ 	.byte	0x15
	.zero		1


	//   ....[61]....
        /*04dc*/ 	.word	0x00004330
        /*04e0*/ 	.word	0x000000ff
        /*04e4*/ 	.word	0x00000000
        /*04e8*/ 	.short	0x0101
        /*04ea*/ 	.byte	0x24
	.zero		1


	//   ....[62]....
        /*04ec*/ 	.word	0x00004370
        /*04f0*/ 	.word	0x000000ff
        /*04f4*/ 	.word	0x000000f0
        /*04f8*/ 	.short	0x010a
        /*04fa*/ 	.byte	0x1a
	.zero		1


	//   ....[63]....
        /*04fc*/ 	.word	0x00004440
        /*0500*/ 	.word	0x000000ff
        /*0504*/ 	.word	0x00000000
        /*0508*/ 	.short	0x010a
        /*050a*/ 	.byte	0x04
	.zero		1


	//   ....[64]....
        /*050c*/ 	.word	0x000044b0
        /*0510*/ 	.word	0x000000ff
        /*0514*/ 	.word	0x00000000
        /*0518*/ 	.short	0x010a
        /*051a*/ 	.byte	0x11
	.zero		1


	//   ....[65]....
        /*051c*/ 	.word	0x00004600
        /*0520*/ 	.word	0x000000ff
        /*0524*/ 	.word	0x00000000
        /*0528*/ 	.short	0x010a
        /*052a*/ 	.byte	0x05
	.zero		1


	//   ....[66]....
        /*052c*/ 	.word	0x00004900
        /*0530*/ 	.word	0x000000ff
        /*0534*/ 	.word	0x00000000
        /*0538*/ 	.short	0x010a
        /*053a*/ 	.byte	0x04
	.zero		1


	//   ....[67]....
        /*053c*/ 	.word	0x000049a0
        /*0540*/ 	.word	0x00000000
        /*0544*/ 	.word	0x00000000
        /*0548*/ 	.short	0x010a
        /*054a*/ 	.byte	0xff
	.zero		1


	//   ....[68]....
        /*054c*/ 	.word	0x000049e0
        /*0550*/ 	.word	0x00000000
        /*0554*/ 	.word	0x00000000
        /*0558*/ 	.short	0x010a
        /*055a*/ 	.byte	0xff
	.zero		1


	//   ....[69]....
        /*055c*/ 	.word	0x00004a50
        /*0560*/ 	.word	0x000000ff
        /*0564*/ 	.word	0x00000000
        /*0568*/ 	.short	0x0101
        /*056a*/ 	.byte	0x04
	.zero		1


	//   ....[70]....
        /*056c*/ 	.word	0x00004a90
        /*0570*/ 	.word	0x000000ff
        /*0574*/ 	.word	0x00000100
        /*0578*/ 	.short	0x010a
        /*057a*/ 	.byte	0x15
	.zero		1


	//   ....[71]....
        /*057c*/ 	.word	0x00004b00
        /*0580*/ 	.word	0x000000ff
        /*0584*/ 	.word	0x00000000
        /*0588*/ 	.short	0x0101
        /*058a*/ 	.byte	0x04
	.zero		1


	//   ....[72]....
        /*058c*/ 	.word	0x00005280
        /*0590*/ 	.word	0x000000ff
        /*0594*/ 	.word	0x000000d0
        /*0598*/ 	.short	0x010a
        /*059a*/ 	.byte	0x14
	.zero		1


	//   ....[73]....
        /*059c*/ 	.word	0x00005320
        /*05a0*/ 	.word	0x000000ff
        /*05a4*/ 	.word	0x00000000
        /*05a8*/ 	.short	0x0101
        /*05aa*/ 	.byte	0x2e
	.zero		1


	//   ....[74]....
        /*05ac*/ 	.word	0x00005850
        /*05b0*/ 	.word	0x000000ff
        /*05b4*/ 	.word	0x000000c8
        /*05b8*/ 	.short	0x010a
        /*05ba*/ 	.byte	0x14
	.zero		1


	//   ....[75]....
        /*05bc*/ 	.word	0x00005e40
        /*05c0*/ 	.word	0x000000ff
        /*05c4*/ 	.word	0x000000a0
        /*05c8*/ 	.short	0x010a
        /*05ca*/ 	.byte	0x14
	.zero		1


	//   ....[76]....
        /*05cc*/ 	.word	0x00005fb0
        /*05d0*/ 	.word	0x000000ff
        /*05d4*/ 	.word	0x00000080
        /*05d8*/ 	.short	0x010b
        /*05da*/ 	.byte	0x14
	.zero		1


	//   ....[77]....
        /*05dc*/ 	.word	0x00005fc0
        /*05e0*/ 	.word	0x000000ff
        /*05e4*/ 	.word	0x00000000
        /*05e8*/ 	.short	0x0101
        /*05ea*/ 	.byte	0x34
	.zero		1


	//   ....[78]....
        /*05ec*/ 	.word	0x00005fd0
        /*05f0*/ 	.word	0x000000ff
        /*05f4*/ 	.word	0x000000a8
        /*05f8*/ 	.short	0x010a
        /*05fa*/ 	.byte	0x14
	.zero		1


	//   ....[79]....
        /*05fc*/ 	.word	0x00006110
        /*0600*/ 	.word	0x000000ff
        /*0604*/ 	.word	0x00000088
        /*0608*/ 	.short	0x010b
        /*060a*/ 	.byte	0x14
	.zero		1


	//   ....[80]....
        /*060c*/ 	.word	0x00006120
        /*0610*/ 	.word	0x000000ff
        /*0614*/ 	.word	0x00000000
        /*0618*/ 	.short	0x0101
        /*061a*/ 	.byte	0x33
	.zero		1


	//   ....[81]....
        /*061c*/ 	.word	0x00006130
        /*0620*/ 	.word	0x000000ff
        /*0624*/ 	.word	0x000000b0
        /*0628*/ 	.short	0x010a
        /*062a*/ 	.byte	0x14
	.zero		1


	//   ....[82]....
        /*062c*/ 	.word	0x00006290
        /*0630*/ 	.word	0x000000ff
        /*0634*/ 	.word	0x00000090
        /*0638*/ 	.short	0x010b
        /*063a*/ 	.byte	0x14
	.zero		1


	//   ....[83]....
        /*063c*/ 	.word	0x000062a0
        /*0640*/ 	.word	0x000000ff
        /*0644*/ 	.word	0x00000000
        /*0648*/ 	.short	0x0101
        /*064a*/ 	.byte	0x31
	.zero		1


	//   ....[84]....
        /*064c*/ 	.word	0x000062b0
        /*0650*/ 	.word	0x000000ff
        /*0654*/ 	.word	0x000000b8
        /*0658*/ 	.short	0x010a
        /*065a*/ 	.byte	0x14
	.zero		1


	//   ....[85]....
        /*065c*/ 	.word	0x00006450
        /*0660*/ 	.word	0x000000ff
        /*0664*/ 	.word	0x00000098
        /*0668*/ 	.short	0x010b
        /*066a*/ 	.byte	0x14
	.zero		1


	//   ....[86]....
        /*066c*/ 	.word	0x00006460
        /*0670*/ 	.word	0x000000ff
        /*0674*/ 	.word	0x00000000
        /*0678*/ 	.short	0x0101
        /*067a*/ 	.byte	0x30
	.zero		1


	//   ....[87]....
        /*067c*/ 	.word	0x00006490
        /*0680*/ 	.word	0x000000ff
        /*0684*/ 	.word	0x000000a0
        /*0688*/ 	.short	0x010a
        /*068a*/ 	.byte	0x14
	.zero		1


	//   ....[88]....
        /*068c*/ 	.word	0x000064b0
        /*0690*/ 	.word	0x000000ff
        /*0694*/ 	.word	0x000000a8
        /*0698*/ 	.short	0x010a
        /*069a*/ 	.byte	0x14
	.zero		1


	//   ....[89]....
        /*069c*/ 	.word	0x000064d0
        /*06a0*/ 	.word	0x000000ff
        /*06a4*/ 	.word	0x000000b0
        /*06a8*/ 	.short	0x010a
        /*06aa*/ 	.byte	0x14
	.zero		1


	//   ....[90]....
        /*06ac*/ 	.word	0x00006510
        /*06b0*/ 	.word	0x00000000
        /*06b4*/ 	.word	0x000000b8
        /*06b8*/ 	.short	0x010a
        /*06ba*/ 	.byte	0xff
	.zero		1


	//   ....[91]....
        /*06bc*/ 	.word	0x00006870
        /*06c0*/ 	.word	0x000000ff
        /*06c4*/ 	.word	0x000000d0
        /*06c8*/ 	.short	0x010a
        /*06ca*/ 	.byte	0x33
	.zero		1


	//   ....[92]....
        /*06cc*/ 	.word	0x000069e0
        /*06d0*/ 	.word	0x000000ff
        /*06d4*/ 	.word	0x00000000
        /*06d8*/ 	.short	0x0101
        /*06da*/ 	.byte	0x04
	.zero		1


	//   ....[93]....
        /*06dc*/ 	.word	0x00007b80
        /*06e0*/ 	.word	0x000000ff
        /*06e4*/ 	.word	0x00000080
        /*06e8*/ 	.short	0x010a
        /*06ea*/ 	.byte	0x33
	.zero		1


	//   ....[94]....
        /*06ec*/ 	.word	0x00007bc0
        /*06f0*/ 	.word	0x00000064
        /*06f4*/ 	.word	0x000000e0
        /*06f8*/ 	.short	0x010a
        /*06fa*/ 	.byte	0xff
	.zero		1


	//   ....[95]....
        /*06fc*/ 	.word	0x00007cb0
        /*0700*/ 	.word	0x000000ff
        /*0704*/ 	.word	0x00000080
        /*0708*/ 	.short	0x010a
        /*070a*/ 	.byte	0x33
	.zero		1


	//   ....[96]....
        /*070c*/ 	.word	0x00007da0
        /*0710*/ 	.word	0x00000064
        /*0714*/ 	.word	0x000000e0
        /*0718*/ 	.short	0x010a
        /*071a*/ 	.byte	0xff
	.zero		1


	//   ....[97]....
        /*071c*/ 	.word	0x00008870
        /*0720*/ 	.word	0x00000000
        /*0724*/ 	.word	0x00000000
        /*0728*/ 	.short	0x0101
        /*072a*/ 	.byte	0xff
	.zero		1


	//   ....[98]....
        /*072c*/ 	.word	0x00008880
        /*0730*/ 	.word	0x00000003
        /*0734*/ 	.word	0x00000080
        /*0738*/ 	.short	0x010a
        /*073a*/ 	.byte	0xff
	.zero		1


	//   ....[99]....
        /*073c*/ 	.word	0x00008960
        /*0740*/ 	.word	0x00000003
        /*0744*/ 	.word	0x00000080
        /*0748*/ 	.short	0x010a
        /*074a*/ 	.byte	0xff
	.zero		1


	//   ....[100]....
        /*074c*/ 	.word	0x000094b0
        /*0750*/ 	.word	0x0000003d
        /*0754*/ 	.word	0x00000000
        /*0758*/ 	.short	0x0101
        /*075a*/ 	.byte	0xff
	.zero		1


	//   ....[101]....
        /*075c*/ 	.word	0x000094d0
        /*0760*/ 	.word	0x0000003e
        /*0764*/ 	.word	0x00000080
        /*0768*/ 	.short	0x010a
        /*076a*/ 	.byte	0xff
	.zero		1


	//   ....[102]....
        /*076c*/ 	.word	0x000095a0
        /*0770*/ 	.word	0x0000003e
        /*0774*/ 	.word	0x00000080
        /*0778*/ 	.short	0x010a
        /*077a*/ 	.byte	0xff
	.zero		1


	//   ....[103]....
        /*077c*/ 	.word	0x0000a0e0
        /*0780*/ 	.word	0x0000003d
        /*0784*/ 	.word	0x00000000
        /*0788*/ 	.short	0x0101
        /*078a*/ 	.byte	0xff
	.zero		1


	//   ....[104]....
        /*078c*/ 	.word	0x0000a100
        /*0790*/ 	.word	0x0000003e
        /*0794*/ 	.word	0x00000080
        /*0798*/ 	.short	0x010a
        /*079a*/ 	.byte	0xff
	.zero		1


	//   ....[105]....
        /*079c*/ 	.word	0x0000a1d0
        /*07a0*/ 	.word	0x0000003e
        /*07a4*/ 	.word	0x00000080
        /*07a8*/ 	.short	0x010a
        /*07aa*/ 	.byte	0xff
	.zero		1


	//   ....[106]....
        /*07ac*/ 	.word	0x0000a4a0
        /*07b0*/ 	.word	0x00000064
        /*07b4*/ 	.word	0x00000000
        /*07b8*/ 	.short	0x0101
        /*07ba*/ 	.byte	0xff
	.zero		1


	//   ....[107]....
        /*07bc*/ 	.word	0x0000ad60
        /*07c0*/ 	.word	0x00000003
        /*07c4*/ 	.word	0x00000000
        /*07c8*/ 	.short	0x0101
        /*07ca*/ 	.byte	0xff
	.zero		1


	//   ....[108]....
        /*07cc*/ 	.word	0x0000aff0
        /*07d0*/ 	.word	0x000000ff
        /*07d4*/ 	.word	0x00000000
        /*07d8*/ 	.short	0x0101
        /*07da*/ 	.byte	0x04
	.zero		1


	//   ....[109]....
        /*07dc*/ 	.word	0x0000b020
        /*07e0*/ 	.word	0x00000000
        /*07e4*/ 	.word	0x00000040
        /*07e8*/ 	.short	0x010a
        /*07ea*/ 	.byte	0xff
	.zero		1


	//   ....[110]....
        /*07ec*/ 	.word	0x0000b080
        /*07f0*/ 	.word	0x00000000
        /*07f4*/ 	.word	0x00000040
        /*07f8*/ 	.short	0x010a
        /*07fa*/ 	.byte	0xff
	.zero		1


	//   ....[111]....
        /*07fc*/ 	.word	0x0000b0e0
        /*0800*/ 	.word	0x00000000
        /*0804*/ 	.word	0x000000d0
        /*0808*/ 	.short	0x010a
        /*080a*/ 	.byte	0xff
	.zero		1


	//   ....[112]....
        /*080c*/ 	.word	0x0000b140
        /*0810*/ 	.word	0x00000000
        /*0814*/ 	.word	0x00000000
        /*0818*/ 	.short	0x010a
        /*081a*/ 	.byte	0xff
	.zero		1


	//   ....[113]....
        /*081c*/ 	.word	0x0000b1a0
        /*0820*/ 	.word	0x00000000
        /*0824*/ 	.word	0x00000000
        /*0828*/ 	.short	0x010a
        /*082a*/ 	.byte	0xff
	.zero		1


	//   ....[114]....
        /*082c*/ 	.word	0x0000b200
        /*0830*/ 	.word	0x00000000
        /*0834*/ 	.word	0x00000000
        /*0838*/ 	.short	0x010a
        /*083a*/ 	.byte	0xff
	.zero		1


	//   ....[115]....
        /*083c*/ 	.word	0x0000b260
        /*0840*/ 	.word	0x00000000
        /*0844*/ 	.word	0x00000000
        /*0848*/ 	.short	0x010a
        /*084a*/ 	.byte	0xff
	.zero		1


	//   ....[116]....
        /*084c*/ 	.word	0x0000b2c0
        /*0850*/ 	.word	0x00000000
        /*0854*/ 	.word	0x00000000
        /*0858*/ 	.short	0x010a
        /*085a*/ 	.byte	0xff
	.zero		1


	//   ....[117]....
        /*085c*/ 	.word	0x0000b320
        /*0860*/ 	.word	0x00000000
        /*0864*/ 	.word	0x00000000
        /*0868*/ 	.short	0x010a
        /*086a*/ 	.byte	0xff
	.zero		1


	//   ....[118]....
        /*086c*/ 	.word	0x0000b380
        /*0870*/ 	.word	0x00000000
        /*0874*/ 	.word	0x00000000
        /*0878*/ 	.short	0x010a
        /*087a*/ 	.byte	0xff
	.zero		1


	//   ....[119]....
        /*087c*/ 	.word	0x0000b3e0
        /*0880*/ 	.word	0x00000004
        /*0884*/ 	.word	0x000000d8
        /*0888*/ 	.short	0x010a
        /*088a*/ 	.byte	0xff
	.zero		1


	//   ....[120]....
        /*088c*/ 	.word	0x0000b440
        /*0890*/ 	.word	0x00000004
        /*0894*/ 	.word	0x000000d0
        /*0898*/ 	.short	0x010a
        /*089a*/ 	.byte	0xff
	.zero		1


	//   ....[121]....
        /*089c*/ 	.word	0x0000b4a0
        /*08a0*/ 	.word	0x00000005
        /*08a4*/ 	.word	0x00000008
        /*08a8*/ 	.short	0x010a
        /*08aa*/ 	.byte	0xff
	.zero		1


	//   ....[122]....
        /*08ac*/ 	.word	0x0000b590
        /*08b0*/ 	.word	0x00000003
        /*08b4*/ 	.word	0x00000008
        /*08b8*/ 	.short	0x010a
        /*08ba*/ 	.byte	0xff
	.zero		1


	//   ....[123]....
        /*08bc*/ 	.word	0x0000b5f0
        /*08c0*/ 	.word	0x00000004
        /*08c4*/ 	.word	0x000000d0
        /*08c8*/ 	.short	0x010a
        /*08ca*/ 	.byte	0xff
	.zero		1


	//   ....[124]....
        /*08cc*/ 	.word	0x0000b650
        /*08d0*/ 	.word	0x00000004
        /*08d4*/ 	.word	0x000000f0
        /*08d8*/ 	.short	0x010a
        /*08da*/ 	.byte	0xff
	.zero		1


	//   ....[125]....
        /*08dc*/ 	.word	0x0000b6b0
        /*08e0*/ 	.word	0x00000004
        /*08e4*/ 	.word	0x00000000
        /*08e8*/ 	.short	0x010a
        /*08ea*/ 	.byte	0xff
	.zero		1


	//   ....[126]....
        /*08ec*/ 	.word	0x0000b710
        /*08f0*/ 	.word	0x00000000
        /*08f4*/ 	.word	0x00000000
        /*08f8*/ 	.short	0x010a
        /*08fa*/ 	.byte	0xff
	.zero		1


	//   ....[127]....
        /*08fc*/ 	.word	0x0000b770
        /*0900*/ 	.word	0x00000000
        /*0904*/ 	.word	0x00000100
        /*0908*/ 	.short	0x010a
        /*090a*/ 	.byte	0xff
	.zero		1


	//   ....[128]....
        /*090c*/ 	.word	0x0000b7d0
        /*0910*/ 	.word	0x00000000
        /*0914*/ 	.word	0x000000d0
        /*0918*/ 	.short	0x010a
        /*091a*/ 	.byte	0xff
	.zero		1


	//   ....[129]....
        /*091c*/ 	.word	0x0000b830
        /*0920*/ 	.word	0x00000003
        /*0924*/ 	.word	0x000000c8
        /*0928*/ 	.short	0x010a
        /*092a*/ 	.byte	0xff
	.zero		1


	//   ....[130]....
        /*092c*/ 	.word	0x0000b890
        /*0930*/ 	.word	0x00000000
        /*0934*/ 	.word	0x000000a0
        /*0938*/ 	.short	0x010a
        /*093a*/ 	.byte	0xff
	.zero		1


	//   ....[131]....
        /*093c*/ 	.word	0x0000b8f0
        /*0940*/ 	.word	0x00000000
        /*0944*/ 	.word	0x000000a8
        /*0948*/ 	.short	0x010a
        /*094a*/ 	.byte	0xff
	.zero		1


	//   ....[132]....
        /*094c*/ 	.word	0x0000b950
        /*0950*/ 	.word	0x00000000
        /*0954*/ 	.word	0x000000b0
        /*0958*/ 	.short	0x010a
        /*095a*/ 	.byte	0xff
	.zero		1


	//   ....[133]....
        /*095c*/ 	.word	0x0000b9b0
        /*0960*/ 	.word	0x00000000
        /*0964*/ 	.word	0x000000b8
        /*0968*/ 	.short	0x010a
        /*096a*/ 	.byte	0xff
	.zero		1


	//   ....[134]....
        /*096c*/ 	.word	0x0000ba10
        /*0970*/ 	.word	0x00000000
        /*0974*/ 	.word	0x000000a0
        /*0978*/ 	.short	0x010a
        /*097a*/ 	.byte	0xff
	.zero		1


	//   ....[135]....
        /*097c*/ 	.word	0x0000ba70
        /*0980*/ 	.word	0x00000000
        /*0984*/ 	.word	0x000000a8
        /*0988*/ 	.short	0x010a
        /*098a*/ 	.byte	0xff
	.zero		1


	//   ....[136]....
        /*098c*/ 	.word	0x0000bad0
        /*0990*/ 	.word	0x00000000
        /*0994*/ 	.word	0x000000b0
        /*0998*/ 	.short	0x010a
        /*099a*/ 	.byte	0xff
	.zero		1


	//   ....[137]....
        /*099c*/ 	.word	0x0000bb30
        /*09a0*/ 	.word	0x00000000
        /*09a4*/ 	.word	0x000000d0
        /*09a8*/ 	.short	0x010a
        /*09aa*/ 	.byte	0xff
	.zero		1


	//   ....[138]....
        /*09ac*/ 	.word	0x0000bb90
        /*09b0*/ 	.word	0x00000000
        /*09b4*/ 	.word	0x00000080
        /*09b8*/ 	.short	0x010a
        /*09ba*/ 	.byte	0xff
	.zero		1


	//   ....[139]....
        /*09bc*/ 	.word	0x0000bbe0
        /*09c0*/ 	.word	0x00000064
        /*09c4*/ 	.word	0x000000e0
        /*09c8*/ 	.short	0x010a
        /*09ca*/ 	.byte	0xff
	.zero		1


	//   ....[140]....
        /*09cc*/ 	.word	0x0000bc30
        /*09d0*/ 	.word	0x00000003
        /*09d4*/ 	.word	0x00000080
        /*09d8*/ 	.short	0x010a
        /*09da*/ 	.byte	0xff
	.zero		1


	//   ....[141]....
        /*09dc*/ 	.word	0x0000bc80
        /*09e0*/ 	.word	0x0000003e
        /*09e4*/ 	.word	0x00000080
        /*09e8*/ 	.short	0x010a
        /*09ea*/ 	.byte	0xff
	.zero		1


	//   ....[142]....
        /*09ec*/ 	.word	0x0000bcd0
        /*09f0*/ 	.word	0x0000003e
        /*09f4*/ 	.word	0x00000080
        /*09f8*/ 	.short	0x010a
        /*09fa*/ 	.byte	0xff
	.zero		1


	//----- nvinfo : EIATTR_NUM_MBARRIERS
	.align		4
.L_47:
        /*09fc*/ 	.byte	0x03, 0x38
        /*09fe*/ 	.short	0x0021


	//----- nvinfo : EIATTR_EXIT_INSTR_OFFSETS
	.align		4
        /*0a00*/ 	.byte	0x04, 0x1c
        /*0a02*/ 	.short	(.L_49 - .L_48)


	//   ....[0]....
.L_48:
        /*0a04*/ 	.word	0x00003770


	//   ....[1]....
        /*0a08*/ 	.word	0x00003a20


	//   ....[2]....
        /*0a0c*/ 	.word	0x00003a80


	//   ....[3]....
        /*0a10*/ 	.word	0x00004d20


	//   ....[4]....
        /*0a14*/ 	.word	0x00006540


	//   ....[5]....
        /*0a18*/ 	.word	0x00006580


	//   ....[6]....
        /*0a1c*/ 	.word	0x0000aed0


	//   ....[7]....
        /*0a20*/ 	.word	0x0000af50


	//   ....[8]....
        /*0a24*/ 	.word	0x0000af80


	//   ....[9]....
        /*0a28*/ 	.word	0x0000b000


	//----- nvinfo : EIATTR_MAX_THREADS
	.align		4
.L_49:
        /*0a2c*/ 	.byte	0x04, 0x05
        /*0a2e*/ 	.short	(.L_51 - .L_50)
.L_50:
        /*0a30*/ 	.word	0x00000100
        /*0a34*/ 	.word	0x00000001
        /*0a38*/ 	.word	0x00000001


	//----- nvinfo : EIATTR_CRS_STACK_SIZE
	.align		4
.L_51:
        /*0a3c*/ 	.byte	0x04, 0x1e
        /*0a3e*/ 	.short	(.L_53 - .L_52)
.L_52:
        /*0a40*/ 	.word	0x00000000


	//----- nvinfo : EIATTR_CBANK_PARAM_SIZE
	.align		4
.L_53:
        /*0a44*/ 	.byte	0x03, 0x19
        /*0a46*/ 	.short	0x0900


	//----- nvinfo : EIATTR_PARAM_CBANK
	.align		4
        /*0a48*/ 	.byte	0x04, 0x0a
        /*0a4a*/ 	.short	(.L_55 - .L_54)
	.align		4
.L_54:
        /*0a4c*/ 	.word	index@(.nv.constant0._ZN7cutlass13device_kernelINS_4conv6kernel13ConvUniversalINS1_16ConvProblemShapeILNS1_8OperatorE2ELi3EEENS1_10collective14CollectiveConvINS1_47MainloopSm100TmaUmmaWarpSpecializedImplicitGemmILS5_2ELi8ELi3ELi1ELi2EN4cute5tupleIJNSA_1CILi2EEENSC_ILi1EEESE_EEEEENSB_IJNSC_ILi256EEENSB_IJNSC_ILi128EEEEEENSB_IJNSC_ILi64EEEEEEEEENS_6half_tESN_NSA_8TiledMMAINSA_8MMA_AtomIJNSA_26SM100_MMA_F16BF16_2x1SM_SSISN_SN_fLi256ELi128ELNSA_4UMMA5MajorE1ELSS_1ELNSR_7ScaleInE0ELST_0EEEEEENSA_6LayoutINSB_IJSE_SE_SE_EEENSB_IJNSC_ILi0EEESY_SY_EEEEENSB_IJNSA_10UnderscoreES11_S11_EEEEENS7_6detail27Sm100ImplicitGemmTileTraitsINSA_18SM100_TMA_2SM_LOADENSA_14ComposedLayoutINSA_7SwizzleILi3ELi4ELi3EEENSA_18smem_ptr_flag_bitsILi16EEENSW_INSB_IJSK_NSC_ILi8EEEEEENSB_IJSE_SK_EEEEEEEvEENS15_INSA_25SM100_TMA_2SM_LOAD_IM2COLES1G_vEEEENS_8epilogue10collective18CollectiveEpilogueINS1L_23Sm100TmaWarpSpecializedILi4ELi2ELi32ELb1ELb0EEEJNSB_IJSI_SJ_SL_EEENSB_IJNSW_ISI_SE_EENSW_INSC_ILi32EEESE_EEEEESN_NSB_IJlNSB_IJSE_lllEEESY_EEESN_S1W_NS1L_6fusion15FusionCallbacksIS1P_NS1X_17LinearCombinationISN_fSN_fLNS_15FloatRoundStyleE2EEES1Q_S1U_JEEENSA_5SM1004TMEM4LOAD26SM100_TMEM_LOAD_32dp32b32xENSA_13SM90_TMA_LOADENS17_INS18_ILi2ELi4ELi3EEES1B_NSW_INSB_IJS1C_S1S_EEENSB_IJS1S_SE_EEEEEEENSA_39AutoVectorizingCopyWithAssumedAlignmentILi128EEENSA_14SM90_TMA_STOREES2C_S2E_S2E_EEEvvEEEEvNT_6ParamsE)
        /*0a50*/ 	.short	0x0380
        /*0a52*/ 	.short	0x0900


	//----- nvinfo : EIATTR_SW_WAR
	.align		4
.L_55:
        /*0a54*/ 	.byte	0x04, 0x36
        /*0a56*/ 	.short	(.L_57 - .L_56)
.L_56:
        /*0a58*/ 	.word	0x00000008
.L_57:


//--------------------- .nv.callgraph             --------------------------
	.section	.nv.callgraph,"",@"SHT_CUDA_CALLGRAPH"
	.align	4
	.sectionentsize	8
	.align		4
        /*0000*/ 	.word	0x00000000
	.align		4
        /*0004*/ 	.word	0xffffffff
	.align		4
        /*0008*/ 	.word	index@(_ZN7cutlass13device_kernelINS_4conv6kernel13ConvUniversalINS1_16ConvProblemShapeILNS1_8OperatorE2ELi3EEENS1_10collective14CollectiveConvINS1_47MainloopSm100TmaUmmaWarpSpecializedImplicitGemmILS5_2ELi8ELi3ELi1ELi2EN4cute5tupleIJNSA_1CILi2EEENSC_ILi1EEESE_EEEEENSB_IJNSC_ILi256EEENSB_IJNSC_ILi128EEEEEENSB_IJNSC_ILi64EEEEEEEEENS_6half_tESN_NSA_8TiledMMAINSA_8MMA_AtomIJNSA_26SM100_MMA_F16BF16_2x1SM_SSISN_SN_fLi256ELi128ELNSA_4UMMA5MajorE1ELSS_1ELNSR_7ScaleInE0ELST_0EEEEEENSA_6LayoutINSB_IJSE_SE_SE_EEENSB_IJNSC_ILi0EEESY_SY_EEEEENSB_IJNSA_10UnderscoreES11_S11_EEEEENS7_6detail27Sm100ImplicitGemmTileTraitsINSA_18SM100_TMA_2SM_LOADENSA_14ComposedLayoutINSA_7SwizzleILi3ELi4ELi3EEENSA_18smem_ptr_flag_bitsILi16EEENSW_INSB_IJSK_NSC_ILi8EEEEEENSB_IJSE_SK_EEEEEEEvEENS15_INSA_25SM100_TMA_2SM_LOAD_IM2COLES1G_vEEEENS_8epilogue10collective18CollectiveEpilogueINS1L_23Sm100TmaWarpSpecializedILi4ELi2ELi32ELb1ELb0EEEJNSB_IJSI_SJ_SL_EEENSB_IJNSW_ISI_SE_EENSW_INSC_ILi32EEESE_EEEEESN_NSB_IJlNSB_IJSE_lllEEESY_EEESN_S1W_NS1L_6fusion15FusionCallbacksIS1P_NS1X_17LinearCombinationISN_fSN_fLNS_15FloatRoundStyleE2EEES1Q_S1U_JEEENSA_5SM1004TMEM4LOAD26SM100_TMEM_LOAD_32dp32b32xENSA_13SM90_TMA_LOADENS17_INS18_ILi2ELi4ELi3EEES1B_NSW_INSB_IJS1C_S1S_EEENSB_IJS1S_SE_EEEEEEENSA_39AutoVectorizingCopyWithAssumedAlignmentILi128EEENSA_14SM90_TMA_STOREES2C_S2E_S2E_EEEvvEEEEvNT_6ParamsE)
	.align		4
        /*000c*/ 	.word	index@(__assertfail)
	.align		4
        /*0010*/ 	.word	0x00000000
	.align		4
        /*0014*/ 	.word	0xfffffffe
	.align		4
        /*0018*/ 	.word	0x00000000
	.align		4
        /*001c*/ 	.word	0xfffffffd
	.align		4
        /*0020*/ 	.word	0x00000000
	.align		4
        /*0024*/ 	.word	0xfffffffc


//--------------------- .nv.constant4             --------------------------
	.section	.nv.constant4,"a",@progbits
	.align	8
	.align		8
.nv.constant4:
        /*0000*/ 	.dword	__assertfail
	.align		8
        /*0008*/ 	.dword	__unnamed_1
	.align		8
        /*0010*/ 	.dword	__unnamed_2
	.align		8
        /*0018*/ 	.dword	_ZN39_INTERNAL_43612caa_4_k_cu_e68bf187_47704cuda3std3__45__cpo5beginE
	.align		8
        /*0020*/ 	.dword	_ZN39_INTERNAL_43612caa_4_k_cu_e68bf187_47704cuda3std3__45__cpo3endE
	.align		8
        /*0028*/ 	.dword	_ZN39_INTERNAL_43612caa_4_k_cu_e68bf187_47704cuda3std3__45__cpo6cbeginE
	.align		8
        /*0030*/ 	.dword	_ZN39_INTERNAL_43612caa_4_k_cu_e68bf187_47704cuda3std3__45__cpo4cendE
	.align		8
        /*0038*/ 	.dword	_ZN39_INTERNAL_43612caa_4_k_cu_e68bf187_47704cuda3std3__441_GLOBAL__N__43612caa_4_k_cu_e68bf187_47706ignoreE
	.align		8
        /*0040*/ 	.dword	_ZN39_INTERNAL_43612caa_4_k_cu_e68bf187_47704cuda3std3__419piecewise_constructE
	.align		8
        /*0048*/ 	.dword	_ZN39_INTERNAL_43612caa_4_k_cu_e68bf187_47704cuda3std3__48in_placeE
	.align		8
        /*0050*/ 	.dword	_ZN39_INTERNAL_43612caa_4_k_cu_e68bf187_47704cuda3std6ranges3__45__cpo4swapE
	.align		8
        /*0058*/ 	.dword	_ZN39_INTERNAL_43612caa_4_k_cu_e68bf187_47704cuda3std6ranges3__45__cpo9iter_moveE
	.align		8
        /*0060*/ 	.dword	_ZN39_INTERNAL_43612caa_4_k_cu_e68bf187_47704cute7productE
	.align		8
        /*0068*/ 	.dword	_ZN39_INTERNAL_43612caa_4_k_cu_e68bf187_47704cute1_E
	.align		8
        /*0070*/ 	.dword	$str$27
	.align		8
        /*0078*/ 	.dword	$str$28
	.align		8
        /*0080*/ 	.dword	$str$29
	.align		8
        /*0088*/ 	.dword	$str$30


//--------------------- .text._ZN7cutlass13device_kernelINS_4conv6kernel13ConvUniversalINS1_16ConvProblemShapeILNS1_8OperatorE2ELi3EEENS1_10collective14CollectiveConvINS1_47MainloopSm100TmaUmmaWarpSpecializedImplicitGemmILS5_2ELi8ELi3ELi1ELi2EN4cute5tupleIJNSA_1CILi2EEENSC_ILi1EEESE_EEEEENSB_IJNSC_ILi256EEENSB_IJNSC_ILi128EEEEEENSB_IJNSC_ILi64EEEEEEEEENS_6half_tESN_NSA_8TiledMMAINSA_8MMA_AtomIJNSA_26SM100_MMA_F16BF16_2x1SM_SSISN_SN_fLi256ELi128ELNSA_4UMMA5MajorE1ELSS_1ELNSR_7ScaleInE0ELST_0EEEEEENSA_6LayoutINSB_IJSE_SE_SE_EEENSB_IJNSC_ILi0EEESY_SY_EEEEENSB_IJNSA_10UnderscoreES11_S11_EEEEENS7_6detail27Sm100ImplicitGemmTileTraitsINSA_18SM100_TMA_2SM_LOADENSA_14ComposedLayoutINSA_7SwizzleILi3ELi4ELi3EEENSA_18smem_ptr_flag_bitsILi16EEENSW_INSB_IJSK_NSC_ILi8EEEEEENSB_IJSE_SK_EEEEEEEvEENS15_INSA_25SM100_TMA_2SM_LOAD_IM2COLES1G_vEEEENS_8epilogue10collective18CollectiveEpilogueINS1L_23Sm100TmaWarpSpecializedILi4ELi2ELi32ELb1ELb0EEEJNSB_IJSI_SJ_SL_EEENSB_IJNSW_ISI_SE_EENSW_INSC_ILi32EEESE_EEEEESN_NSB_IJlNSB_IJSE_lllEEESY_EEESN_S1W_NS1L_6fusion15FusionCallbacksIS1P_NS1X_17LinearCombinationISN_fSN_fLNS_15FloatRoundStyleE2EEES1Q_S1U_JEEENSA_5SM1004TMEM4LOAD26SM100_TMEM_LOAD_32dp32b32xENSA_13SM90_TMA_LOADENS17_INS18_ILi2ELi4ELi3EEES1B_NSW_INSB_IJS1C_S1S_EEENSB_IJS1S_SE_EEEEEEENSA_39AutoVectorizingCopyWithAssumedAlignmentILi128EEENSA_14SM90_TMA_STOREES2C_S2E_S2E_EEEvvEEEEvNT_6ParamsE --------------------------
	.section	.text._ZN7cutlass13device_kernelINS_4conv6kernel13ConvUniversalINS1_16ConvProblemShapeILNS1_8OperatorE2ELi3EEENS1_10collective14CollectiveConvINS1_47MainloopSm100TmaUmmaWarpSpecializedImplicitGemmILS5_2ELi8ELi3ELi1ELi2EN4cute5tupleIJNSA_1CILi2EEENSC_ILi1EEESE_EEEEENSB_IJNSC_ILi256EEENSB_IJNSC_ILi128EEEEEENSB_IJNSC_ILi64EEEEEEEEENS_6half_tESN_NSA_8TiledMMAINSA_8MMA_AtomIJNSA_26SM100_MMA_F16BF16_2x1SM_SSISN_SN_fLi256ELi128ELNSA_4UMMA5MajorE1ELSS_1ELNSR_7ScaleInE0ELST_0EEEEEENSA_6LayoutINSB_IJSE_SE_SE_EEENSB_IJNSC_ILi0EEESY_SY_EEEEENSB_IJNSA_10UnderscoreES11_S11_EEEEENS7_6detail27Sm100ImplicitGemmTileTraitsINSA_18SM100_TMA_2SM_LOADENSA_14ComposedLayoutINSA_7SwizzleILi3ELi4ELi3EEENSA_18smem_ptr_flag_bitsILi16EEENSW_INSB_IJSK_NSC_ILi8EEEEEENSB_IJSE_SK_EEEEEEEvEENS15_INSA_25SM100_TMA_2SM_LOAD_IM2COLES1G_vEEEENS_8epilogue10collective18CollectiveEpilogueINS1L_23Sm100TmaWarpSpecializedILi4ELi2ELi32ELb1ELb0EEEJNSB_IJSI_SJ_SL_EEENSB_IJNSW_ISI_SE_EENSW_INSC_ILi32EEESE_EEEEESN_NSB_IJlNSB_IJSE_lllEEESY_EEESN_S1W_NS1L_6fusion15FusionCallbacksIS1P_NS1X_17LinearCombinationISN_fSN_fLNS_15FloatRoundStyleE2EEES1Q_S1U_JEEENSA_5SM1004TMEM4LOAD26SM100_TMEM_LOAD_32dp32b32xENSA_13SM90_TMA_LOADENS17_INS18_ILi2ELi4ELi3EEES1B_NSW_INSB_IJS1C_S1S_EEENSB_IJS1S_SE_EEEEEEENSA_39AutoVectorizingCopyWithAssumedAlignmentILi128EEENSA_14SM90_TMA_STOREES2C_S2E_S2E_EEEvvEEEEvNT_6ParamsE,"ax",@progbits
	.align	128
.text._ZN7cutlass13device_kernelINS_4conv6kernel13ConvUniversalINS1_16ConvProblemShapeILNS1_8OperatorE2ELi3EEENS1_10collective14CollectiveConvINS1_47MainloopSm100TmaUmmaWarpSpecializedImplicitGemmILS5_2ELi8ELi3ELi1ELi2EN4cute5tupleIJNSA_1CILi2EEENSC_ILi1EEESE_EEEEENSB_IJNSC_ILi256EEENSB_IJNSC_ILi128EEEEEENSB_IJNSC_ILi64EEEEEEEEENS_6half_tESN_NSA_8TiledMMAINSA_8MMA_AtomIJNSA_26SM100_MMA_F16BF16_2x1SM_SSISN_SN_fLi256ELi128ELNSA_4UMMA5MajorE1ELSS_1ELNSR_7ScaleInE0ELST_0EEEEEENSA_6LayoutINSB_IJSE_SE_SE_EEENSB_IJNSC_ILi0EEESY_SY_EEEEENSB_IJNSA_10UnderscoreES11_S11_EEEEENS7_6detail27Sm100ImplicitGemmTileTraitsINSA_18SM100_TMA_2SM_LOADENSA_14ComposedLayoutINSA_7SwizzleILi3ELi4ELi3EEENSA_18smem_ptr_flag_bitsILi16EEENSW_INSB_IJSK_NSC_ILi8EEEEEENSB_IJSE_SK_EEEEEEEvEENS15_INSA_25SM100_TMA_2SM_LOAD_IM2COLES1G_vEEEENS_8epilogue10collective18CollectiveEpilogueINS1L_23Sm100TmaWarpSpecializedILi4ELi2ELi32ELb1ELb0EEEJNSB_IJSI_SJ_SL_EEENSB_IJNSW_ISI_SE_EENSW_INSC_ILi32EEESE_EEEEESN_NSB_IJlNSB_IJSE_lllEEESY_EEESN_S1W_NS1L_6fusion15FusionCallbacksIS1P_NS1X_17LinearCombinationISN_fSN_fLNS_15FloatRoundStyleE2EEES1Q_S1U_JEEENSA_5SM1004TMEM4LOAD26SM100_TMEM_LOAD_32dp32b32xENSA_13SM90_TMA_LOADENS17_INS18_ILi2ELi4ELi3EEES1B_NSW_INSB_IJS1C_S1S_EEENSB_IJS1S_SE_EEEEEEENSA_39AutoVectorizingCopyWithAssumedAlignmentILi128EEENSA_14SM90_TMA_STOREES2C_S2E_S2E_EEEvvEEEEvNT_6ParamsE:
        .type           _ZN7cutlass13device_kernelINS_4conv6kernel13ConvUniversalINS1_16ConvProblemShapeILNS1_8OperatorE2ELi3EEENS1_10collective14CollectiveConvINS1_47MainloopSm100TmaUmmaWarpSpecializedImplicitGemmILS5_2ELi8ELi3ELi1ELi2EN4cute5tupleIJNSA_1CILi2EEENSC_ILi1EEESE_EEEEENSB_IJNSC_ILi256EEENSB_IJNSC_ILi128EEEEEENSB_IJNSC_ILi64EEEEEEEEENS_6half_tESN_NSA_8TiledMMAINSA_8MMA_AtomIJNSA_26SM100_MMA_F16BF16_2x1SM_SSISN_SN_fLi256ELi128ELNSA_4UMMA5MajorE1ELSS_1ELNSR_7ScaleInE0ELST_0EEEEEENSA_6LayoutINSB_IJSE_SE_SE_EEENSB_IJNSC_ILi0EEESY_SY_EEEEENSB_IJNSA_10UnderscoreES11_S11_EEEEENS7_6detail27Sm100ImplicitGemmTileTraitsINSA_18SM100_TMA_2SM_LOADENSA_14ComposedLayoutINSA_7SwizzleILi3ELi4ELi3EEENSA_18smem_ptr_flag_bitsILi16EEENSW_INSB_IJSK_NSC_ILi8EEEEEENSB_IJSE_SK_EEEEEEEvEENS15_INSA_25SM100_TMA_2SM_LOAD_IM2COLES1G_vEEEENS_8epilogue10collective18CollectiveEpilogueINS1L_23Sm100TmaWarpSpecializedILi4ELi2ELi32ELb1ELb0EEEJNSB_IJSI_SJ_SL_EEENSB_IJNSW_ISI_SE_EENSW_INSC_ILi32EEESE_EEEEESN_NSB_IJlNSB_IJSE_lllEEESY_EEESN_S1W_NS1L_6fusion15FusionCallbacksIS1P_NS1X_17LinearCombinationISN_fSN_fLNS_15FloatRoundStyleE2EEES1Q_S1U_JEEENSA_5SM1004TMEM4LOAD26SM100_TMEM_LOAD_32dp32b32xENSA_13SM90_TMA_LOADENS17_INS18_ILi2ELi4ELi3EEES1B_NSW_INSB_IJS1C_S1S_EEENSB_IJS1S_SE_EEEEEEENSA_39AutoVectorizingCopyWithAssumedAlignmentILi128EEENSA_14SM90_TMA_STOREES2C_S2E_S2E_EEEvvEEEEvNT_6ParamsE,@function
        .size           _ZN7cutlass13device_kernelINS_4conv6kernel13ConvUniversalINS1_16ConvProblemShapeILNS1_8OperatorE2ELi3EEENS1_10collective14CollectiveConvINS1_47MainloopSm100TmaUmmaWarpSpecializedImplicitGemmILS5_2ELi8ELi3ELi1ELi2EN4cute5tupleIJNSA_1CILi2EEENSC_ILi1EEESE_EEEEENSB_IJNSC_ILi256EEENSB_IJNSC_ILi128EEEEEENSB_IJNSC_ILi64EEEEEEEEENS_6half_tESN_NSA_8TiledMMAINSA_8MMA_AtomIJNSA_26SM100_MMA_F16BF16_2x1SM_SSISN_SN_fLi256ELi128ELNSA_4UMMA5MajorE1ELSS_1ELNSR_7ScaleInE0ELST_0EEEEEENSA_6LayoutINSB_IJSE_SE_SE_EEENSB_IJNSC_ILi0EEESY_SY_EEEEENSB_IJNSA_10UnderscoreES11_S11_EEEEENS7_6detail27Sm100ImplicitGemmTileTraitsINSA_18SM100_TMA_2SM_LOADENSA_14ComposedLayoutINSA_7SwizzleILi3ELi4ELi3EEENSA_18smem_ptr_flag_bitsILi16EEENSW_INSB_IJSK_NSC_ILi8EEEEEENSB_IJSE_SK_EEEEEEEvEENS15_INSA_25SM100_TMA_2SM_LOAD_IM2COLES1G_vEEEENS_8epilogue10collective18CollectiveEpilogueINS1L_23Sm100TmaWarpSpecializedILi4ELi2ELi32ELb1ELb0EEEJNSB_IJSI_SJ_SL_EEENSB_IJNSW_ISI_SE_EENSW_INSC_ILi32EEESE_EEEEESN_NSB_IJlNSB_IJSE_lllEEESY_EEESN_S1W_NS1L_6fusion15FusionCallbacksIS1P_NS1X_17LinearCombinationISN_fSN_fLNS_15FloatRoundStyleE2EEES1Q_S1U_JEEENSA_5SM1004TMEM4LOAD26SM100_TMEM_LOAD_32dp32b32xENSA_13SM90_TMA_LOADENS17_INS18_ILi2ELi4ELi3EEES1B_NSW_INSB_IJS1C_S1S_EEENSB_IJS1S_SE_EEEEEEENSA_39AutoVectorizingCopyWithAssumedAlignmentILi128EEENSA_14SM90_TMA_STOREES2C_S2E_S2E_EEEvvEEEEvNT_6ParamsE,(.L_x_199 - _ZN7cutlass13device_kernelINS_4conv6kernel13ConvUniversalINS1_16ConvProblemShapeILNS1_8OperatorE2ELi3EEENS1_10collective14CollectiveConvINS1_47MainloopSm100TmaUmmaWarpSpecializedImplicitGemmILS5_2ELi8ELi3ELi1ELi2EN4cute5tupleIJNSA_1CILi2EEENSC_ILi1EEESE_EEEEENSB_IJNSC_ILi256EEENSB_IJNSC_ILi128EEEEEENSB_IJNSC_ILi64EEEEEEEEENS_6half_tESN_NSA_8TiledMMAINSA_8MMA_AtomIJNSA_26SM100_MMA_F16BF16_2x1SM_SSISN_SN_fLi256ELi128ELNSA_4UMMA5MajorE1ELSS_1ELNSR_7ScaleInE0ELST_0EEEEEENSA_6LayoutINSB_IJSE_SE_SE_EEENSB_IJNSC_ILi0EEESY_SY_EEEEENSB_IJNSA_10UnderscoreES11_S11_EEEEENS7_6detail27Sm100ImplicitGemmTileTraitsINSA_18SM100_TMA_2SM_LOADENSA_14ComposedLayoutINSA_7SwizzleILi3ELi4ELi3EEENSA_18smem_ptr_flag_bitsILi16EEENSW_INSB_IJSK_NSC_ILi8EEEEEENSB_IJSE_SK_EEEEEEEvEENS15_INSA_25SM100_TMA_2SM_LOAD_IM2COLES1G_vEEEENS_8epilogue10collective18CollectiveEpilogueINS1L_23Sm100TmaWarpSpecializedILi4ELi2ELi32ELb1ELb0EEEJNSB_IJSI_SJ_SL_EEENSB_IJNSW_ISI_SE_EENSW_INSC_ILi32EEESE_EEEEESN_NSB_IJlNSB_IJSE_lllEEESY_EEESN_S1W_NS1L_6fusion15FusionCallbacksIS1P_NS1X_17LinearCombinationISN_fSN_fLNS_15FloatRoundStyleE2EEES1Q_S1U_JEEENSA_5SM1004TMEM4LOAD26SM100_TMEM_LOAD_32dp32b32xENSA_13SM90_TMA_LOADENS17_INS18_ILi2ELi4ELi3EEES1B_NSW_INSB_IJS1C_S1S_EEENSB_IJS1S_SE_EEEEEEENSA_39AutoVectorizingCopyWithAssumedAlignmentILi128EEENSA_14SM90_TMA_STOREES2C_S2E_S2E_EEEvvEEEEvNT_6ParamsE)
        .other          _ZN7cutlass13device_kernelINS_4conv6kernel13ConvUniversalINS1_16ConvProblemShapeILNS1_8OperatorE2ELi3EEENS1_10collective14CollectiveConvINS1_47MainloopSm100TmaUmmaWarpSpecializedImplicitGemmILS5_2ELi8ELi3ELi1ELi2EN4cute5tupleIJNSA_1CILi2EEENSC_ILi1EEESE_EEEEENSB_IJNSC_ILi256EEENSB_IJNSC_ILi128EEEEEENSB_IJNSC_ILi64EEEEEEEEENS_6half_tESN_NSA_8TiledMMAINSA_8MMA_AtomIJNSA_26SM100_MMA_F16BF16_2x1SM_SSISN_SN_fLi256ELi128ELNSA_4UMMA5MajorE1ELSS_1ELNSR_7ScaleInE0ELST_0EEEEEENSA_6LayoutINSB_IJSE_SE_SE_EEENSB_IJNSC_ILi0EEESY_SY_EEEEENSB_IJNSA_10UnderscoreES11_S11_EEEEENS7_6detail27Sm100ImplicitGemmTileTraitsINSA_18SM100_TMA_2SM_LOADENSA_14ComposedLayoutINSA_7SwizzleILi3ELi4ELi3EEENSA_18smem_ptr_flag_bitsILi16EEENSW_INSB_IJSK_NSC_ILi8EEEEEENSB_IJSE_SK_EEEEEEEvEENS15_INSA_25SM100_TMA_2SM_LOAD_IM2COLES1G_vEEEENS_8epilogue10collective18CollectiveEpilogueINS1L_23Sm100TmaWarpSpecializedILi4ELi2ELi32ELb1ELb0EEEJNSB_IJSI_SJ_SL_EEENSB_IJNSW_ISI_SE_EENSW_INSC_ILi32EEESE_EEEEESN_NSB_IJlNSB_IJSE_lllEEESY_EEESN_S1W_NS1L_6fusion15FusionCallbacksIS1P_NS1X_17LinearCombinationISN_fSN_fLNS_15FloatRoundStyleE2EEES1Q_S1U_JEEENSA_5SM1004TMEM4LOAD26SM100_TMEM_LOAD_32dp32b32xENSA_13SM90_TMA_LOADENS17_INS18_ILi2ELi4ELi3EEES1B_NSW_INSB_IJS1C_S1S_EEENSB_IJS1S_SE_EEEEEEENSA_39AutoVectorizingCopyWithAssumedAlignmentILi128EEENSA_14SM90_TMA_STOREES2C_S2E_S2E_EEEvvEEEEvNT_6ParamsE,@"STO_CUDA_ENTRY STV_DEFAULT"
_ZN7cutlass13device_kernelINS_4conv6kernel13ConvUniversalINS1_16ConvProblemShapeILNS1_8OperatorE2ELi3EEENS1_10collective14CollectiveConvINS1_47MainloopSm100TmaUmmaWarpSpecializedImplicitGemmILS5_2ELi8ELi3ELi1ELi2EN4cute5tupleIJNSA_1CILi2EEENSC_ILi1EEESE_EEEEENSB_IJNSC_ILi256EEENSB_IJNSC_ILi128EEEEEENSB_IJNSC_ILi64EEEEEEEEENS_6half_tESN_NSA_8TiledMMAINSA_8MMA_AtomIJNSA_26SM100_MMA_F16BF16_2x1SM_SSISN_SN_fLi256ELi128ELNSA_4UMMA5MajorE1ELSS_1ELNSR_7ScaleInE0ELST_0EEEEEENSA_6LayoutINSB_IJSE_SE_SE_EEENSB_IJNSC_ILi0EEESY_SY_EEEEENSB_IJNSA_10UnderscoreES11_S11_EEEEENS7_6detail27Sm100ImplicitGemmTileTraitsINSA_18SM100_TMA_2SM_LOADENSA_14ComposedLayoutINSA_7SwizzleILi3ELi4ELi3EEENSA_18smem_ptr_flag_bitsILi16EEENSW_INSB_IJSK_NSC_ILi8EEEEEENSB_IJSE_SK_EEEEEEEvEENS15_INSA_25SM100_TMA_2SM_LOAD_IM2COLES1G_vEEEENS_8epilogue10collective18CollectiveEpilogueINS1L_23Sm100TmaWarpSpecializedILi4ELi2ELi32ELb1ELb0EEEJNSB_IJSI_SJ_SL_EEENSB_IJNSW_ISI_SE_EENSW_INSC_ILi32EEESE_EEEEESN_NSB_IJlNSB_IJSE_lllEEESY_EEESN_S1W_NS1L_6fusion15FusionCallbacksIS1P_NS1X_17LinearCombinationISN_fSN_fLNS_15FloatRoundStyleE2EEES1Q_S1U_JEEENSA_5SM1004TMEM4LOAD26SM100_TMEM_LOAD_32dp32b32xENSA_13SM90_TMA_LOADENS17_INS18_ILi2ELi4ELi3EEES1B_NSW_INSB_IJS1C_S1S_EEENSB_IJS1S_SE_EEEEEEENSA_39AutoVectorizingCopyWithAssumedAlignmentILi128EEENSA_14SM90_TMA_STOREES2C_S2E_S2E_EEEvvEEEEvNT_6ParamsE:
[----:B------:R-:W1:Y:S01]  /*0000*/  LDC R1, c[0x0][0x37c] ;  /* 0x0000df00ff017b82 */ /* 0x000e620000000800 */
[----:B------:R-:W2:Y:S01]  /*0010*/  S2R R85, SR_TID.X ;  /* 0x0000000000557919 */ /* 0x000ea20000002100 */
[----:B------:R-:W3:Y:S06]  /*0020*/  LDCU.64 UR8, c[0x0][0x990] ;  /* 0x00013200ff0877ac */ /* 0x000eec0008000a00 */
[----:B------:R-:W4:Y:S01]  /*0030*/  S2UR UR4, SR_CgaCtaId ;  /* 0x00000000000479c3 */ /* 0x000f220000008800 */
[----:B-1----:R-:W-:Y:S01]  /*0040*/  VIADD R1, R1, 0xfffffff8 ;  /* 0xfffffff801017836 */ /* 0x002fe20000000000 */
[----:B------:R-:W-:-:S02]  /*0050*/  PRMT R87, RZ, 0x7610, R87 ;  /* 0x00007610ff577816 */ /* 0x000fc40000000057 */
[----:B------:R-:W-:Y:S02]  /*0060*/  ELECT P1, URZ, PT ;  /* 0x0000000000ff782f */ /* 0x000fe40003820000 */
[----:B------:R-:W-:Y:S01]  /*0070*/  R2UR UR49, R1 ;  /* 0x00000000013172ca */ /* 0x000fe200000e0000 */
[----:B---3--:R-:W-:-:S04]  /*0080*/  UISETP.NE.U32.AND UP0, UPT, UR8, URZ, UPT ;  /* 0x000000ff0800728c */ /* 0x008fc8000bf05070 */
[----:B------:R-:W-:Y:S02]  /*0090*/  UISETP.NE.AND.EX UP0, UPT, UR9, URZ, UPT, UP0 ;  /* 0x000000ff0900728c */ /* 0x000fe4000bf05300 */
[----:B----4-:R-:W-:Y:S02]  /*00a0*/  ULOP3.LUT UR41, UR4, 0x1, URZ, 0xc0, !UPT ;  /* 0x0000000104297892 */ /* 0x010fe4000f8ec0ff */
[----:B------:R-:W-:Y:S01]  /*00b0*/  ULOP3.LUT UR40, UR4, 0x1, URZ, 0x3c, !UPT ;  /* 0x0000000104287892 */ /* 0x000fe2000f8e3cff */
[----:B--2---:R-:W-:-:S05]  /*00c0*/  SHF.R.U32.HI R88, RZ, 0x5, R85 ;  /* 0x00000005ff587819 */ /* 0x004fca0000011655 */
[----:B------:R-:W1:Y:S02]  /*00d0*/  SHFL.IDX PT, R0, R88, RZ, 0x1f ;  /* 0x00001fff58007589 */ /* 0x000e6400000e0000 */
[----:B-1----:R-:W-:Y:S01]  /*00e0*/  R2UR UR18, R0 ;  /* 0x00000000001272ca */ /* 0x002fe200000e0000 */
[----:B------:R-:W-:-:S14]  /*00f0*/  BRA.U UP0, `(.L_x_0) ;  /* 0x0000000100307547 */ /* 0x000fdc000b800000 */
[----:B------:R-:W1:Y:S02]  /*0100*/  LDCU.64 UR4, c[0x0][0x988] ;  /* 0x00013100ff0477ac */ /* 0x000e640008000a00 */
[----:B-1----:R-:W-:-:S04]  /*0110*/  UISETP.NE.U32.AND UP0, UPT, UR4, URZ, UPT ;  /* 0x000000ff0400728c */ /* 0x002fc8000bf05070 */
[----:B------:R-:W-:-:S09]  /*0120*/  UISETP.NE.AND.EX UP0, UPT, UR5, URZ, UPT, UP0 ;  /* 0x000000ff0500728c */ /* 0x000fd2000bf05300 */
[----:B------:R-:W-:Y:S05]  /*0130*/  BRA.U !UP0, `(.L_x_1) ;  /* 0x0000000108147547 */ /* 0x000fea000b800000 */
[----:B------:R-:W1:Y:S01]  /*0140*/  LDC.64 R2, c[0x0][0x988] ;  /* 0x00026200ff027b82 */ /* 0x000e620000000a00 */
[----:B------:R-:W1:Y:S02]  /*0150*/  LDCU.64 UR4, c[0x0][0x358] ;  /* 0x00006b00ff0477ac */ /* 0x000e640008000a00 */
[----:B-1----:R1:W5:Y:S01]  /*0160*/  LDG.E R41, desc[UR4][R2.64] ;  /* 0x0000000402297981 */ /* 0x002362000c1e1900 */
[----:B------:R-:W-:Y:S01]  /*0170*/  HFMA2 R87, -RZ, RZ, 0, 5.9604644775390625e-08 ;  /* 0x00000001ff577431 */ /* 0x000fe200000001ff */
[----:B------:R-:W-:Y:S05]  /*0180*/  BRA `(.L_x_0) ;  /* 0x00000000000c7947 */ /* 0x000fea0003800000 */
.L_x_1:
[----:B------:R-:W1:Y:S01]  /*0190*/  LDCU UR4, c[0x0][0x980] ;  /* 0x00013000ff0477ac */ /* 0x000e620008000800 */
[----:B------:R-:W-:Y:S01]  /*01a0*/  HFMA2 R87, -RZ, RZ, 0, 5.9604644775390625e-08 ;  /* 0x00000001ff577431 */ /* 0x000fe200000001ff */
[----:B-1----:R-:W-:-:S07]  /*01b0*/  MOV R41, UR4 ;  /* 0x0000000400297c02 */ /* 0x002fce0008000f00 */
.L_x_0:
[----:B------:R-:W2:Y:S02]  /*01c0*/  LDCU.64 UR4, c[0x0][0x9b0] ;  /* 0x00013600ff0477ac */ /* 0x000ea40008000a00 */
[----:B--2---:R-:W-:-:S04]  /*01d0*/  UISETP.NE.U32.AND UP0, UPT, UR4, URZ, UPT ;  /* 0x000000ff0400728c */ /* 0x004fc8000bf05070 */
[----:B------:R-:W-:-:S09]  /*01e0*/  UISETP.NE.AND.EX UP0, UPT, UR5, URZ, UPT, UP0 ;  /* 0x000000ff0500728c */ /* 0x000fd2000bf05300 */
[----:B------:R-:W-:Y:S05]  /*01f0*/  BRA.U UP0, `(.L_x_2) ;  /* 0x0000000100287547 */ /* 0x000fea000b800000 */
[----:B------:R-:W2:Y:S02]  /*0200*/  LDCU.64 UR4, c[0x0][0x9a8] ;  /* 0x00013500ff0477ac */ /* 0x000ea40008000a00 */
[----:B--2---:R-:W-:-:S04]  /*0210*/  UISETP.NE.U32.AND UP0, UPT, UR4, URZ, UPT ;  /* 0x000000ff0400728c */ /* 0x004fc8000bf05070 */
[----:B------:R-:W-:-:S09]  /*0220*/  UISETP.NE.AND.EX UP0, UPT, UR5, URZ, UPT, UP0 ;  /* 0x000000ff0500728c */ /* 0x000fd2000bf05300 */
[----:B------:R-:W-:Y:S05]  /*0230*/  BRA.U !UP0, `(.L_x_3) ;  /* 0x0000000108107547 */ /* 0x000fea000b800000 */
[----:B------:R-:W2:Y:S01]  /*0240*/  LDC.64 R38, c[0x0][0x9a8] ;  /* 0x00026a00ff267b82 */ /* 0x000ea20000000a00 */
[----:B------:R-:W2:Y:S02]  /*0250*/  LDCU.64 UR4, c[0x0][0x358] ;  /* 0x00006b00ff0477ac */ /* 0x000ea40008000a00 */
[----:B--2---:R2:W5:Y:S01]  /*0260*/  LDG.E R38, desc[UR4][R38.64] ;  /* 0x0000000426267981 */ /* 0x004562000c1e1900 */
[----:B------:R-:W-:Y:S05]  /*0270*/  BRA `(.L_x_2) ;  /* 0x0000000000087947 */ /* 0x000fea0003800000 */
.L_x_3:
[----:B------:R-:W2:Y:S02]  /*0280*/  LDCU UR4, c[0x0][0x9a0] ;  /* 0x00013400ff0477ac */ /* 0x000ea40008000800 */
[----:B--2---:R-:W-:Y:S02]  /*0290*/  MOV R38, UR4 ;  /* 0x0000000400267c02 */ /* 0x004fe40008000f00 */
.L_x_2:
[----:B------:R-:W-:Y:S01]  /*02a0*/  IMAD.U32 R0, RZ, RZ, UR18 ;  /* 0x00000012ff007e24 */ /* 0x000fe2000f8e00ff */
[----:B------:R-:W-:Y:S04]  /*02b0*/  BSSY.RECONVERGENT B0, `(.L_x_4) ;  /* 0x000000c000007945 */ /* 0x000fe80003800200 */
[C---:B------:R-:W-:Y:S02]  /*02c0*/  ISETP.NE.OR P2, PT, R0.reuse, 0x1, !P1 ;  /* 0x000000010000780c */ /* 0x040fe40004f45670 */
[----:B------:R-:W-:-:S11]  /*02d0*/  ISETP.NE.OR P0, PT, R0, 0x3, !P1 ;  /* 0x000000030000780c */ /* 0x000fd60004f05670 */
[----:B------:R-:W-:Y:S05]  /*02e0*/  @P2 BRA `(.L_x_5) ;  /* 0x0000000000202947 */ /* 0x000fea0003800000 */
[----:B------:R-:W3:Y:S02]  /*02f0*/  LDCU.64 UR4, c[0x0][0x348] ;  /* 0x00006900ff0477ac */ /* 0x000ee40008000a00 */
[----:B---3--:R-:W-:Y:S02]  /*0300*/  UIADD3 UR6, UP1, UPT, UR4, 0x80, URZ ;  /* 0x0000008004067890 */ /* 0x008fe4000ff3e0ff */
[----:B------:R-:W-:Y:S02]  /*0310*/  UIADD3 UR4, UP0, UPT, UR4, 0x180, URZ ;  /* 0x0000018004047890 */ /* 0x000fe4000ff1e0ff */
[----:B------:R-:W-:Y:S02]  /*0320*/  UIADD3.X UR7, UPT, UPT, URZ, UR5, URZ, UP1, !UPT ;  /* 0x00000005ff077290 */ /* 0x000fe40008ffe4ff */
[----:B------:R-:W-:-:S07]  /*0330*/  UIADD3.X UR5, UPT, UPT, URZ, UR5, URZ, UP0, !UPT ;  /* 0x00000005ff057290 */ /* 0x000fce00087fe4ff */
[----:B------:R3:W-:Y:S02]  /*0340*/  UTMACCTL.PF [UR6] ;  /* 0x00000000060079b9 */ /* 0x0007e40008040000 */
[----:B------:R3:W-:Y:S02]  /*0350*/  UTMACCTL.PF [UR4] ;  /* 0x00000000040079b9 */ /* 0x0007e40008040000 */
[----:B---3--:R-:W-:Y:S01]  /*0360*/  NOP ;  /* 0x0000000000007918 */ /* 0x008fe20000000000 */
.L_x_5:
[----:B------:R-:W-:Y:S05]  /*0370*/  BSYNC.RECONVERGENT B0 ;  /* 0x0000000000007941 */ /* 0x000fea0003800200 */
.L_x_4:
[----:B------:R-:W-:Y:S04]  /*0380*/  BSSY.RECONVERGENT B0, `(.L_x_6) ;  /* 0x000000a000007945 */ /* 0x000fe80003800200 */
        /* <DEDUP_REMOVED lines=9> */
.L_x_7:
[----:B------:R-:W-:Y:S05]  /*0420*/  BSYNC.RECONVERGENT B0 ;  /* 0x0000000000007941 */ /* 0x000fea0003800200 */
.L_x_6:
[----:B------:R-:W3:Y:S01]  /*0430*/  LDCU.64 UR4, c[0x0][0x988] ;  /* 0x00013100ff0477ac */ /* 0x000ee20008000a00 */
[----:B------:R-:W-:Y:S02]  /*0440*/  UISETP.EQ.U32.AND UP2, UPT, UR8, URZ, UPT ;  /* 0x000000ff0800728c */ /* 0x000fe4000bf42070 */
[----:B------:R-:W-:Y:S02]  /*0450*/  UPLOP3.LUT UP3, UPT, UPT, UPT, UPT, 0x80, 0x8 ;  /* 0x000000000008789c */ /* 0x000fe40003f6f070 */
[----:B---3--:R-:W-:-:S04]  /*0460*/  UISETP.NE.U32.AND UP0, UPT, UR4, URZ, UPT ;  /* 0x000000ff0400728c */ /* 0x008fc8000bf05070 */
[----:B------:R-:W-:-:S04]  /*0470*/  UISETP.NE.AND.EX UP1, UPT, UR5, URZ, UPT, UP0 ;  /* 0x000000ff0500728c */ /* 0x000fc8000bf25300 */
[----:B------:R-:W-:-:S04]  /*0480*/  UISETP.EQ.OR.EX UP4, UPT, UR9, URZ, !UP1, UP2 ;  /* 0x000000ff0900728c */ /* 0x000fc8000cf82720 */
[----:B------:R-:W-:-:S06]  /*0490*/  UP2UR UR4, UPR, URZ, 0x10 ;  /* 0x00000010ff047883 */ /* 0x000fcc0008000000 */
[----:B------:R-:W-:Y:S01]  /*04a0*/  MOV R93, UR4 ;  /* 0x00000004005d7c02 */ /* 0x000fe20008000f00 */
[----:B------:R-:W-:Y:S06]  /*04b0*/  BRA.U !UP4, `(.L_x_8) ;  /* 0x000000010c207547 */ /* 0x000fec000b800000 */
[----:B------:R-:W-:Y:S01]  /*04c0*/  UISETP.NE.U32.AND UP0, UPT, UR8, URZ, UPT ;  /* 0x000000ff0800728c */ /* 0x000fe2000bf05070 */
[----:B-----5:R-:W-:Y:S01]  /*04d0*/  FSETP.NEU.AND P0, PT, R41, RZ, PT ;  /* 0x000000ff2900720b */ /* 0x020fe20003f0d000 */
[----:B------:R-:W-:Y:S02]  /*04e0*/  USEL UR4, URZ, 0xffffffff, UP1 ;  /* 0xffffffffff047887 */ /* 0x000fe40008800000 */
[----:B------:R-:W-:-:S10]  /*04f0*/  UISETP.NE.AND.EX UP2, UPT, UR9, URZ, UPT, UP0 ;  /* 0x000000ff0900728c */ /* 0x000fd4000bf45300 */
[----:B------:R-:W-:Y:S01]  /*0500*/  VOTEU.ANY UP0, P0 ;  /* 0x0000000000ff7886 */ /* 0x000fe20000000100 */
[----:B------:R-:W-:-:S04]  /*0510*/  @!UP2 USEL UR4, URZ, 0xffffffff, UP0 ;  /* 0xffffffffff04a887 */ /* 0x000fc80008000000 */
[----:B------:R-:W-:-:S04]  /*0520*/  ULOP3.LUT UR4, UR4, 0x1, URZ, 0xc0, !UPT ;  /* 0x0000000104047892 */ /* 0x000fc8000f8ec0ff */
[----:B------:R-:W-:-:S11]  /*0530*/  UISETP.NE.U32.AND UP3, UPT, UR4, 0x1, UPT ;  /* 0x000000010400788c */ /* 0x000fd6000bf65070 */
.L_x_8:
[----:B------:R-:W3:Y:S01]  /*0540*/  SHFL.IDX PT, R0, R88, RZ, 0x1f ;  /* 0x00001fff58007589 */ /* 0x000ee200000e0000 */
[----:B------:R-:W-:Y:S02]  /*0550*/  UISETP.NE.AND UP5, UPT, UR18, 0x2, UPT ;  /* 0x000000021200788c */ /* 0x000fe4000bfa5270 */
[----:B------:R-:W-:Y:S02]  /*0560*/  UISETP.NE.AND UP0, UPT, UR18, 0x2, UPT ;  /* 0x000000021200788c */ /* 0x000fe4000bf05270 */
[----:B------:R-:W-:Y:S02]  /*0570*/  UISETP.NE.OR UP2, UPT, UR41, URZ, UP5 ;  /* 0x000000ff2900728c */ /* 0x000fe4000af45670 */
[----:B------:R-:W-:-:S04]  /*0580*/  USEL UR55, URZ, 0x1, UP0 ;  /* 0x00000001ff377887 */ /* 0x000fc80008000000 */
[----:B------:R-:W-:Y:S02]  /*0590*/  PLOP3.LUT P3, PT, P1, PT, UP2, 0xae, 0xea ;  /* 0x0000000000ea781c */ /* 0x000fe40000f6f52e */
[----:B---3--:R-:W-:-:S13]  /*05a0*/  ISETP.NE.AND P0, PT, R0, RZ, PT ;  /* 0x000000ff0000720c */ /* 0x008fda0003f05270 */
[----:B------:R-:W-:Y:S05]  /*05b0*/  @P0 BRA `(.L_x_9) ;  /* 0x0000000000680947 */ /* 0x000fea0003800000 */
[----:B------:R-:W3:Y:S01]  /*05c0*/  S2UR UR5, SR_CgaCtaId ;  /* 0x00000000000579c3 */ /* 0x000ee20000008800 */
[----:B------:R-:W-:Y:S01]  /*05d0*/  UMOV UR4, 0x400 ;  /* 0x0000040000047882 */ /* 0x000fe20000000000 */
[----:B------:R-:W-:Y:S01]  /*05e0*/  UMOV UR6, 0x1 ;  /* 0x0000000100067882 */ /* 0x000fe20000000000 */
[----:B------:R-:W-:Y:S01]  /*05f0*/  ELECT P0, URZ, PT ;  /* 0x0000000000ff782f */ /* 0x000fe20003800000 */
[----:B------:R-:W-:-:S04]  /*0600*/  UIADD3 UR6, UPT, UPT, -UR6, 0x100000, URZ ;  /* 0x0010000006067890 */ /* 0x000fc8000fffe1ff */
[----:B------:R-:W-:Y:S02]  /*0610*/  USHF.L.U32 UR7, UR6, 0xb, URZ ;  /* 0x0000000b06077899 */ /* 0x000fe400080006ff */
[----:B------:R-:W-:Y:S02]  /*0620*/  USHF.L.U32 UR6, UR6, 0x1, URZ ;  /* 0x0000000106067899 */ /* 0x000fe400080006ff */
[----:B---3--:R-:W-:Y:S01]  /*0630*/  ULEA UR4, UR5, UR4, 0x18 ;  /* 0x0000000405047291 */ /* 0x008fe2000f8ec0ff */
[----:B------:R-:W3:Y:S11]  /*0640*/  FENCE.VIEW.ASYNC.S ;  /* 0x00000000000073c6 */ /* 0x000ef60000000000 */
[----:B---3--:R3:W4:Y:S01]  /*0650*/  SYNCS.EXCH.64 URZ, [UR4], UR6 ;  /* 0x0000000604ff75b2 */ /* 0x0087220008000100 */
[----:B------:R3:W1:Y:S01]  /*0660*/  SYNCS.EXCH.64 URZ, [UR4+0x40], UR6 ;  /* 0x0000400604ff75b2 */ /* 0x0006620008000100 */
        /* <DEDUP_REMOVED lines=13> */
[----:B------:R3:W1:Y:S02]  /*0740*/  SYNCS.EXCH.64 URZ, [UR4+0x78], UR6 ;  /* 0x0000780604ff75b2 */ /* 0x0006640008000100 */
[----:B---3--:R-:W-:Y:S01]  /*0750*/  NOP ;  /* 0x0000000000007918 */ /* 0x008fe20000000000 */
.L_x_9:
[----:B------:R-:W3:Y:S01]  /*0760*/  SHFL.IDX PT, R0, R88, RZ, 0x1f ;  /* 0x00001fff58007589 */ /* 0x000ee200000e0000 */
[----:B------:R-:W-:Y:S01]  /*0770*/  NOP ;  /* 0x0000000000007918 */ /* 0x000fe20000000000 */
[----:B---3--:R-:W-:-:S13]  /*0780*/  ISETP.NE.AND P0, PT, R0, 0x1, PT ;  /* 0x000000010000780c */ /* 0x008fda0003f05270 */
[----:B------:R-:W-:Y:S05]  /*0790*/  @P0 BRA `(.L_x_10) ;  /* 0x0000000000580947 */ /* 0x000fea0003800000 */
[----:B------:R-:W3:Y:S01]  /*07a0*/  S2UR UR5, SR_CgaCtaId ;  /* 0x00000000000579c3 */ /* 0x000ee20000008800 */
[----:B------:R-:W-:Y:S01]  /*07b0*/  UMOV UR4, 0x400 ;  /* 0x0000040000047882 */ /* 0x000fe20000000000 */
[----:B------:R-:W-:Y:S01]  /*07c0*/  UMOV UR8, 0x20 ;  /* 0x0000002000087882 */ /* 0x000fe20000000000 */
[----:B------:R-:W-:Y:S01]  /*07d0*/  UMOV UR6, 0x80 ;  /* 0x0000008000067882 */ /* 0x000fe20000000000 */
[----:B------:R-:W-:-:S04]  /*07e0*/  UIADD3 UR8, UPT, UPT, -UR8, 0x100000, URZ ;  /* 0x0010000008087890 */ /* 0x000fc8000fffe1ff */
[----:B------:R-:W-:Y:S02]  /*07f0*/  USHF.L.U32 UR9, UR8, 0xb, URZ ;  /* 0x0000000b08097899 */ /* 0x000fe400080006ff */
[----:B------:R-:W-:Y:S02]  /*0800*/  USHF.L.U32 UR8, UR8, 0x1, URZ ;  /* 0x0000000108087899 */ /* 0x000fe400080006ff */
[----:B------:R-:W-:-:S04]  /*0810*/  UIADD3 UR6, UPT, UPT, -UR6, 0x100000, URZ ;  /* 0x0010000006067890 */ /* 0x000fc8000fffe1ff */
[----:B------:R-:W-:Y:S02]  /*0820*/  USHF.L.U32 UR7, UR6, 0xb, URZ ;  /* 0x0000000b06077899 */ /* 0x000fe400080006ff */
[----:B------:R-:W-:Y:S01]  /*0830*/  USHF.L.U32 UR6, UR6, 0x1, URZ ;  /* 0x0000000106067899 */ /* 0x000fe200080006ff */
[----:B------:R-:W-:Y:S01]  /*0840*/  ELECT P0, URZ, PT ;  /* 0x0000000000ff782f */ /* 0x000fe20003800000 */
[----:B---3--:R-:W-:Y:S01]  /*0850*/  ULEA UR4, UR5, UR4, 0x18 ;  /* 0x0000000405047291 */ /* 0x008fe2000f8ec0ff */
[----:B------:R-:W3:Y:S11]  /*0860*/  FENCE.VIEW.ASYNC.S ;  /* 0x00000000000073c6 */ /* 0x000ef60000000000 */
[----:B---3--:R3:W1:Y:S01]  /*0870*/  SYNCS.EXCH.64 URZ, [UR4+0x80], UR8 ;  /* 0x0000800804ff75b2 */ /* 0x0086620008000100 */
[----:B------:R3:W1:Y:S01]  /*0880*/  SYNCS.EXCH.64 URZ, [UR4+0xa0], UR6 ;  /* 0x0000a00604ff75b2 */ /* 0x0006620008000100 */
[----:B------:R3:W1:Y:S01]  /*0890*/  SYNCS.EXCH.64 URZ, [UR4+0x88], UR8 ;  /* 0x0000880804ff75b2 */ /* 0x0006620008000100 */
[----:B------:R3:W1:Y:S01]  /*08a0*/  SYNCS.EXCH.64 URZ, [UR4+0xa8], UR6 ;  /* 0x0000a80604ff75b2 */ /* 0x0006620008000100 */
[----:B------:R3:W1:Y:S01]  /*08b0*/  SYNCS.EXCH.64 URZ, [UR4+0x90], UR8 ;  /* 0x0000900804ff75b2 */ /* 0x0006620008000100 */
[----:B------:R3:W1:Y:S01]  /*08c0*/  SYNCS.EXCH.64 URZ, [UR4+0xb0], UR6 ;  /* 0x0000b00604ff75b2 */ /* 0x0006620008000100 */
[----:B------:R3:W1:Y:S01]  /*08d0*/  SYNCS.EXCH.64 URZ, [UR4+0x98], UR8 ;  /* 0x0000980804ff75b2 */ /* 0x0006620008000100 */
[----:B------:R3:W1:Y:S01]  /*08e0*/  SYNCS.EXCH.64 URZ, [UR4+0xb8], UR6 ;  /* 0x0000b80604ff75b2 */ /* 0x0006620008000100 */
[----:B------:R-:W-:Y:S01]  /*08f0*/  NOP ;  /* 0x0000000000007918 */ /* 0x000fe20000000000 */
.L_x_10:
[----:B------:R-:W2:Y:S01]  /*0900*/  SHFL.IDX PT, R0, R88, RZ, 0x1f ;  /* 0x00001fff58007589 */ /* 0x000ea200000e0000 */
[----:B------:R-:W-:Y:S01]  /*0910*/  NOP ;  /* 0x0000000000007918 */ /* 0x000fe20000000000 */
[----:B--2---:R-:W-:-:S13]  /*0920*/  ISETP.NE.AND P0, PT, R0, 0x3, PT ;  /* 0x000000030000780c */ /* 0x004fda0003f05270 */
[----:B------:R-:W-:Y:S05]  /*0930*/  @P0 BRA `(.L_x_11) ;  /* 0x0000000000300947 */ /* 0x000fea0003800000 */
[----:B------:R-:W2:Y:S01]  /*0940*/  S2UR UR5, SR_CgaCtaId ;  /* 0x00000000000579c3 */ /* 0x000ea20000008800 */
[----:B---3--:R-:W-:Y:S01]  /*0950*/  UMOV UR4, 0x400 ;  /* 0x0000040000047882 */ /* 0x008fe20000000000 */
[----:B------:R-:W-:Y:S01]  /*0960*/  UMOV UR6, 0x20 ;  /* 0x0000002000067882 */ /* 0x000fe20000000000 */
[----:B------:R-:W-:Y:S01]  /*0970*/  ELECT P0, URZ, PT ;  /* 0x0000000000ff782f */ /* 0x000fe20003800000 */
[----:B------:R-:W-:-:S04]  /*0980*/  UIADD3 UR6, UPT, UPT, -UR6, 0x100000, URZ ;  /* 0x0010000006067890 */ /* 0x000fc8000fffe1ff */
[----:B------:R-:W-:Y:S02]  /*0990*/  USHF.L.U32 UR7, UR6, 0xb, URZ ;  /* 0x0000000b06077899 */ /* 0x000fe400080006ff */
[----:B------:R-:W-:Y:S02]  /*09a0*/  USHF.L.U32 UR6, UR6, 0x1, URZ ;  /* 0x0000000106067899 */ /* 0x000fe400080006ff */
[----:B--2---:R-:W-:Y:S01]  /*09b0*/  ULEA UR4, UR5, UR4, 0x18 ;  /* 0x0000000405047291 */ /* 0x004fe2000f8ec0ff */
[----:B------:R-:W2:Y:S11]  /*09c0*/  FENCE.VIEW.ASYNC.S ;  /* 0x00000000000073c6 */ /* 0x000eb60000000000 */
[----:B--2---:R2:W3:Y:S01]  /*09d0*/  SYNCS.EXCH.64 URZ, [UR4+0xc0], UR6 ;  /* 0x0000c00604ff75b2 */ /* 0x0044e20008000100 */
[----:B------:R2:W1:Y:S01]  /*09e0*/  SYNCS.EXCH.64 URZ, [UR4+0xc8], UR6 ;  /* 0x0000c80604ff75b2 */ /* 0x0004620008000100 */
[----:B------:R-:W-:Y:S01]  /*09f0*/  NOP ;  /* 0x0000000000007918 */ /* 0x000fe20000000000 */
.L_x_11:
[----:B------:R-:W4:Y:S01]  /*0a00*/  SHFL.IDX PT, R0, R88, RZ, 0x1f ;  /* 0x00001fff58007589 */ /* 0x000f2200000e0000 */
[----:B------:R-:W-:Y:S01]  /*0a10*/  NOP ;  /* 0x0000000000007918 */ /* 0x000fe20000000000 */
[----:B----4-:R-:W-:-:S13]  /*0a20*/  ISETP.NE.AND P0, PT, R0, 0x4, PT ;  /* 0x000000040000780c */ /* 0x010fda0003f05270 */
[----:B------:R-:W-:Y:S05]  /*0a30*/  @P0 BRA `(.L_x_12) ;  /* 0x0000000000440947 */ /* 0x000fea0003800000 */
[----:B------:R-:W4:Y:S01]  /*0a40*/  S2UR UR5, SR_CgaCtaId ;  /* 0x00000000000579c3 */ /* 0x000f220000008800 */
[----:B--23--:R-:W-:Y:S01]  /*0a50*/  UMOV UR4, 0x1e0 ;  /* 0x000001e000047882 */ /* 0x00cfe20000000000 */
[----:B------:R-:W-:Y:S01]  /*0a60*/  UMOV UR6, 0x400 ;  /* 0x0000040000067882 */ /* 0x000fe20000000000 */
[----:B------:R-:W-:Y:S01]  /*0a70*/  USEL UR4, UR4, 0x1a0, UP3 ;  /* 0x000001a004047887 */ /* 0x000fe20009800000 */
[----:B------:R-:W-:Y:S01]  /*0a80*/  UMOV UR8, 0x1 ;  /* 0x0000000100087882 */ /* 0x000fe20000000000 */
[----:B------:R-:W-:Y:S01]  /*0a90*/  ELECT P0, URZ, PT ;  /* 0x0000000000ff782f */ /* 0x000fe20003800000 */
[----:B------:R-:W-:-:S04]  /*0aa0*/  UIADD3 UR8, UPT, UPT, -UR8, 0x100000, URZ ;  /* 0x0010000008087890 */ /* 0x000fc8000fffe1ff */
[----:B------:R-:W-:Y:S02]  /*0ab0*/  USHF.L.U32 UR9, UR8, 0xb, URZ ;  /* 0x0000000b08097899 */ /* 0x000fe400080006ff */
[----:B------:R-:W-:Y:S02]  /*0ac0*/  USHF.L.U32 UR8, UR8, 0x1, URZ ;  /* 0x0000000108087899 */ /* 0x000fe400080006ff */
[----:B----4-:R-:W-:Y:S02]  /*0ad0*/  ULEA UR6, UR5, UR6, 0x18 ;  /* 0x0000000605067291 */ /* 0x010fe4000f8ec0ff */
[----:B------:R-:W-:-:S04]  /*0ae0*/  UIADD3 UR4, UPT, UPT, -UR4, 0x100000, URZ ;  /* 0x0010000004047890 */ /* 0x000fc8000fffe1ff */
[----:B------:R-:W-:Y:S02]  /*0af0*/  USHF.L.U32 UR5, UR4, 0xb, URZ ;  /* 0x0000000b04057899 */ /* 0x000fe400080006ff */
[----:B------:R-:W-:Y:S01]  /*0b00*/  USHF.L.U32 UR4, UR4, 0x1, URZ ;  /* 0x0000000104047899 */ /* 0x000fe200080006ff */
[----:B------:R-:W2:Y:S03]  /*0b10*/  FENCE.VIEW.ASYNC.S ;  /* 0x00000000000073c6 */ /* 0x000ea60000000000 */
[----:B--2---:R4:W2:Y:S08]  /*0b20*/  SYNCS.EXCH.64 URZ, [UR6+0xd0], UR8 ;  /* 0x0000d00806ff75b2 */ /* 0x0048b00008000100 */
[----:B------:R4:W3:Y:S02]  /*0b30*/  SYNCS.EXCH.64 URZ, [UR6+0xd8], UR4 ;  /* 0x0000d80406ff75b2 */ /* 0x0008e40008000100 */
[----:B----4-:R-:W-:Y:S01]  /*0b40*/  NOP ;  /* 0x0000000000007918 */ /* 0x010fe20000000000 */
.L_x_12:
[----:B------:R-:W4:Y:S01]  /*0b50*/  SHFL.IDX PT, R0, R88, RZ, 0x1f ;  /* 0x00001fff58007589 */ /* 0x000f2200000e0000 */
[----:B------:R-:W-:Y:S01]  /*0b60*/  ISETP.NE.OR P1, PT, RZ, UR18, !P1 ;  /* 0x00000012ff007c0c */ /* 0x000fe2000cf25670 */
[----:B------:R-:W-:Y:S01]  /*0b70*/  NOP ;  /* 0x0000000000007918 */ /* 0x000fe20000000000 */
[----:B----4-:R-:W-:-:S13]  /*0b80*/  ISETP.NE.AND P0, PT, R0, 0x5, PT ;  /* 0x000000050000780c */ /* 0x010fda0003f05270 */
[----:B------:R-:W-:Y:S05]  /*0b90*/  @P0 BRA `(.L_x_13) ;  /* 0x0000000000480947 */ /* 0x000fea0003800000 */
[----:B------:R-:W4:Y:S01]  /*0ba0*/  S2UR UR5, SR_CgaCtaId ;  /* 0x00000000000579c3 */ /* 0x000f220000008800 */
[----:B--23--:R-:W-:Y:S01]  /*0bb0*/  UMOV UR4, 0x400 ;  /* 0x0000040000047882 */ /* 0x00cfe20000000000 */
        /* <DEDUP_REMOVED lines=9> */
[----:B----4-:R-:W-:Y:S01]  /*0c50*/  ULEA UR4, UR5, UR4, 0x18 ;  /* 0x0000000405047291 */ /* 0x010fe2000f8ec0ff */
[----:B------:R-:W2:Y:S11]  /*0c60*/  FENCE.VIEW.ASYNC.S ;  /* 0x00000000000073c6 */ /* 0x000eb60000000000 */
[----:B--2---:R4:W2:Y:S01]  /*0c70*/  SYNCS.EXCH.64 URZ, [UR4+0xe0], UR6 ;  /* 0x0000e00604ff75b2 */ /* 0x0048a20008000100 */
[----:B------:R4:W3:Y:S01]  /*0c80*/  SYNCS.EXCH.64 URZ, [UR4+0xf0], UR8 ;  /* 0x0000f00804ff75b2 */ /* 0x0008e20008000100 */
[----:B------:R4:W1:Y:S01]  /*0c90*/  SYNCS.EXCH.64 URZ, [UR4+0xe8], UR6 ;  /* 0x0000e80604ff75b2 */ /* 0x0008620008000100 */
[----:B------:R4:W1:Y:S02]  /*0ca0*/  SYNCS.EXCH.64 URZ, [UR4+0xf8], UR8 ;  /* 0x0000f80804ff75b2 */ /* 0x0008640008000100 */
[----:B----4-:R-:W-:Y:S01]  /*0cb0*/  NOP ;  /* 0x0000000000007918 */ /* 0x010fe20000000000 */
.L_x_13:
[----:B--23--:R-:W2:Y:S01]  /*0cc0*/  S2UR UR7, SR_CgaCtaId ;  /* 0x00000000000779c3 */ /* 0x00cea20000008800 */
[----:B------:R-:W-:Y:S01]  /*0cd0*/  VOTEU.ALL UP0, P1 ;  /* 0x0000000000ff7886 */ /* 0x000fe20000800000 */
[----:B------:R-:W-:Y:S01]  /*0ce0*/  UMOV UR4, 0x20 ;  /* 0x0000002000047882 */ /* 0x000fe20000000000 */
[----:B------:R-:W-:Y:S01]  /*0cf0*/  NOP ;  /* 0x0000000000007918 */ /* 0x000fe20000000000 */
[----:B-1----:R-:W-:Y:S01]  /*0d00*/  LOP3.LUT R3, R85, 0x1f, RZ, 0xc0, !PT ;  /* 0x0000001f55037812 */ /* 0x002fe200078ec0ff */
[----:B------:R-:W-:Y:S01]  /*0d10*/  UISETP.NE.AND UP4, UPT, UR18, URZ, UPT ;  /* 0x000000ff1200728c */ /* 0x000fe2000bf85270 */
[----:B------:R-:W-:Y:S01]  /*0d20*/  @!UP0 UMOV UR6, 0x400 ;  /* 0x0000040000068882 */ /* 0x000fe20000000000 */
[----:B------:R-:W-:-:S04]  /*0d30*/  @!UP0 UIADD3 UR4, UPT, UPT, -UR4, 0x100000, URZ ;  /* 0x0010000004048890 */ /* 0x000fc8000fffe1ff */
[----:B------:R-:W-:Y:S02]  /*0d40*/  @!UP0 USHF.L.U32 UR5, UR4, 0xb, URZ ;  /* 0x0000000b04058899 */ /* 0x000fe400080006ff */
[----:B------:R-:W-:Y:S02]  /*0d50*/  @!UP0 USHF.L.U32 UR4, UR4, 0x1, URZ ;  /* 0x0000000104048899 */ /* 0x000fe400080006ff */
[----:B--2---:R-:W-:Y:S01]  /*0d60*/  @!UP0 ULEA UR6, UR7, UR6, 0x18 ;  /* 0x0000000607068291 */ /* 0x004fe2000f8ec0ff */
[----:B------:R-:W1:Y:S01]  /*0d70*/  LDCU UR7, c[0x0][0x36c] ;  /* 0x00006d80ff0777ac */ /* 0x000e620008000800 */
[----:B------:R-:W-:Y:S01]  /*0d80*/  VOTEU.ALL UP0, P1 ;  /* 0x0000000000ff7886 */ /* 0x000fe20000800000 */
[----:B------:R-:W2:Y:S09]  /*0d90*/  FENCE.VIEW.ASYNC.S ;  /* 0x00000000000073c6 */ /* 0x000eb20000000000 */
[----:B--2---:R2:W3:Y:S01]  /*0da0*/  @!UP0 SYNCS.EXCH.64 URZ, [UR6+0x100], UR4 ;  /* 0x0001000406ff85b2 */ /* 0x0044e20008000100 */
[----:B-1----:R-:W-:-:S09]  /*0db0*/  UISETP.EQ.U32.AND UP6, UPT, UR7, 0x1, UPT ;  /* 0x000000010700788c */ /* 0x002fd2000bfc2070 */
[----:B--2---:R-:W-:Y:S05]  /*0dc0*/  BRA.U !UP6, `(.L_x_14) ;  /* 0x000000010e087547 */ /* 0x004fea000b800000 */
[----:B---3--:R-:W-:Y:S01]  /*0dd0*/  UCGABAR_ARV ;  /* 0x00000000000079c7 */ /* 0x008fe20008000000 */
[----:B------:R-:W-:Y:S05]  /*0de0*/  BRA `(.L_x_15) ;  /* 0x0000000000047947 */ /* 0x000fea0003800000 */
.L_x_14:
[----:B---3--:R-:W-:Y:S01]  /*0df0*/  NOP ;  /* 0x0000000000007918 */ /* 0x008fe20000000000 */
.L_x_15:
[----:B------:R-:W1:Y:S01]  /*0e00*/  S2UR UR20, SR_CTAID.X ;  /* 0x00000000001479c3 */ /* 0x000e620000002500 */
[----:B------:R-:W-:-:S05]  /*0e10*/  CS2R.32 R92, SR_CgaSize ;  /* 0x00000000005c7805 */ /* 0x000fca0000008a00 */
[----:B------:R-:W-:-:S05]  /*0e20*/  IMAD R92, R92, -0xa0, RZ ;  /* 0xffffff605c5c7824 */ /* 0x000fca00078e02ff */
[----:B------:R-:W-:-:S14]  /*0e30*/  R2UR UR5, R92 ;  /* 0x000000005c0572ca */ /* 0x000fdc00000e0000 */
[----:B------:R-:W2:Y:S01]  /*0e40*/  LDCU UR5, c[0x0][UR5+0x2b0] ;  /* 0x00005600050577ac */ /* 0x000ea20008000800 */
[----:B------:R-:W-:-:S05]  /*0e50*/  CS2R.32 R92, SR_CgaSize ;  /* 0x00000000005c7805 */ /* 0x000fca0000008a00 */
[----:B------:R-:W-:-:S05]  /*0e60*/  IMAD R92, R92, -0xa0, RZ ;  /* 0xffffff605c5c7824 */ /* 0x000fca00078e02ff */
[----:B------:R-:W-:-:S14]  /*0e70*/  R2UR UR4, R92 ;  /* 0x000000005c0472ca */ /* 0x000fdc00000e0000 */
[----:B------:R-:W3:Y:S01]  /*0e80*/  LDCU UR4, c[0x0][UR4+0x2b4] ;  /* 0x00005680040477ac */ /* 0x000ee20008000800 */
[----:B------:R-:W4:Y:S01]  /*0e90*/  S2UR UR21, SR_CTAID.Y ;  /* 0x00000000001579c3 */ /* 0x000f220000002600 */
[----:B------:R-:W-:-:S05]  /*0ea0*/  CS2R.32 R92, SR_CgaSize ;  /* 0x00000000005c7805 */ /* 0x000fca0000008a00 */
[----:B------:R-:W-:-:S05]  /*0eb0*/  IMAD R92, R92, -0xa0, RZ ;  /* 0xffffff605c5c7824 */ /* 0x000fca00078e02ff */
[----:B------:R-:W-:-:S14]  /*0ec0*/  R2UR UR7, R92 ;  /* 0x000000005c0772ca */ /* 0x000fdc00000e0000 */
[----:B------:R-:W3:Y:S01]  /*0ed0*/  LDCU UR7, c[0x0][UR7+0x2a0] ;  /* 0x00005400070777ac */ /* 0x000ee20008000800 */
[----:B------:R-:W-:-:S05]  /*0ee0*/  CS2R.32 R92, SR_CgaSize ;  /* 0x00000000005c7805 */ /* 0x000fca0000008a00 */
[----:B------:R-:W-:-:S05]  /*0ef0*/  IMAD R92, R92, -0xa0, RZ ;  /* 0xffffff605c5c7824 */ /* 0x000fca00078e02ff */
[----:B------:R-:W-:-:S14]  /*0f00*/  R2UR UR8, R92 ;  /* 0x000000005c0872ca */ /* 0x000fdc00000e0000 */
[----:B------:R-:W3:Y:S01]  /*0f10*/  LDCU UR8, c[0x0][UR8+0x2a4] ;  /* 0x00005480080877ac */ /* 0x000ee20008000800 */
[----:B------:R-:W3:Y:S01]  /*0f20*/  LDCU UR19, c[0x0][0xc24] ;  /* 0x00018480ff1377ac */ /* 0x000ee20008000800 */
[----:B------:R-:W3:Y:S01]  /*0f30*/  LDCU UR39, c[0x0][0xc24] ;  /* 0x00018480ff2777ac */ /* 0x000ee20008000800 */
[----:B-1----:R-:W-:Y:S01]  /*0f40*/  I2FP.F32.U32 R2, UR20 ;  /* 0x0000001400027c45 */ /* 0x002fe20008201000 */
[----:B------:R-:W1:Y:S04]  /*0f50*/  LDCU UR24, c[0x0][0xc30] ;  /* 0x00018600ff1877ac */ /* 0x000e680008000800 */
[----:B--2---:R-:W-:Y:S01]  /*0f60*/  FMUL R2, R2, UR5 ;  /* 0x0000000502027c20 */ /* 0x004fe20008400000 */
[----:B----4-:R-:W-:-:S05]  /*0f70*/  I2FP.F32.U32 R0, UR21 ;  /* 0x0000001500007c45 */ /* 0x010fca0008201000 */
[----:B------:R-:W2:Y:S01]  /*0f80*/  F2I.U32.TRUNC.NTZ R2, R2 ;  /* 0x0000000200027305 */ /* 0x000ea2000020f000 */
[----:B---3--:R-:W-:-:S07]  /*0f90*/  FMUL R0, R0, UR4 ;  /* 0x0000000400007c20 */ /* 0x008fce0008400000 */
[----:B------:R-:W3:Y:S01]  /*0fa0*/  F2I.U32.TRUNC.NTZ R0, R0 ;  /* 0x0000000000007305 */ /* 0x000ee2000020f000 */
[----:B--2---:R-:W-:Y:S02]  /*0fb0*/  R2UR UR4, R2 ;  /* 0x00000000020472ca */ /* 0x004fe400000e0000 */
[----:B------:R-:W-:Y:S02]  /*0fc0*/  PRMT R2, RZ, 0x7610, R2 ;  /* 0x00007610ff027816 */ /* 0x000fe40000000002 */
[----:B---3--:R-:W-:Y:S02]  /*0fd0*/  R2UR UR6, R0 ;  /* 0x00000000000672ca */ /* 0x008fe400000e0000 */
[----:B------:R-:W-:-:S07]  /*0fe0*/  PRMT R0, RZ, 0x7610, R0 ;  /* 0x00007610ff007816 */ /* 0x000fce0000000000 */
[----:B------:R-:W-:-:S04]  /*0ff0*/  UIADD3 UR5, UPT, UPT, -UR4, URZ, URZ ;  /* 0x000000ff04057290 */ /* 0x000fc8000fffe1ff */
[----:B------:R-:W-:Y:S02]  /*1000*/  UIMAD UR5, UR7, UR5, UR20 ;  /* 0x00000005070572a4 */ /* 0x000fe4000f8e0214 */
[----:B------:R-:W-:-:S04]  /*1010*/  UIADD3 UR4, UPT, UPT, -UR6, URZ, URZ ;  /* 0x000000ff06047290 */ /* 0x000fc8000fffe1ff */
[----:B------:R-:W-:Y:S01]  /*1020*/  IMAD.U32 R92, RZ, RZ, UR5 ;  /* 0x00000005ff5c7e24 */ /* 0x000fe2000f8e00ff */
[----:B------:R-:W-:-:S06]  /*1030*/  UIMAD UR4, UR8, UR4, UR21 ;  /* 0x00000004080472a4 */ /* 0x000fcc000f8e0215 */
[----:B------:R-:W-:Y:S01]  /*1040*/  IMAD.U32 R91, RZ, RZ, UR4 ;  /* 0x00000004ff5b7e24 */ /* 0x000fe2000f8e00ff */
[----:B-1----:R-:W-:Y:S06]  /*1050*/  BRA.U UP4, `(.L_x_16) ;  /* 0x0000000104307547 */ /* 0x002fec000b800000 */
[----:B------:R-:W-:Y:S01]  /*1060*/  R2UR UR5, R91 ;  /* 0x000000005b0572ca */ /* 0x000fe200000e0000 */
[----:B------:R-:W-:Y:S01]  /*1070*/  UMOV UR7, 0x3 ;  /* 0x0000000300077882 */ /* 0x000fe20000000000 */
[----:B------:R-:W-:-:S11]  /*1080*/  R2UR UR4, R92 ;  /* 0x000000005c0472ca */ /* 0x000fd600000e0000 */
[----:B------:R-:W-:-:S04]  /*1090*/  UISETP.NE.AND UP0, UPT, UR5, URZ, UPT ;  /* 0x000000ff0500728c */ /* 0x000fc8000bf05270 */
[----:B------:R-:W-:Y:S02]  /*10a0*/  UISETP.LT.U32.OR UP0, UPT, UR4, 0x2, !UP0 ;  /* 0x000000020400788c */ /* 0x000fe4000c701470 */
[----:B------:R-:W-:Y:S02]  /*10b0*/  ULOP3.LUT UR4, UR4, 0xfffffffe, URZ, 0xc0, !UPT ;  /* 0xfffffffe04047892 */ /* 0x000fe4000f8ec0ff */
[----:B------:R-:W-:Y:S02]  /*10c0*/  USEL UR6, URZ, 0x1, !UP0 ;  /* 0x00000001ff067887 */ /* 0x000fe4000c000000 */
[----:B------:R-:W-:Y:S02]  /*10d0*/  USEL UR5, URZ, 0x2, !UP0 ;  /* 0x00000002ff057887 */ /* 0x000fe4000c000000 */
[----:B------:R-:W-:Y:S02]  /*10e0*/  USHF.L.U32 UR4, UR7, UR4, URZ ;  /* 0x0000000407047299 */ /* 0x000fe400080006ff */
[----:B------:R-:W-:-:S04]  /*10f0*/  UIADD3 UR5, UPT, UPT, UR6, UR5, URZ ;  /* 0x0000000506057290 */ /* 0x000fc8000fffe0ff */
[----:B------:R-:W-:Y:S02]  /*1100*/  IMAD.U32 R0, RZ, RZ, UR4 ;  /* 0x00000004ff007e24 */ /* 0x000fe4000f8e00ff */
[----:B------:R-:W-:-:S07]  /*1110*/  IMAD.U32 R2, RZ, RZ, UR5 ;  /* 0x00000005ff027e24 */ /* 0x000fce000f8e00ff */
.L_x_16:
[----:B------:R-:W1:Y:S01]  /*1120*/  S2UR UR50, SR_CTAID.Z ;  /* 0x00000000003279c3 */ /* 0x000e620000002700 */
[----:B------:R-:W-:Y:S01]  /*1130*/  UISETP.GE.AND UP0, UPT, UR19, 0x1, UPT ;  /* 0x000000011300788c */ /* 0x000fe2000bf06270 */
[----:B------:R-:W-:-:S08]  /*1140*/  UMOV UR28, UR20 ;  /* 0x00000014001c7c82 */ /* 0x000fd00008000000 */
[----:B------:R-:W-:Y:S05]  /*1150*/  BRA.U !UP0, `(.L_x_17) ;  /* 0x0000000108d47547 */ /* 0x000fea000b800000 */
[----:B------:R-:W2:Y:S01]  /*1160*/  LDCU.128 UR12, c[0x0][0xc10] ;  /* 0x00018200ff0c77ac */ /* 0x000ea20008000c00 */
[----:B------:R-:W3:Y:S01]  /*1170*/  LDCU UR22, c[0x0][0xc0c] ;  /* 0x00018180ff1677ac */ /* 0x000ee20008000800 */
[----:B------:R-:W4:Y:S01]  /*1180*/  LDCU UR6, c[0x0][0x370] ;  /* 0x00006e00ff0677ac */ /* 0x000f220008000800 */
[----:B------:R-:W1:Y:S01]  /*1190*/  LDCU UR7, c[0x0][0x374] ;  /* 0x00006e80ff0777ac */ /* 0x000e620008000800 */
[----:B------:R-:W1:Y:S01]  /*11a0*/  LDCU UR23, c[0x0][0xc20] ;  /* 0x00018400ff1777ac */ /* 0x000e620008000800 */
[----:B--2---:R-:W-:Y:S02]  /*11b0*/  UIMAD.WIDE.U32 UR4, UR20, UR12, URZ ;  /* 0x0000000c140472a5 */ /* 0x004fe4000f8e00ff */
[----:B---3--:R-:W-:Y:S01]  /*11c0*/  UISETP.NE.AND UP0, UPT, UR22, 0x1, UPT ;  /* 0x000000011600788c */ /* 0x008fe2000bf05270 */
[----:B------:R-:W2:Y:S01]  /*11d0*/  LDCU.64 UR8, c[0x0][0xc28] ;  /* 0x00018500ff0877ac */ /* 0x000ea20008000a00 */
[----:B----4-:R-:W-:-:S03]  /*11e0*/  UIMAD.WIDE.U32 UR10, UR6, UR12, URZ ;  /* 0x0000000c060a72a5 */ /* 0x010fc6000f8e00ff */
[----:B------:R-:W-:Y:S01]  /*11f0*/  UMOV UR4, UR5 ;  /* 0x0000000500047c82 */ /* 0x000fe20008000000 */
[----:B------:R-:W-:Y:S02]  /*1200*/  UISETP.NE.AND UP2, UPT, UR19, 0x1, UPT ;  /* 0x000000011300788c */ /* 0x000fe4000bf45270 */
[----:B------:R-:W-:Y:S01]  /*1210*/  USHF.R.U32.HI UR4, URZ, UR13, UR4 ;  /* 0x0000000dff047299 */ /* 0x000fe20008011604 */
[----:B------:R-:W-:Y:S01]  /*1220*/  UMOV UR10, UR11 ;  /* 0x0000000b000a7c82 */ /* 0x000fe20008000000 */
[----:B------:R-:W-:Y:S02]  /*1230*/  UIMAD.WIDE.U32 UR16, UR21, UR15, URZ ;  /* 0x0000000f151072a5 */ /* 0x000fe4000f8e00ff */
[----:B------:R-:W-:Y:S02]  /*1240*/  USEL UR5, UR20, UR4, !UP0 ;  /* 0x0000000414057287 */ /* 0x000fe4000c000000 */
[----:B------:R-:W-:Y:S02]  /*1250*/  @UP0 USHF.R.U32.HI UR6, URZ, UR13, UR10 ;  /* 0x0000000dff060299 */ /* 0x000fe4000801160a */
[----:B------:R-:W-:-:S02]  /*1260*/  UISETP.NE.AND UP0, UPT, UR14, 0x1, UPT ;  /* 0x000000010e00788c */ /* 0x000fc4000bf05270 */
[----:B-1----:R-:W-:Y:S02]  /*1270*/  UIMAD.WIDE.U32 UR10, UR7, UR15, URZ ;  /* 0x0000000f070a72a5 */ /* 0x002fe4000f8e00ff */
[----:B--2---:R-:W-:Y:S01]  /*1280*/  UIMAD.WIDE.U32 UR12, UR6, UR8, URZ ;  /* 0x00000008060c72a5 */ /* 0x004fe2000f8e00ff */
[----:B------:R-:W-:Y:S01]  /*1290*/  UMOV UR4, UR17 ;  /* 0x0000001100047c82 */ /* 0x000fe20008000000 */
[----:B------:R-:W-:-:S03]  /*12a0*/  UIADD3 UR28, UPT, UPT, -UR5, URZ, URZ ;  /* 0x000000ff051c7290 */ /* 0x000fc6000fffe1ff */
[----:B------:R-:W-:Y:S01]  /*12b0*/  UMOV UR10, UR11 ;  /* 0x0000000b000a7c82 */ /* 0x000fe20008000000 */
[----:B------:R-:W-:Y:S02]  /*12c0*/  USHF.R.U32.HI UR4, URZ, UR23, UR4 ;  /* 0x00000017ff047299 */ /* 0x000fe40008011604 */
[----:B------:R-:W-:Y:S01]  /*12d0*/  @UP0 USHF.R.U32.HI UR7, URZ, UR23, UR10 ;  /* 0x00000017ff070299 */ /* 0x000fe2000801160a */
[----:B------:R-:W-:Y:S01]  /*12e0*/  UMOV UR12, UR13 ;  /* 0x0000000d000c7c82 */ /* 0x000fe20008000000 */
[----:B------:R-:W-:Y:S02]  /*12f0*/  USEL UR4, UR21, UR4, !UP0 ;  /* 0x0000000415047287 */ /* 0x000fe4000c000000 */
[----:B------:R-:W-:Y:S02]  /*1300*/  UIMAD.WIDE.U32 UR10, UR7, UR8, URZ ;  /* 0x00000008070a72a5 */ /* 0x000fe4000f8e00ff */
[----:B------:R-:W-:Y:S02]  /*1310*/  @UP2 USHF.R.U32.HI UR6, URZ, UR9, UR12 ;  /* 0x00000009ff062299 */ /* 0x000fe4000801160c */
[----:B------:R-:W-:-:S02]  /*1320*/  UIMAD.WIDE.U32 UR12, UR4, UR8, URZ ;  /* 0x00000008040c72a5 */ /* 0x000fc4000f8e00ff */
[----:B------:R-:W-:Y:S01]  /*1330*/  UIMAD UR28, UR22, UR28, UR20 ;  /* 0x0000001c161c72a4 */ /* 0x000fe2000f8e0214 */
[----:B------:R-:W-:Y:S02]  /*1340*/  UMOV UR10, UR11 ;  /* 0x0000000b000a7c82 */ /* 0x000fe40008000000 */
[----:B------:R-:W-:Y:S02]  /*1350*/  @UP2 USHF.R.U32.HI UR7, URZ, UR9, UR10 ;  /* 0x00000009ff072299 */ /* 0x000fe4000801160a */
[----:B------:R-:W-:Y:S02]  /*1360*/  UIMAD UR10, UR6, UR19, URZ ;  /* 0x00000013060a72a4 */ /* 0x000fe4000f8e02ff */
[----:B------:R-:W-:-:S04]  /*1370*/  UIMAD UR7, UR7, UR19, URZ ;  /* 0x00000013070772a4 */ /* 0x000fc8000f8e02ff */
[----:B------:R-:W-:-:S03]  /*1380*/  UISETP.GE.AND UP0, UPT, UR4, UR7, UPT ;  /* 0x000000070400728c */ /* 0x000fc6000bf06270 */
[----:B------:R-:W-:Y:S01]  /*1390*/  UMOV UR7, UR13 ;  /* 0x0000000d00077c82 */ /* 0x000fe20008000000 */
[----:B------:R-:W-:Y:S02]  /*13a0*/  UISETP.GE.OR UP0, UPT, UR5, UR10, UP0 ;  /* 0x0000000a0500728c */ /* 0x000fe40008706670 */
[----:B------:R-:W-:Y:S02]  /*13b0*/  UIMAD.WIDE.U32 UR10, UR5, UR8, URZ ;  /* 0x00000008050a72a5 */ /* 0x000fe4000f8e00ff */
[----:B------:R-:W-:Y:S02]  /*13c0*/  USHF.R.U32.HI UR7, URZ, UR9, UR7 ;  /* 0x00000009ff077299 */ /* 0x000fe40008011607 */
[----:B------:R-:W-:Y:S02]  /*13d0*/  UIADD3 UR10, UPT, UPT, -UR4, URZ, URZ ;  /* 0x000000ff040a7290 */ /* 0x000fe4000fffe1ff */
[----:B------:R-:W-:Y:S02]  /*13e0*/  USEL UR7, UR4, UR7, !UP2 ;  /* 0x0000000704077287 */ /* 0x000fe4000d000000 */
[----:B------:R-:W-:Y:S01]  /*13f0*/  UIMAD UR10, UR14, UR10, UR21 ;  /* 0x0000000a0e0a72a4 */ /* 0x000fe2000f8e0215 */
[----:B------:R-:W-:-:S02]  /*1400*/  @!UP0 UMOV UR8, UR11 ;  /* 0x0000000b00088c82 */ /* 0x000fc40008000000 */
[----:B------:R-:W-:Y:S02]  /*1410*/  @!UP0 USHF.R.U32.HI UR8, URZ, UR9, UR8 ;  /* 0x00000009ff088299 */ /* 0x000fe40008011608 */
[----:B------:R-:W-:Y:S02]  /*1420*/  UIADD3 UR9, UPT, UPT, -UR7, URZ, URZ ;  /* 0x000000ff07097290 */ /* 0x000fe4000fffe1ff */
[----:B------:R-:W-:Y:S02]  /*1430*/  @!UP0 USEL UR8, UR5, UR8, !UP2 ;  /* 0x0000000805088287 */ /* 0x000fe4000d000000 */
[----:B------:R-:W-:Y:S02]  /*1440*/  UIMAD UR9, UR19, UR9, UR4 ;  /* 0x00000009130972a4 */ /* 0x000fe4000f8e0204 */
[----:B------:R-:W-:Y:S02]  /*1450*/  @!UP0 UIADD3 UR7, UPT, UPT, UR7, -UR8, URZ ;  /* 0x8000000807078290 */ /* 0x000fe4000fffe0ff */
[----:B------:R-:W-:-:S02]  /*1460*/  @!UP0 UIMAD UR6, UR9, UR6, UR8 ;  /* 0x00000006090682a4 */ /* 0x000fc4000f8e0208 */
[----:B------:R-:W-:-:S04]  /*1470*/  @!UP0 UIMAD UR4, UR7, UR19, UR5 ;  /* 0x00000013070482a4 */ /* 0x000fc8000f8e0205 */
[----:B------:R-:W-:Y:S01]  /*1480*/  UIMAD UR21, UR4, UR14, UR10 ;  /* 0x0000000e041572a4 */ /* 0x000fe2000f8e020a */
[----:B------:R-:W-:Y:S02]  /*1490*/  @!UP0 UMOV UR5, UR6 ;  /* 0x0000000600058c82 */ /* 0x000fe40008000000 */
[----:B------:R-:W-:-:S12]  /*14a0*/  UIMAD UR28, UR5, UR22, UR28 ;  /* 0x00000016051c72a4 */ /* 0x000fd8000f8e021c */
.L_x_17:
[----:B------:R-:W-:-:S09]  /*14b0*/  UISETP.NE.AND UP0, UPT, UR24, 0x1, UPT ;  /* 0x000000011800788c */ /* 0x000fd2000bf05270 */
[----:B------:R-:W-:Y:S05]  /*14c0*/  BRA.U UP0, `(.L_x_18) ;  /* 0x0000000100407547 */ /* 0x000fea000b800000 */
[----:B------:R-:W2:Y:S01]  /*14d0*/  LDCU.128 UR8, c[0x0][0xc10] ;  /* 0x00018200ff0877ac */ /* 0x000ea20008000c00 */
[----:B------:R-:W3:Y:S01]  /*14e0*/  LDCU UR12, c[0x0][0xc0c] ;  /* 0x00018180ff0c77ac */ /* 0x000ee20008000800 */
[----:B------:R-:W4:Y:S01]  /*14f0*/  LDCU UR13, c[0x0][0xc20] ;  /* 0x00018400ff0d77ac */ /* 0x000f220008000800 */
[----:B--2---:R-:W-:Y:S02]  /*1500*/  UIMAD.WIDE.U32 UR4, UR28, UR8, URZ ;  /* 0x000000081c0472a5 */ /* 0x004fe4000f8e00ff */
[----:B------:R-:W-:Y:S02]  /*1510*/  UIMAD.WIDE.U32 UR6, UR21, UR11, URZ ;  /* 0x0000000b150672a5 */ /* 0x000fe4000f8e00ff */
[----:B---3--:R-:W-:Y:S02]  /*1520*/  UISETP.NE.AND UP0, UPT, UR12, 0x1, UPT ;  /* 0x000000010c00788c */ /* 0x008fe4000bf05270 */
[----:B------:R-:W-:-:S03]  /*1530*/  USHF.R.U32.HI UR5, URZ, UR9, UR5 ;  /* 0x00000009ff057299 */ /* 0x000fc60008011605 */
[----:B------:R-:W-:Y:S01]  /*1540*/  UMOV UR4, UR7 ;  /* 0x0000000700047c82 */ /* 0x000fe20008000000 */
[----:B------:R-:W-:Y:S02]  /*1550*/  USEL UR5, UR28, UR5, !UP0 ;  /* 0x000000051c057287 */ /* 0x000fe4000c000000 */
[----:B------:R-:W-:Y:S02]  /*1560*/  UISETP.NE.AND UP0, UPT, UR10, 0x1, UPT ;  /* 0x000000010a00788c */ /* 0x000fe4000bf05270 */
[----:B----4-:R-:W-:-:S04]  /*1570*/  USHF.R.U32.HI UR4, URZ, UR13, UR4 ;  /* 0x0000000dff047299 */ /* 0x010fc80008011604 */
[----:B------:R-:W-:-:S04]  /*1580*/  USEL UR4, UR21, UR4, !UP0 ;  /* 0x0000000415047287 */ /* 0x000fc8000c000000 */
[----:B------:R-:W-:Y:S02]  /*1590*/  UIADD3 UR6, UPT, UPT, -UR4, UR5, URZ ;  /* 0x0000000504067290 */ /* 0x000fe4000fffe1ff */
[----:B------:R-:W-:Y:S02]  /*15a0*/  UIADD3 UR4, UPT, UPT, UR4, -UR5, URZ ;  /* 0x8000000504047290 */ /* 0x000fe4000fffe0ff */
[----:B------:R-:W-:Y:S02]  /*15b0*/  UIMAD UR21, UR6, UR10, UR21 ;  /* 0x0000000a061572a4 */ /* 0x000fe4000f8e0215 */
[----:B------:R-:W-:-:S12]  /*15c0*/  UIMAD UR28, UR4, UR12, UR28 ;  /* 0x0000000c041c72a4 */ /* 0x000fd8000f8e021c */
.L_x_18:
[----:B------:R-:W-:Y:S05]  /*15d0*/  BRA.U !UP6, `(.L_x_19) ;  /* 0x000000010e0c7547 */ /* 0x000fea000b800000 */
[----:B------:R-:W-:Y:S01]  /*15e0*/  UCGABAR_WAIT ;  /* 0x0000000000007dc7 */ /* 0x000fe20008000000 */
[----:B------:R-:W-:Y:S01]  /*15f0*/  CCTL.IVALL ;  /* 0x00000000ff00798f */ /* 0x000fe20002000000 */
[----:B------:R-:W-:Y:S05]  /*1600*/  BRA `(.L_x_20) ;  /* 0x0000000000047947 */ /* 0x000fea0003800000 */
.L_x_19:
[----:B------:R-:W-:Y:S06]  /*1610*/  BAR.SYNC.DEFER_BLOCKING 0x0 ;  /* 0x0000000000007b1d */ /* 0x000fec0000010000 */
.L_x_20:
[----:B------:R-:W-:Y:S05]  /*1620*/  BRA.U UP5, `(.L_x_21) ;  /* 0x0000002105587547 */ /* 0x000fea000b800000 */
[----:B------:R-:W2:Y:S01]  /*1630*/  LDCU UR7, c[0x0][0x394] ;  /* 0x00007280ff0777ac */ /* 0x000ea20008000800 */
[----:B------:R-:W-:Y:S01]  /*1640*/  PLOP3.LUT P1, PT, PT, PT, UP3, 0x80, 0x8 ;  /* 0x000000000008781c */ /* 0x000fe20003f2f038 */
[----:B------:R-:W-:Y:S01]  /*1650*/  IMAD.MOV.U32 R2, RZ, RZ, RZ ;  /* 0x000000ffff027224 */ /* 0x000fe200078e00ff */
[----:B------:R-:W-:Y:S01]  /*1660*/  ISETP.EQ.OR P2, PT, R3, RZ, P3 ;  /* 0x000000ff0300720c */ /* 0x000fe20001f42670 */
[----:B------:R-:W3:Y:S01]  /*1670*/  LDCU UR6, c[0x0][0x5d8] ;  /* 0x0000bb00ff0677ac */ /* 0x000ee20008000800 */
[----:B------:R-:W-:Y:S01]  /*1680*/  PLOP3.LUT P1, PT, P1, PT, PT, 0x8, 0x80 ;  /* 0x000000000080781c */ /* 0x000fe20000f2e170 */
[----:B------:R-:W-:Y:S02]  /*1690*/  UISETP.NE.AND UP0, UPT, UR18, URZ, UPT ;  /* 0x000000ff1200728c */ /* 0x000fe4000bf05270 */
[----:B------:R-:W-:Y:S02]  /*16a0*/  USHF.L.U32 UR8, UR20, 0x6, URZ ;  /* 0x0000000614087899 */ /* 0x000fe400080006ff */
[----:B------:R-:W-:Y:S01]  /*16b0*/  USEL UR54, UR55, 0x2, UP0 ;  /* 0x0000000237367887 */ /* 0x000fe20008000000 */
[----:B------:R-:W4:Y:S01]  /*16c0*/  LDCU UR63, c[0x0][0x370] ;  /* 0x00006e00ff3f77ac */ /* 0x000f220008000800 */
[----:B--2---:R-:W-:Y:S01]  /*16d0*/  UIADD3 UR5, UPT, UPT, UR7, 0x3f, URZ ;  /* 0x0000003f07057890 */ /* 0x004fe2000fffe0ff */
[----:B------:R-:W2:Y:S03]  /*16e0*/  LDCU.64 UR56, c[0x0][0x348] ;  /* 0x00006900ff3877ac */ /* 0x000ea60008000a00 */
[----:B------:R-:W-:-:S02]  /*16f0*/  USHF.R.S32.HI UR4, URZ, 0x1f, UR5 ;  /* 0x0000001fff047899 */ /* 0x000fc40008011405 */
[----:B---3--:R-:W-:Y:S02]  /*1700*/  UIADD3 UR6, UPT, UPT, UR6, 0x7f, URZ ;  /* 0x0000007f06067890 */ /* 0x008fe4000fffe0ff */
[----:B------:R-:W-:Y:S02]  /*1710*/  ULEA.HI UR4, UR4, UR5, URZ, 0x6 ;  /* 0x0000000504047291 */ /* 0x000fe4000f8f30ff */
[----:B------:R-:W-:Y:S02]  /*1720*/  UIADD3 UR5, UPT, UPT, UR7, -0x1, URZ ;  /* 0xffffffff07057890 */ /* 0x000fe4000fffe0ff */
[----:B------:R-:W-:Y:S02]  /*1730*/  USHF.R.S32.HI UR65, URZ, 0x6, UR4 ;  /* 0x00000006ff417899 */ /* 0x000fe40008011404 */
[----:B------:R-:W-:Y:S02]  /*1740*/  UISETP.GE.U32.AND UP1, UPT, UR5, -0x7f, UPT ;  /* 0xffffff810500788c */ /* 0x000fe4000bf26070 */
[----:B------:R-:W-:-:S02]  /*1750*/  UISETP.LT.U32.AND UP0, UPT, UR65, 0x8, UPT ;  /* 0x000000084100788c */ /* 0x000fc4000bf01070 */
[----:B------:R-:W-:Y:S02]  /*1760*/  USHF.R.S32.HI UR4, URZ, 0x1f, UR6 ;  /* 0x0000001fff047899 */ /* 0x000fe40008011406 */
[----:B------:R-:W-:Y:S02]  /*1770*/  USEL UR64, UR65, 0x8, UP0 ;  /* 0x0000000841407887 */ /* 0x000fe40008000000 */
[----:B------:R-:W-:Y:S02]  /*1780*/  ULEA.HI UR4, UR4, UR6, URZ, 0x7 ;  /* 0x0000000604047291 */ /* 0x000fe4000f8f38ff */
[----:B------:R-:W-:Y:S02]  /*1790*/  UIADD3 UR51, UPT, UPT, UR64, -0x1, URZ ;  /* 0xffffffff40337890 */ /* 0x000fe4000fffe0ff */
[----:B------:R-:W-:Y:S02]  /*17a0*/  @UP1 UIADD3 UR51, UPT, UPT, UR64, URZ, URZ ;  /* 0x000000ff40331290 */ /* 0x000fe4000fffe0ff */
[----:B------:R-:W-:-:S02]  /*17b0*/  USHF.L.U32 UR69, UR20, 0x7, URZ ;  /* 0x0000000714457899 */ /* 0x000fc400080006ff */
[----:B------:R-:W-:Y:S01]  /*17c0*/  UIADD3 UR68, UPT, UPT, UR7, 0x7e, URZ ;  /* 0x0000007e07447890 */ /* 0x000fe2000fffe0ff */
[----:B------:R-:W3:Y:S01]  /*17d0*/  LDCU UR62, c[0x0][0x374] ;  /* 0x00006e80ff3e77ac */ /* 0x000ee20008000800 */
[----:B------:R-:W-:Y:S02]  /*17e0*/  ULOP3.LUT UR67, UR8, 0x40, URZ, 0xc0, !UPT ;  /* 0x0000004008437892 */ /* 0x000fe4000f8ec0ff */
[----:B------:R-:W-:Y:S02]  /*17f0*/  USHF.R.S32.HI UR61, URZ, 0x7, UR4 ;  /* 0x00000007ff3d7899 */ /* 0x000fe40008011404 */
[----:B------:R-:W-:Y:S02]  /*1800*/  UIADD3 UR66, UPT, UPT, UR65, -UR64, URZ ;  /* 0x8000004041427290 */ /* 0x000fe4000fffe0ff */
[----:B------:R-:W-:Y:S01]  /*1810*/  UIADD3 UR51, UPT, UPT, UR51, 0x1, URZ ;  /* 0x0000000133337890 */ /* 0x000fe2000fffe0ff */
[----:B------:R-:W-:Y:S01]  /*1820*/  UMOV UR32, 0x1 ;  /* 0x0000000100207882 */ /* 0x000fe20000000000 */
[----:B--2-4-:R-:W-:-:S10]  /*1830*/  UMOV UR36, URZ ;  /* 0x000000ff00247c82 */ /* 0x014fd40008000000 */
.L_x_39:
[----:B------:R-:W-:Y:S01]  /*1840*/  IMAD.U32 R4, RZ, RZ, UR61 ;  /* 0x0000003dff047e24 */ /* 0x000fe2000f8e00ff */
[----:B------:R-:W2:Y:S04]  /*1850*/  LDCU UR60, c[0x0][0x5dc] ;  /* 0x0000bb80ff3c77ac */ /* 0x000ea80008000800 */
[-C--:B------:R-:W-:Y:S01]  /*1860*/  IABS R0, R4.reuse ;  /* 0x0000000400007213 */ /* 0x080fe20000000000 */
[----:B-1----:R-:W1:Y:S01]  /*1870*/  LDCU UR50, c[0x0][0x5e0] ;  /* 0x0000bc00ff3277ac */ /* 0x002e620008000800 */
[----:B------:R-:W-:Y:S02]  /*1880*/  IABS R4, R4 ;  /* 0x0000000400047213 */ /* 0x000fe40000000000 */
[----:B------:R-:W-:Y:S01]  /*1890*/  R2UR UR6, R0 ;  /* 0x00000000000672ca */ /* 0x000fe200000e0000 */
[----:B------:R-:W-:Y:S01]  /*18a0*/  UMOV UR33, 0x400 ;  /* 0x0000040000217882 */ /* 0x000fe20000000000 */
[----:B------:R-:W-:Y:S01]  /*18b0*/  UMOV UR19, URZ ;  /* 0x000000ff00137c82 */ /* 0x000fe20008000000 */
[----:B--2---:R-:W-:-:S10]  /*18c0*/  IMAD.U32 R3, RZ, RZ, UR60 ;  /* 0x0000003cff037e24 */ /* 0x004fd4000f8e00ff */
[----:B------:R-:W2:Y:S01]  /*18d0*/  I2F.RP R6, UR6 ;  /* 0x0000000600067d06 */ /* 0x000ea20008209400 */
[----:B-1----:R-:W-:-:S07]  /*18e0*/  UISETP.NE.AND UP2, UPT, UR50, URZ, UPT ;  /* 0x000000ff3200728c */ /* 0x002fce000bf45270 */
[----:B--2---:R-:W1:Y:S02]  /*18f0*/  MUFU.RCP R5, R6 ;  /* 0x0000000600057308 */ /* 0x004e640000001000 */
[----:B-1----:R-:W-:-:S06]  /*1900*/  VIADD R5, R5, 0xffffffe ;  /* 0x0ffffffe05057836 */ /* 0x002fcc0000000000 */
[----:B------:R-:W1:Y:S02]  /*1910*/  F2I.FTZ.U32.TRUNC.NTZ R0, R5 ;  /* 0x0000000500007305 */ /* 0x000e64000021f000 */
[----:B-1----:R-:W-:Y:S02]  /*1920*/  R2UR UR5, R0 ;  /* 0x00000000000572ca */ /* 0x002fe400000e0000 */
[----:B------:R-:W-:Y:S01]  /*1930*/  IABS R0, R3 ;  /* 0x0000000300007213 */ /* 0x000fe20000000000 */
[----:B------:R-:W-:-:S03]  /*1940*/  IMAD.U32 R3, RZ, RZ, UR21 ;  /* 0x00000015ff037e24 */ /* 0x000fc6000f8e00ff */
[----:B------:R-:W-:Y:S01]  /*1950*/  R2UR UR9, R0 ;  /* 0x00000000000972ca */ /* 0x000fe200000e0000 */
[----:B------:R-:W-:Y:S01]  /*1960*/  IMAD.MOV R0, RZ, RZ, -R4 ;  /* 0x000000ffff007224 */ /* 0x000fe200078e0a04 */
[----:B------:R-:W-:-:S04]  /*1970*/  IABS R3, R3 ;  /* 0x0000000300037213 */ /* 0x000fc80000000000 */
[----:B------:R-:W-:Y:S01]  /*1980*/  R2UR UR8, R3 ;  /* 0x00000000030872ca */ /* 0x000fe200000e0000 */
[----:B------:R-:W-:-:S04]  /*1990*/  UIADD3 UR4, UPT, UPT, URZ, -UR5, URZ ;  /* 0x80000005ff047290 */ /* 0x000fc8000fffe0ff */
[----:B------:R-:W-:Y:S02]  /*19a0*/  UIMAD UR7, UR4, UR6, URZ ;  /* 0x00000006040772a4 */ /* 0x000fe4000f8e02ff */
[----:B------:R-:W1:Y:S01]  /*19b0*/  I2F.RP R3, UR9 ;  /* 0x0000000900037d06 */ /* 0x000e620008209400 */
[----:B------:R-:W-:Y:S02]  /*19c0*/  UMOV UR4, URZ ;  /* 0x000000ff00047c82 */ /* 0x000fe40008000000 */
[----:B------:R-:W-:Y:S02]  /*19d0*/  UIMAD.WIDE.U32 UR4, UR5, UR7, UR4 ;  /* 0x00000007050472a5 */ /* 0x000fe4000f8e0004 */
[----:B------:R-:W-:-:S05]  /*19e0*/  R2UR UR7, R0 ;  /* 0x00000000000772ca */ /* 0x000fca00000e0000 */
[----:B------:R-:W-:Y:S02]  /*19f0*/  UMOV UR4, UR5 ;  /* 0x0000000500047c82 */ /* 0x000fe40008000000 */
[----:B------:R-:W-:Y:S01]  /*1a00*/  UIMAD.WIDE.U32 UR4, UR4, UR8, URZ ;  /* 0x00000008040472a5 */ /* 0x000fe2000f8e00ff */
[----:B-1----:R-:W1:Y:S06]  /*1a10*/  MUFU.RCP R3, R3 ;  /* 0x0000000300037308 */ /* 0x002e6c0000001000 */
[----:B------:R-:W-:Y:S02]  /*1a20*/  UMOV UR4, UR5 ;  /* 0x0000000500047c82 */ /* 0x000fe40008000000 */
[----:B------:R-:W-:-:S04]  /*1a30*/  UIMAD UR5, UR4, UR7, UR8 ;  /* 0x00000007040572a4 */ /* 0x000fc8000f8e0208 */
[----:B------:R-:W-:Y:S01]  /*1a40*/  UISETP.GT.U32.AND UP0, UPT, UR6, UR5, UPT ;  /* 0x000000050600728c */ /* 0x000fe2000bf04070 */
[----:B-1----:R-:W-:-:S10]  /*1a50*/  VIADD R4, R3, 0xffffffe ;  /* 0x0ffffffe03047836 */ /* 0x002fd40000000000 */
[----:B------:R-:W-:Y:S01]  /*1a60*/  @!UP0 UIADD3 UR5, UPT, UPT, UR5, -UR6, URZ ;  /* 0x8000000605058290 */ /* 0x000fe2000fffe0ff */
[----:B------:R-:W1:Y:S01]  /*1a70*/  F2I.FTZ.U32.TRUNC.NTZ R0, R4 ;  /* 0x0000000400007305 */ /* 0x000e62000021f000 */
[----:B------:R-:W-:Y:S02]  /*1a80*/  @!UP0 UIADD3 UR4, UPT, UPT, UR4, 0x1, URZ ;  /* 0x0000000104048890 */ /* 0x000fe4000fffe0ff */
[----:B------:R-:W-:Y:S02]  /*1a90*/  UISETP.GE.U32.AND UP1, UPT, UR5, UR6, UPT ;  /* 0x000000060500728c */ /* 0x000fe4000bf26070 */
[----:B------:R-:W-:-:S04]  /*1aa0*/  ULOP3.LUT UR5, UR21, UR61, URZ, 0x3c, !UPT ;  /* 0x0000003d15057292 */ /* 0x000fc8000f8e3cff */
[----:B------:R-:W-:-:S05]  /*1ab0*/  UISETP.GE.AND UP0, UPT, UR5, URZ, UPT ;  /* 0x000000ff0500728c */ /* 0x000fca000bf06270 */
[----:B------:R-:W-:Y:S01]  /*1ac0*/  @UP1 UIADD3 UR4, UPT, UPT, UR4, 0x1, URZ ;  /* 0x0000000104041890 */ /* 0x000fe2000fffe0ff */
[----:B-1----:R-:W-:Y:S01]  /*1ad0*/  R2UR UR5, R0 ;  /* 0x00000000000572ca */ /* 0x002fe200000e0000 */
[----:B------:R-:W-:Y:S01]  /*1ae0*/  UISETP.NE.AND UP1, UPT, UR61, URZ, UPT ;  /* 0x000000ff3d00728c */ /* 0x000fe2000bf25270 */
[----:B------:R-:W-:-:S04]  /*1af0*/  IMAD.U32 R0, RZ, RZ, UR50 ;  /* 0x00000032ff007e24 */ /* 0x000fc8000f8e00ff */
[----:B------:R-:W-:Y:S01]  /*1b00*/  UMOV UR8, UR4 ;  /* 0x0000000400087c82 */ /* 0x000fe20008000000 */
[----:B------:R-:W-:Y:S01]  /*1b10*/  IABS R0, R0 ;  /* 0x0000000000007213 */ /* 0x000fe20000000000 */
[----:B------:R-:W-:-:S03]  /*1b20*/  @!UP0 UIADD3 UR8, UPT, UPT, -UR8, URZ, URZ ;  /* 0x000000ff08088290 */ /* 0x000fc6000fffe1ff */
[----:B------:R-:W-:Y:S01]  /*1b30*/  R2UR UR10, R0 ;  /* 0x00000000000a72ca */ /* 0x000fe200000e0000 */
[----:B------:R-:W-:Y:S02]  /*1b40*/  @!UP1 ULOP3.LUT UR8, URZ, UR61, URZ, 0x33, !UPT ;  /* 0x0000003dff089292 */ /* 0x000fe4000f8e33ff */
[----:B------:R-:W-:-:S04]  /*1b50*/  UIADD3 UR4, UPT, UPT, URZ, -UR5, URZ ;  /* 0x80000005ff047290 */ /* 0x000fc8000fffe0ff */
[----:B------:R-:W-:Y:S01]  /*1b60*/  IMAD.U32 R3, RZ, RZ, UR8 ;  /* 0x00000008ff037e24 */ /* 0x000fe2000f8e00ff */
[----:B------:R-:W-:-:S03]  /*1b70*/  UIMAD UR6, UR4, UR9, URZ ;  /* 0x00000009040672a4 */ /* 0x000fc6000f8e02ff */
[----:B------:R-:W-:Y:S01]  /*1b80*/  UMOV UR4, URZ ;  /* 0x000000ff00047c82 */ /* 0x000fe20008000000 */
[----:B------:R-:W-:Y:S01]  /*1b90*/  IABS R3, R3 ;  /* 0x0000000300037213 */ /* 0x000fe20000000000 */
[----:B------:R-:W-:-:S03]  /*1ba0*/  UIMAD.WIDE.U32 UR4, UR5, UR6, UR4 ;  /* 0x00000006050472a5 */ /* 0x000fc6000f8e0004 */
[----:B------:R-:W-:Y:S02]  /*1bb0*/  R2UR UR7, R3 ;  /* 0x00000000030772ca */ /* 0x000fe400000e0000 */
[----:B------:R-:W1:Y:S02]  /*1bc0*/  I2F.RP R3, UR10 ;  /* 0x0000000a00037d06 */ /* 0x000e640008209400 */
[----:B------:R-:W-:-:S09]  /*1bd0*/  UMOV UR4, UR5 ;  /* 0x0000000500047c82 */ /* 0x000fd20008000000 */
[----:B------:R-:W-:Y:S01]  /*1be0*/  UIMAD.WIDE.U32 UR4, UR4, UR7, URZ ;  /* 0x00000007040472a5 */ /* 0x000fe2000f8e00ff */
[----:B-1----:R-:W1:Y:S06]  /*1bf0*/  MUFU.RCP R0, R3 ;  /* 0x0000000300007308 */ /* 0x002e6c0000001000 */
[----:B------:R-:W-:Y:S02]  /*1c00*/  UMOV UR4, UR5 ;  /* 0x0000000500047c82 */ /* 0x000fe40008000000 */
[----:B------:R-:W-:-:S04]  /*1c10*/  UIADD3 UR5, UPT, UPT, -UR4, URZ, URZ ;  /* 0x000000ff04057290 */ /* 0x000fc8000fffe1ff */
[----:B------:R-:W-:Y:S01]  /*1c20*/  UIMAD UR5, UR9, UR5, UR7 ;  /* 0x00000005090572a4 */ /* 0x000fe2000f8e0207 */
[----:B------:R-:W2:Y:S03]  /*1c30*/  S2UR UR7, SR_CgaCtaId ;  /* 0x00000000000779c3 */ /* 0x000ea60000008800 */
[----:B------:R-:W-:Y:S01]  /*1c40*/  UISETP.GT.U32.AND UP0, UPT, UR9, UR5, UPT ;  /* 0x000000050900728c */ /* 0x000fe2000bf04070 */
[----:B-1----:R-:W-:Y:S02]  /*1c50*/  VIADD R0, R0, 0xffffffe ;  /* 0x0ffffffe00007836 */ /* 0x002fe40000000000 */
[----:B------:R-:W-:-:S04]  /*1c60*/  IMAD.U32 R3, RZ, RZ, UR32 ;  /* 0x00000020ff037e24 */ /* 0x000fc8000f8e00ff */
[----:B------:R-:W1:Y:S04]  /*1c70*/  F2I.FTZ.U32.TRUNC.NTZ R0, R0 ;  /* 0x0000000000007305 */ /* 0x000e68000021f000 */
[----:B------:R-:W-:Y:S01]  /*1c80*/  @!UP0 UIADD3 UR5, UPT, UPT, UR5, -UR9, URZ ;  /* 0x8000000905058290 */ /* 0x000fe2000fffe0ff */
[----:B------:R-:W-:Y:S01]  /*1c90*/  SHF.L.U32 R3, R3, 0x1f, RZ ;  /* 0x0000001f03037819 */ /* 0x000fe200000006ff */
[----:B------:R-:W-:Y:S02]  /*1ca0*/  @!UP0 UIADD3 UR4, UPT, UPT, UR4, 0x1, URZ ;  /* 0x0000000104048890 */ /* 0x000fe4000fffe0ff */
[----:B------:R-:W-:Y:S02]  /*1cb0*/  UISETP.GE.U32.AND UP1, UPT, UR5, UR9, UPT ;  /* 0x000000090500728c */ /* 0x000fe4000bf26070 */
[----:B------:R-:W-:-:S04]  /*1cc0*/  ULOP3.LUT UR5, UR8, UR60, URZ, 0x3c, !UPT ;  /* 0x0000003c08057292 */ /* 0x000fc8000f8e3cff */
[----:B------:R-:W-:Y:S02]  /*1cd0*/  UISETP.GE.AND UP0, UPT, UR5, URZ, UPT ;  /* 0x000000ff0500728c */ /* 0x000fe4000bf06270 */
[----:B--2---:R-:W-:Y:S01]  /*1ce0*/  ULEA UR33, UR7, UR33, 0x18 ;  /* 0x0000002107217291 */ /* 0x004fe2000f8ec0ff */
[----:B-1----:R-:W-:Y:S02]  /*1cf0*/  R2UR UR5, R0 ;  /* 0x00000000000572ca */ /* 0x002fe400000e0000 */
[----:B------:R-:W-:Y:S02]  /*1d00*/  @UP1 UIADD3 UR4, UPT, UPT, UR4, 0x1, URZ ;  /* 0x0000000104041890 */ /* 0x000fe4000fffe0ff */
[----:B------:R-:W-:Y:S02]  /*1d10*/  UISETP.NE.AND UP1, UPT, UR60, URZ, UPT ;  /* 0x000000ff3c00728c */ /* 0x000fe4000bf25270 */
[----:B------:R-:W-:-:S03]  /*1d20*/  ULEA UR7, UR36, UR33, 0x3 ;  /* 0x0000002124077291 */ /* 0x000fc6000f8e18ff */
[----:B------:R-:W-:Y:S02]  /*1d30*/  UMOV UR6, UR4 ;  /* 0x0000000400067c82 */ /* 0x000fe40008000000 */
[----:B------:R-:W-:Y:S02]  /*1d40*/  @!UP0 UIADD3 UR6, UPT, UPT, -UR6, URZ, URZ ;  /* 0x000000ff06068290 */ /* 0x000fe4000fffe1ff */
[----:B------:R-:W-:Y:S02]  /*1d50*/  UIADD3 UR4, UPT, UPT, URZ, -UR5, URZ ;  /* 0x80000005ff047290 */ /* 0x000fe4000fffe0ff */
[----:B------:R1:W2:Y:S01]  /*1d60*/  SYNCS.PHASECHK.TRANS64.TRYWAIT P0, [UR7+0x40], R3 ;  /* 0x00004003ff0075a7 */ /* 0x0002a20008001107 */
[----:B------:R-:W-:Y:S02]  /*1d70*/  @!UP1 ULOP3.LUT UR6, URZ, UR60, URZ, 0x33, !UPT ;  /* 0x0000003cff069292 */ /* 0x000fe4000f8e33ff */
[----:B------:R-:W-:-:S03]  /*1d80*/  UIMAD UR7, UR4, UR10, URZ ;  /* 0x0000000a040772a4 */ /* 0x000fc6000f8e02ff */
[----:B------:R-:W-:Y:S01]  /*1d90*/  UMOV UR4, URZ ;  /* 0x000000ff00047c82 */ /* 0x000fe20008000000 */
[----:B------:R-:W-:Y:S01]  /*1da0*/  IMAD.U32 R0, RZ, RZ, UR6 ;  /* 0x00000006ff007e24 */ /* 0x000fe2000f8e00ff */
[----:B------:R-:W-:Y:S02]  /*1db0*/  UIMAD.WIDE.U32 UR4, UR5, UR7, UR4 ;  /* 0x00000007050472a5 */ /* 0x000fe4000f8e0004 */
[----:B------:R-:W-:Y:S02]  /*1dc0*/  ULEA.HI UR7, UR28, UR28, URZ, 0x1 ;  /* 0x0000001c1c077291 */ /* 0x000fe4000f8f08ff */
[----:B------:R-:W-:Y:S02]  /*1dd0*/  IABS R0, R0 ;  /* 0x0000000000007213 */ /* 0x000fe40000000000 */
[----:B------:R-:W-:Y:S02]  /*1de0*/  USHF.L.U32 UR7, UR7, 0x7, URZ ;  /* 0x0000000707077899 */ /* 0x000fe400080006ff */
[----:B------:R-:W-:Y:S01]  /*1df0*/  R2UR UR9, R0 ;  /* 0x00000000000972ca */ /* 0x000fe200000e0000 */
[----:B------:R-:W-:Y:S01]  /*1e00*/  UMOV UR4, UR5 ;  /* 0x0000000500047c82 */ /* 0x000fe20008000000 */
[----:B------:R-:W-:-:S04]  /*1e10*/  ULOP3.LUT UR42, UR7, 0xffffff00, URZ, 0xc0, !UPT ;  /* 0xffffff00072a7892 */ /* 0x000fc8000f8ec0ff */
[----:B------:R-:W-:-:S07]  /*1e20*/  ULOP3.LUT UR42, UR42, 0x80, UR69, 0xf8, !UPT ;  /* 0x000000802a2a7892 */ /* 0x000fce000f8ef845 */
[----:B------:R-:W-:-:S07]  /*1e30*/  UIMAD.WIDE.U32 UR4, UR4, UR9, URZ ;  /* 0x00000009040472a5 */ /* 0x000fce000f8e00ff */
[----:B------:R-:W-:Y:S02]  /*1e40*/  UMOV UR4, UR5 ;  /* 0x0000000500047c82 */ /* 0x000fe40008000000 */
[----:B------:R-:W-:-:S04]  /*1e50*/  UIADD3 UR5, UPT, UPT, -UR4, URZ, URZ ;  /* 0x000000ff04057290 */ /* 0x000fc8000fffe1ff */
[----:B------:R-:W-:-:S04]  /*1e60*/  UIMAD UR5, UR10, UR5, UR9 ;  /* 0x000000050a0572a4 */ /* 0x000fc8000f8e0209 */
[----:B------:R-:W-:-:S11]  /*1e70*/  UISETP.GT.U32.AND UP0, UPT, UR10, UR5, UPT ;  /* 0x000000050a00728c */ /* 0x000fd6000bf04070 */
[----:B------:R-:W-:Y:S02]  /*1e80*/  @!UP0 UIADD3 UR5, UPT, UPT, UR5, -UR10, URZ ;  /* 0x8000000a05058290 */ /* 0x000fe4000fffe0ff */
[----:B------:R-:W-:Y:S02]  /*1e90*/  @!UP0 UIADD3 UR4, UPT, UPT, UR4, 0x1, URZ ;  /* 0x0000000104048890 */ /* 0x000fe4000fffe0ff */
[----:B------:R-:W-:Y:S02]  /*1ea0*/  UISETP.GE.U32.AND UP1, UPT, UR5, UR10, UPT ;  /* 0x0000000a0500728c */ /* 0x000fe4000bf26070 */
[----:B------:R-:W-:Y:S02]  /*1eb0*/  ULOP3.LUT UR5, UR6, UR50, URZ, 0x3c, !UPT ;  /* 0x0000003206057292 */ /* 0x000fe4000f8e3cff */
[----:B------:R-:W-:Y:S02]  /*1ec0*/  UIADD3 UR10, UPT, UPT, -UR8, URZ, URZ ;  /* 0x000000ff080a7290 */ /* 0x000fe4000fffe1ff */
[----:B------:R-:W-:-:S02]  /*1ed0*/  UISETP.GE.AND UP0, UPT, UR5, URZ, UPT ;  /* 0x000000ff0500728c */ /* 0x000fc4000bf06270 */
[----:B------:R-:W-:Y:S02]  /*1ee0*/  UIMAD UR10, UR61, UR10, UR21 ;  /* 0x0000000a3d0a72a4 */ /* 0x000fe4000f8e0215 */
[----:B------:R-:W-:Y:S02]  /*1ef0*/  UIADD3 UR5, UPT, UPT, -UR6, URZ, URZ ;  /* 0x000000ff06057290 */ /* 0x000fe4000fffe1ff */
[----:B------:R-:W-:Y:S02]  /*1f00*/  @UP1 UIADD3 UR4, UPT, UPT, UR4, 0x1, URZ ;  /* 0x0000000104041890 */ /* 0x000fe4000fffe0ff */
[----:B------:R-:W-:Y:S02]  /*1f10*/  ULEA UR10, UR10, UR67, 0x7 ;  /* 0x000000430a0a7291 */ /* 0x000fe4000f8e38ff */
[----:B------:R-:W-:-:S03]  /*1f20*/  UIMAD UR60, UR60, UR5, UR8 ;  /* 0x000000053c3c72a4 */ /* 0x000fc6000f8e0208 */
[----:B------:R-:W-:Y:S02]  /*1f30*/  UMOV UR55, UR4 ;  /* 0x0000000400377c82 */ /* 0x000fe40008000000 */
[----:B------:R-:W-:Y:S02]  /*1f40*/  @!UP0 UIADD3 UR55, UPT, UPT, -UR55, URZ, URZ ;  /* 0x000000ff37378290 */ /* 0x000fe4000fffe1ff */
[----:B------:R-:W-:Y:S02]  /*1f50*/  UISETP.GE.U32.AND UP0, UPT, UR68, 0x7f, UPT ;  /* 0x0000007f4400788c */ /* 0x000fe4000bf06070 */
[----:B------:R-:W-:-:S04]  /*1f60*/  @!UP2 ULOP3.LUT UR55, URZ, UR50, URZ, 0x33, !UPT ;  /* 0x00000032ff37a292 */ /* 0x000fc8000f8e33ff */
[----:B------:R-:W-:-:S04]  /*1f70*/  UIADD3 UR4, UPT, UPT, -UR55, URZ, URZ ;  /* 0x000000ff37047290 */ /* 0x000fc8000fffe1ff */
[----:B------:R-:W-:Y:S01]  /*1f80*/  UIMAD UR50, UR50, UR4, UR6 ;  /* 0x00000004323272a4 */ /* 0x000fe2000f8e0206 */
[----:B-12---:R-:W-:Y:S11]  /*1f90*/  BRA.U !UP0, `(.L_x_22) ;  /* 0x0000000508807547 */ /* 0x006ff6000b800000 */
[----:B------:R-:W1:Y:S01]  /*1fa0*/  LDCU UR11, c[0x0][0x5c8] ;  /* 0x0000b900ff0b77ac */ /* 0x000e620008000800 */
[----:B------:R-:W2:Y:S01]  /*1fb0*/  LDCU.64 UR8, c[0x0][0x5c0] ;  /* 0x0000b800ff0877ac */ /* 0x000ea20008000a00 */
[----:B------:R-:W2:Y:S01]  /*1fc0*/  LDCU.64 UR48, c[0x0][0x5f8] ;  /* 0x0000bf00ff3077ac */ /* 0x000ea20008000a00 */
[----:B------:R-:W1:Y:S01]  /*1fd0*/  LDCU UR37, c[0x0][0x600] ;  /* 0x0000c000ff2577ac */ /* 0x000e620008000800 */
[----:B------:R-:W4:Y:S01]  /*1fe0*/  LDCU UR24, c[0x0][0x5a8] ;  /* 0x0000b500ff1877ac */ /* 0x000f220008000800 */
[----:B------:R-:W1:Y:S01]  /*1ff0*/  LDCU UR23, c[0x0][0x59c] ;  /* 0x0000b380ff1777ac */ /* 0x000e620008000800 */
[----:B------:R-:W1:Y:S01]  /*2000*/  LDCU UR22, c[0x0][0x590] ;  /* 0x0000b200ff1677ac */ /* 0x000e620008000800 */
[----:B------:R-:W1:Y:S01]  /*2010*/  LDCU UR28, c[0x0][0x594] ;  /* 0x0000b280ff1c77ac */ /* 0x000e620008000800 */
[----:B------:R-:W1:Y:S01]  /*2020*/  LDCU UR27, c[0x0][0x598] ;  /* 0x0000b300ff1b77ac */ /* 0x000e620008000800 */
[----:B------:R-:W3:Y:S01]  /*2030*/  LDCU UR26, c[0x0][0x5ac] ;  /* 0x0000b580ff1a77ac */ /* 0x000ee20008000800 */
[----:B------:R-:W3:Y:S01]  /*2040*/  LDCU UR25, c[0x0][0x5b0] ;  /* 0x0000b600ff1977ac */ /* 0x000ee20008000800 */
[----:B------:R-:W3:Y:S01]  /*2050*/  LDCU UR5, c[0x0][0x5cc] ;  /* 0x0000b980ff0577ac */ /* 0x000ee20008000800 */
[----:B------:R-:W3:Y:S01]  /*2060*/  LDCU UR4, c[0x0][0x5ec] ;  /* 0x0000bd80ff0477ac */ /* 0x000ee20008000800 */
[----:B------:R-:W3:Y:S01]  /*2070*/  LDCU.64 UR20, c[0x0][0x5a0] ;  /* 0x0000b400ff1477ac */ /* 0x000ee20008000a00 */
[----:B------:R-:W3:Y:S01]  /*2080*/  LDCU.64 UR16, c[0x0][0x5d0] ;  /* 0x0000ba00ff1077ac */ /* 0x000ee20008000a00 */
[----:B------:R-:W3:Y:S01]  /*2090*/  LDCU.64 UR6, c[0x0][0x5f0] ;  /* 0x0000be00ff0677ac */ /* 0x000ee20008000a00 */
[----:B--2---:R-:W-:-:S02]  /*20a0*/  UIMAD UR48, UR60, UR8, UR48 ;  /* 0x000000083c3072a4 */ /* 0x004fc4000f8e0230 */
[----:B------:R-:W-:Y:S02]  /*20b0*/  UIMAD UR38, UR50, UR9, UR49 ;  /* 0x00000009322672a4 */ /* 0x000fe4000f8e0231 */
[----:B------:R-:W-:Y:S02]  /*20c0*/  UIADD3 UR46, UPT, UPT, UR42, 0x40, URZ ;  /* 0x000000402a2e7890 */ /* 0x000fe4000fffe0ff */
[----:B-1----:R-:W-:Y:S01]  /*20d0*/  UIMAD UR37, UR55, UR11, UR37 ;  /* 0x0000000b372572a4 */ /* 0x002fe2000f8e0225 */
[----:B------:R-:W-:Y:S01]  /*20e0*/  UMOV UR18, URZ ;  /* 0x000000ff00127c82 */ /* 0x000fe20008000000 */
[----:B----4-:R-:W-:-:S10]  /*20f0*/  UMOV UR14, UR36 ;  /* 0x00000024000e7c82 */ /* 0x010fd40008000000 */
.L_x_28:
[----:B------:R-:W-:Y:S01]  /*2100*/  @!P3 MOV R3, 0xc000 ;  /* 0x0000c0000003b802 */ /* 0x000fe20000000f00 */
[----:B------:R-:W-:Y:S01]  /*2110*/  ULEA UR11, UR14, UR33, 0x3 ;  /* 0x000000210e0b7291 */ /* 0x000fe2000f8e18ff */
[----:B--2---:R-:W-:Y:S11]  /*2120*/  @P0 BRA `(.L_x_23) ;  /* 0x0000000000100947 */ /* 0x004ff60003800000 */
[----:B------:R-:W-:Y:S04]  /*2130*/  MOV R0, UR32 ;  /* 0x0000002000007c02 */ /* 0x000fe80008000f00 */
[----:B------:R-:W-:Y:S04]  /*2140*/  SHF.L.U32 R5, R0, 0x1f, RZ ;  /* 0x0000001f00057819 */ /* 0x000fe800000006ff */
[----:B------:R-:W1:Y:S02]  /*2150*/  SYNCS.PHASECHK.TRANS64.TRYWAIT P0, [UR11+0x40], R5 ;  /* 0x00004005ff0075a7 */ /* 0x000e64000800110b */
[----:B-1----:R-:W-:Y:S05]  /*2160*/  @!P0 BRA `(.L_x_24) ;  /* 0x0000008c00a88947 */ /* 0x002fea0003800000 */
.L_x_23:
[----:B------:R2:W-:Y:S01]  /*2170*/  @!P3 SYNCS.ARRIVE.TRANS64 RZ, [UR11], R3 ;  /* 0x00000003ffffb9a7 */ /* 0x0005e2000800000b */
[----:B------:R-:W-:Y:S04]  /*2180*/  ULOP3.LUT UR8, UR54, 0x2, URZ, 0xfc, !UPT ;  /* 0x0000000236087892 */ /* 0x000fe8000f8efcff */
[----:B------:R-:W-:Y:S09]  /*2190*/  UISETP.NE.AND UP0, UPT, UR8, 0x2, UPT ;  /* 0x000000020800788c */ /* 0x000ff2000bf05270 */
[----:B------:R-:W-:Y:S05]  /*21a0*/  BRA.U UP0, `(.L_x_25) ;  /* 0x0000000100047547 */ /* 0x000fea000b800000 */
[----:B---3--:R-:W-:Y:S05]  /*21b0*/  BPT.TRAP 0x1 ;  /* 0x000000040000795c */ /* 0x008fea0000300000 */
.L_x_25:
[----:B------:R-:W-:Y:S04]  /*21c0*/  BSSY.RECONVERGENT B0, `(.L_x_26) ;  /* 0x0000003000007945 */ /* 0x000fe80003800200 */
[----:B------:R-:W-:Y:S05]  /*21d0*/  @P2 BRA `(.L_x_27) ;  /* 0x0000000000042947 */ /* 0x000fea0003800000 */
[----:B---3--:R-:W-:Y:S05]  /*21e0*/  BPT.TRAP 0x1 ;  /* 0x000000040000795c */ /* 0x008fea0000300000 */
.L_x_27:
[----:B---3--:R-:W-:Y:S05]  /*21f0*/  BSYNC.RECONVERGENT B0 ;  /* 0x0000000000007941 */ /* 0x008fea0003800200 */
.L_x_26:
[----:B------:R-:W-:Y:S02]  /*2200*/  UIADD3 UR8, UPT, UPT, UR14, 0x1, URZ ;  /* 0x000000010e087890 */ /* 0x000fe4000fffe0ff */
[----:B------:R-:W-:Y:S02]  /*2210*/  USHF.L.U32 UR43, UR18, 0x6, URZ ;  /* 0x00000006122b7899 */ /* 0x000fe400080006ff */
[----:B------:R-:W-:Y:S02]  /*2220*/  UISETP.NE.AND UP0, UPT, UR8, 0x8, UPT ;  /* 0x000000080800788c */ /* 0x000fe4000bf05270 */
[----:B------:R-:W-:Y:S02]  /*2230*/  UISETP.NE.AND UP2, UPT, UR23, 0x1, UPT ;  /* 0x000000011700788c */ /* 0x000fe4000bf45270 */
[----:B------:R-:W-:Y:S02]  /*2240*/  USEL UR9, URZ, 0x1, UP0 ;  /* 0x00000001ff097887 */ /* 0x000fe40008000000 */
[----:B------:R-:W-:Y:S02]  /*2250*/  USEL UR36, UR8, URZ, UP0 ;  /* 0x000000ff08247287 */ /* 0x000fe40008000000 */
[----:B------:R-:W-:Y:S02]  /*2260*/  ULOP3.LUT UR32, UR32, UR9, URZ, 0x3c, !UPT ;  /* 0x0000000920207292 */ /* 0x000fe4000f8e3cff */
[----:B------:R-:W-:Y:S02]  /*2270*/  ULEA UR8, UR36, UR33, 0x3 ;  /* 0x0000002124087291 */ /* 0x000fe4000f8e18ff */
[----:B------:R-:W-:Y:S02]  /*2280*/  UISETP.NE.AND UP0, UPT, UR22, 0x1, UPT ;  /* 0x000000011600788c */ /* 0x000fe4000bf05270 */
[----:B------:R-:W-:Y:S01]  /*2290*/  ULEA UR19, UR14, UR33, 0xe ;  /* 0x000000210e137291 */ /* 0x000fe2000f8e70ff */
[----:B-1----:R-:W-:Y:S01]  /*22a0*/  MOV R0, UR32 ;  /* 0x0000002000007c02 */ /* 0x002fe20008000f00 */
[----:B------:R-:W-:Y:S02]  /*22b0*/  UIADD3 UR30, UP1, UPT, UR56, 0x80, URZ ;  /* 0x00000080381e7890 */ /* 0x000fe4000ff3e0ff */
[----:B------:R-:W-:Y:S01]  /*22c0*/  ULOP3.LUT UR41, UR11, 0xfefffff8, URZ, 0xc0, !UPT ;  /* 0xfefffff80b297892 */ /* 0x000fe2000f8ec0ff */
[----:B--2---:R-:W-:Y:S01]  /*22d0*/  SHF.L.U32 R3, R0, 0x1f, RZ ;  /* 0x0000001f00037819 */ /* 0x004fe200000006ff */
[----:B------:R-:W-:Y:S02]  /*22e0*/  UISETP.NE.AND UP3, UPT, UR24, 0x1, UPT ;  /* 0x000000011800788c */ /* 0x000fe4000bf65270 */
[----:B------:R-:W-:Y:S01]  /*22f0*/  UIADD3.X UR31, UPT, UPT, URZ, UR57, URZ, UP1, !UPT ;  /* 0x00000039ff1f7290 */ /* 0x000fe20008ffe4ff */
[----:B------:R1:W2:Y:S01]  /*2300*/  SYNCS.PHASECHK.TRANS64.TRYWAIT P0, [UR8+0x40], R3 ;  /* 0x00004003ff0075a7 */ /* 0x0002a20008001108 */
[----:B------:R-:W-:Y:S02]  /*2310*/  UIMAD.WIDE.U32 UR8, UR43, UR28, URZ ;  /* 0x0000001c2b0872a5 */ /* 0x000fe4000f8e00ff */
[----:B------:R-:W-:Y:S02]  /*2320*/  ULEA UR8, UR38, UR48, 0x5 ;  /* 0x0000003026087291 */ /* 0x000fe4000f8e28ff */
[----:B------:R-:W-:Y:S02]  /*2330*/  USHF.R.U32.HI UR9, URZ, UR27, UR9 ;  /* 0x0000001bff097299 */ /* 0x000fe40008011609 */
[----:B------:R-:W-:Y:S02]  /*2340*/  ULEA UR29, UR37, UR8, 0xa ;  /* 0x00000008251d7291 */ /* 0x000fe4000f8e50ff */
[----:B------:R-:W-:Y:S02]  /*2350*/  USEL UR9, UR43, UR9, !UP0 ;  /* 0x000000092b097287 */ /* 0x000fe4000c000000 */
[----:B------:R-:W-:Y:S02]  /*2360*/  UIADD3 UR40, UPT, UPT, UR19, 0x8400, URZ ;  /* 0x0000840013287890 */ /* 0x000fe4000fffe0ff */
[----:B------:R-:W-:Y:S02]  /*2370*/  UIMAD.WIDE.U32 UR12, UR9, UR20, URZ ;  /* 0x00000014090c72a5 */ /* 0x000fe4000f8e00ff */
[----:B------:R-:W-:Y:S02]  /*2380*/  ULEA UR12, UR14, UR33, 0xd ;  /* 0x000000210e0c7291 */ /* 0x000fe4000f8e68ff */
[----:B------:R-:W-:Y:S02]  /*2390*/  USHF.R.U32.HI UR13, URZ, UR21, UR13 ;  /* 0x00000015ff0d7299 */ /* 0x000fe4000801160d */
[----:B------:R-:W-:Y:S02]  /*23a0*/  UIADD3 UR44, UPT, UPT, UR19, 0xa400, URZ ;  /* 0x0000a400132c7890 */ /* 0x000fe4000fffe0ff */
[----:B------:R-:W-:Y:S02]  /*23b0*/  USEL UR13, UR9, UR13, !UP2 ;  /* 0x0000000d090d7287 */ /* 0x000fe4000d000000 */
[----:B------:R-:W-:Y:S02]  /*23c0*/  UIADD3 UR34, UP0, UPT, UR56, 0x180, URZ ;  /* 0x0000018038227890 */ /* 0x000fe4000ff1e0ff */
[----:B------:R-:W-:Y:S02]  /*23d0*/  UIMAD.WIDE.U32 UR14, UR13, UR26, URZ ;  /* 0x0000001a0d0e72a5 */ /* 0x000fe4000f8e00ff */
[----:B------:R-:W-:Y:S02]  /*23e0*/  UIADD3.X UR35, UPT, UPT, URZ, UR57, URZ, UP0, !UPT ;  /* 0x00000039ff237290 */ /* 0x000fe400087fe4ff */
[----:B------:R-:W-:Y:S01]  /*23f0*/  UIADD3 UR18, UPT, UPT, UR18, 0x1, URZ ;  /* 0x0000000112127890 */ /* 0x000fe2000fffe0ff */
[----:B------:R-:W-:Y:S01]  /*2400*/  UMOV UR52, 0x0 ;  /* 0x0000000000347882 */ /* 0x000fe20000000000 */
[----:B------:R-:W-:Y:S02]  /*2410*/  UMOV UR53, 0x10000000 ;  /* 0x1000000000357882 */ /* 0x000fe40000000000 */
[----:B------:R-:W-:Y:S01]  /*2420*/  UISETP.NE.AND UP0, UPT, UR18, UR51, UPT ;  /* 0x000000331200728c */ /* 0x000fe2000bf05270 */
[----:B------:R-:W-:Y:S01]  /*2430*/  UTMALDG.2D.2CTA [UR40], [UR30], desc[UR52] ;  /* 0x000034281e0075b4 */ /* 0x000fe20008209000 */
[----:B------:R-:W-:Y:S01]  /*2440*/  UMOV UR45, UR41 ;  /* 0x00000029002d7c82 */ /* 0x000fe20008000000 */
[----:B------:R-:W-:Y:S01]  /*2450*/  UMOV UR47, UR43 ;  /* 0x0000002b002f7c82 */ /* 0x000fe20008000000 */
[----:B------:R-:W-:Y:S01]  /*2460*/  UMOV UR8, UR15 ;  /* 0x0000000f00087c82 */ /* 0x000fe20008000000 */
[----:B------:R-:W-:Y:S01]  /*2470*/  UMOV UR19, UR51 ;  /* 0x0000003300137c82 */ /* 0x000fe20008000000 */
[----:B------:R-:W-:Y:S02]  /*2480*/  USHF.R.U32.HI UR11, URZ, UR25, UR8 ;  /* 0x00000019ff0b7299 */ /* 0x000fe40008011608 */
[----:B------:R-:W-:Y:S01]  /*2490*/  UIADD3 UR8, UPT, UPT, UR12, 0x28400, URZ ;  /* 0x000284000c087890 */ /* 0x000fe2000fffe0ff */
[----:B------:R-:W-:Y:S01]  /*24a0*/  UTMALDG.2D.2CTA [UR44], [UR30], desc[UR52] ;  /* 0x0000342c1e0075b4 */ /* 0x000fe20008209000 */
[----:B------:R-:W-:Y:S02]  /*24b0*/  USEL UR14, UR13, UR11, !UP3 ;  /* 0x0000000b0d0e7287 */ /* 0x000fe4000d800000 */
[----:B------:R-:W-:Y:S02]  /*24c0*/  UIADD3 UR12, UPT, UPT, -UR9, URZ, URZ ;  /* 0x000000ff090c7290 */ /* 0x000fe4000fffe1ff */
[----:B------:R-:W-:Y:S02]  /*24d0*/  UIADD3 UR11, UPT, UPT, -UR13, URZ, URZ ;  /* 0x000000ff0d0b7290 */ /* 0x000fe4000fffe1ff */
[----:B------:R-:W-:Y:S02]  /*24e0*/  UIADD3 UR15, UPT, UPT, -UR14, URZ, URZ ;  /* 0x000000ff0e0f7290 */ /* 0x000fe4000fffe1ff */
[----:B------:R-:W-:Y:S02]  /*24f0*/  UIMAD UR12, UR22, UR12, UR43 ;  /* 0x0000000c160c72a4 */ /* 0x000fe4000f8e022b */
[----:B------:R-:W-:Y:S02]  /*2500*/  UIMAD UR9, UR23, UR11, UR9 ;  /* 0x0000000b170972a4 */ /* 0x000fe4000f8e0209 */
[----:B------:R-:W-:Y:S02]  /*2510*/  UIMAD UR13, UR24, UR15, UR13 ;  /* 0x0000000f180d72a4 */ /* 0x000fe4000f8e020d */
[----:B------:R-:W-:Y:S02]  /*2520*/  UIMAD UR11, UR12, UR5, UR4 ;  /* 0x000000050c0b72a4 */ /* 0x000fe4000f8e0204 */
[----:B------:R-:W-:Y:S02]  /*2530*/  UIMAD UR12, UR9, UR16, UR6 ;  /* 0x00000010090c72a4 */ /* 0x000fe4000f8e0206 */
[----:B------:R-:W-:Y:S02]  /*2540*/  UIMAD UR13, UR13, UR17, UR7 ;  /* 0x000000110d0d72a4 */ /* 0x000fe4000f8e0207 */
[----:B------:R-:W-:Y:S01]  /*2550*/  UPRMT UR15, UR29, 0x5410, URZ ;  /* 0x000054101d0f7896 */ /* 0x000fe200080000ff */
[----:B------:R-:W-:Y:S08]  /*2560*/  UMOV UR9, UR41 ;  /* 0x0000002900097c82 */ /* 0x000ff00008000000 */
[----:B------:R3:W-:Y:S02]  /*2570*/  UTMALDG.5D.IM2COL.2CTA [UR8], [UR34], UR15, desc[UR52] ;  /* 0x00003408220073b4 */ /* 0x0007e4000826100f */
[----:B---3--:R-:W-:Y:S01]  /*2580*/  UMOV UR14, UR36 ;  /* 0x00000024000e7c82 */ /* 0x008fe20008000000 */
[----:B-1----:R-:W-:Y:S05]  /*2590*/  BRA.U UP0, `(.L_x_28) ;  /* 0xfffffff900d87547 */ /* 0x002fea000b83ffff */
.L_x_22:
[----:B------:R-:W-:Y:S01]  /*25a0*/  ULEA UR4, UR36, UR33, 0x3 ;  /* 0x0000002124047291 */ /* 0x000fe2000f8e18ff */
[----:B------:R-:W-:Y:S01]  /*25b0*/  MOV R0, UR32 ;  /* 0x0000002000007c02 */ /* 0x000fe20008000f00 */
[----:B------:R-:W-:Y:S01]  /*25c0*/  @!P1 SYNCS.ARRIVE.TRANS64.A1T0 RZ, [UR33+0xc8], RZ ;  /* 0x0000c8ffffff99a7 */ /* 0x000fe20008100021 */
[----:B------:R-:W-:Y:S02]  /*25d0*/  UISETP.GT.AND UP0, UPT, UR65, UR64, UPT ;  /* 0x000000404100728c */ /* 0x000fe4000bf04270 */
[----:B------:R-:W-:-:S04]  /*25e0*/  SHF.L.U32 R0, R0, 0x1f, RZ ;  /* 0x0000001f00007819 */ /* 0x000fc800000006ff */
[----:B--2---:R1:W2:Y:S03]  /*25f0*/  SYNCS.PHASECHK.TRANS64.TRYWAIT P0, [UR4+0x40], R0 ;  /* 0x00004000ff0075a7 */ /* 0x0042a60008001104 */
[----:B------:R-:W-:Y:S05]  /*2600*/  BRA.U !UP0, `(.L_x_29) ;  /* 0x00000005087c7547 */ /* 0x000fea000b800000 */
[----:B------:R-:W4:Y:S01]  /*2610*/  LDCU.64 UR12, c[0x0][0x5c0] ;  /* 0x0000b800ff0c77ac */ /* 0x000f220008000a00 */
[----:B------:R-:W4:Y:S01]  /*2620*/  LDCU.64 UR8, c[0x0][0x5f8] ;  /* 0x0000bf00ff0877ac */ /* 0x000f220008000a00 */
[----:B------:R-:W3:Y:S01]  /*2630*/  LDCU UR11, c[0x0][0x5c8] ;  /* 0x0000b900ff0b77ac */ /* 0x000ee20008000800 */
[----:B------:R-:W3:Y:S01]  /*2640*/  LDCU UR38, c[0x0][0x600] ;  /* 0x0000c000ff2677ac */ /* 0x000ee20008000800 */
[----:B------:R-:W1:Y:S01]  /*2650*/  LDCU UR23, c[0x0][0x5a8] ;  /* 0x0000b500ff1777ac */ /* 0x000e620008000800 */
[----:B------:R-:W1:Y:S01]  /*2660*/  LDCU UR22, c[0x0][0x59c] ;  /* 0x0000b380ff1677ac */ /* 0x000e620008000800 */
[----:B----4-:R-:W-:Y:S01]  /*2670*/  UIMAD UR48, UR50, UR13, UR9 ;  /* 0x0000000d323072a4 */ /* 0x010fe2000f8e0209 */
[----:B------:R-:W4:Y:S01]  /*2680*/  LDCU UR18, c[0x0][0x590] ;  /* 0x0000b200ff1277ac */ /* 0x000f220008000800 */
[----:B------:R-:W1:Y:S01]  /*2690*/  LDCU UR27, c[0x0][0x594] ;  /* 0x0000b280ff1b77ac */ /* 0x000e620008000800 */
[----:B------:R-:W1:Y:S01]  /*26a0*/  LDCU UR26, c[0x0][0x598] ;  /* 0x0000b300ff1a77ac */ /* 0x000e620008000800 */
[----:B------:R-:W1:Y:S01]  /*26b0*/  LDCU UR25, c[0x0][0x5ac] ;  /* 0x0000b580ff1977ac */ /* 0x000e620008000800 */
[----:B------:R-:W1:Y:S01]  /*26c0*/  LDCU UR24, c[0x0][0x5b0] ;  /* 0x0000b600ff1877ac */ /* 0x000e620008000800 */
[----:B------:R-:W1:Y:S01]  /*26d0*/  LDCU UR5, c[0x0][0x5cc] ;  /* 0x0000b980ff0577ac */ /* 0x000e620008000800 */
[----:B------:R-:W1:Y:S01]  /*26e0*/  LDCU UR4, c[0x0][0x5ec] ;  /* 0x0000bd80ff0477ac */ /* 0x000e620008000800 */
[----:B------:R-:W1:Y:S01]  /*26f0*/  LDCU.64 UR20, c[0x0][0x5a0] ;  /* 0x0000b400ff1477ac */ /* 0x000e620008000a00 */
[----:B------:R-:W1:Y:S01]  /*2700*/  LDCU.64 UR16, c[0x0][0x5d0] ;  /* 0x0000ba00ff1077ac */ /* 0x000e620008000a00 */
[----:B------:R-:W1:Y:S01]  /*2710*/  LDCU.64 UR6, c[0x0][0x5f0] ;  /* 0x0000be00ff0677ac */ /* 0x000e620008000a00 */
[----:B------:R-:W-:-:S02]  /*2720*/  UIMAD UR49, UR60, UR12, UR8 ;  /* 0x0000000c3c3172a4 */ /* 0x000fc4000f8e0208 */
[----:B------:R-:W-:Y:S02]  /*2730*/  UIADD3 UR50, UPT, UPT, UR66, UR19, URZ ;  /* 0x0000001342327290 */ /* 0x000fe4000fffe0ff */
[----:B------:R-:W-:Y:S02]  /*2740*/  UIADD3 UR46, UPT, UPT, UR42, 0x40, URZ ;  /* 0x000000402a2e7890 */ /* 0x000fe4000fffe0ff */
[----:B---3--:R-:W-:Y:S01]  /*2750*/  UIMAD UR38, UR55, UR11, UR38 ;  /* 0x0000000b372672a4 */ /* 0x008fe2000f8e0226 */
[----:B------:R-:W-:-:S11]  /*2760*/  UMOV UR14, UR36 ;  /* 0x00000024000e7c82 */ /* 0x000fd60008000000 */
.L_x_35:
[----:B------:R-:W-:Y:S01]  /*2770*/  @!P3 MOV R3, 0xc000 ;  /* 0x0000c0000003b802 */ /* 0x000fe20000000f00 */
[----:B------:R-:W-:Y:S01]  /*2780*/  ULEA UR11, UR14, UR33, 0x3 ;  /* 0x000000210e0b7291 */ /* 0x000fe2000f8e18ff */
[----:B--2---:R-:W-:Y:S11]  /*2790*/  @P0 BRA `(.L_x_30) ;  /* 0x0000000000100947 */ /* 0x004ff60003800000 */
[----:B-1----:R-:W-:Y:S04]  /*27a0*/  MOV R0, UR32 ;  /* 0x0000002000007c02 */ /* 0x002fe80008000f00 */
[----:B------:R-:W-:Y:S04]  /*27b0*/  SHF.L.U32 R5, R0, 0x1f, RZ ;  /* 0x0000001f00057819 */ /* 0x000fe800000006ff */
[----:B------:R-:W1:Y:S02]  /*27c0*/  SYNCS.PHASECHK.TRANS64.TRYWAIT P0, [UR11+0x40], R5 ;  /* 0x00004005ff0075a7 */ /* 0x000e64000800110b */
[----:B-1----:R-:W-:Y:S05]  /*27d0*/  @!P0 BRA `(.L_x_31) ;  /* 0x0000008800248947 */ /* 0x002fea0003800000 */
.L_x_30:
[----:B------:R2:W-:Y:S01]  /*27e0*/  @!P3 SYNCS.ARRIVE.TRANS64 RZ, [UR11], R3 ;  /* 0x00000003ffffb9a7 */ /* 0x0005e2000800000b */
[----:B------:R-:W-:Y:S04]  /*27f0*/  ULOP3.LUT UR8, UR54, 0x2, URZ, 0xfc, !UPT ;  /* 0x0000000236087892 */ /* 0x000fe8000f8efcff */
[----:B------:R-:W-:Y:S09]  /*2800*/  UISETP.NE.AND UP0, UPT, UR8, 0x2, UPT ;  /* 0x000000020800788c */ /* 0x000ff2000bf05270 */
[----:B------:R-:W-:Y:S05]  /*2810*/  BRA.U UP0, `(.L_x_32) ;  /* 0x0000000100047547 */ /* 0x000fea000b800000 */
[----:B-1--4-:R-:W-:Y:S05]  /*2820*/  BPT.TRAP 0x1 ;  /* 0x000000040000795c */ /* 0x012fea0000300000 */
.L_x_32:
[----:B------:R-:W-:Y:S04]  /*2830*/  BSSY.RECONVERGENT B0, `(.L_x_33) ;  /* 0x0000003000007945 */ /* 0x000fe80003800200 */
[----:B------:R-:W-:Y:S05]  /*2840*/  @P2 BRA `(.L_x_34) ;  /* 0x0000000000042947 */ /* 0x000fea0003800000 */
[----:B-1--4-:R-:W-:Y:S05]  /*2850*/  BPT.TRAP 0x1 ;  /* 0x000000040000795c */ /* 0x012fea0000300000 */
.L_x_34:
[----:B-1--4-:R-:W-:Y:S05]  /*2860*/  BSYNC.RECONVERGENT B0 ;  /* 0x0000000000007941 */ /* 0x012fea0003800200 */
.L_x_33:
        /* <DEDUP_REMOVED lines=10> */
[----:B------:R-:W-:Y:S01]  /*2910*/  MOV R0, UR32 ;  /* 0x0000002000007c02 */ /* 0x000fe20008000f00 */
[----:B------:R-:W-:Y:S02]  /*2920*/  ULEA UR31, UR14, UR33, 0xd ;  /* 0x000000210e1f7291 */ /* 0x000fe4000f8e68ff */
[----:B------:R-:W-:Y:S01]  /*2930*/  UIADD3 UR28, UP1, UPT, UR56, 0x80, URZ ;  /* 0x00000080381c7890 */ /* 0x000fe2000ff3e0ff */
[----:B--2---:R-:W-:Y:S01]  /*2940*/  SHF.L.U32 R3, R0, 0x1f, RZ ;  /* 0x0000001f00037819 */ /* 0x004fe200000006ff */
[----:B------:R-:W-:Y:S02]  /*2950*/  ULOP3.LUT UR41, UR11, 0xfefffff8, URZ, 0xc0, !UPT ;  /* 0xfefffff80b297892 */ /* 0x000fe4000f8ec0ff */
[----:B------:R-:W-:Y:S01]  /*2960*/  UISETP.NE.AND UP3, UPT, UR23, 0x1, UPT ;  /* 0x000000011700788c */ /* 0x000fe2000bf65270 */
[----:B------:R1:W2:Y:S01]  /*2970*/  SYNCS.PHASECHK.TRANS64.TRYWAIT P0, [UR8+0x40], R3 ;  /* 0x00004003ff0075a7 */ /* 0x0002a20008001108 */
[----:B------:R-:W-:Y:S02]  /*2980*/  UIMAD.WIDE.U32 UR8, UR43, UR27, URZ ;  /* 0x0000001b2b0872a5 */ /* 0x000fe4000f8e00ff */
[----:B------:R-:W-:Y:S02]  /*2990*/  ULEA UR8, UR48, UR49, 0x5 ;  /* 0x0000003130087291 */ /* 0x000fe4000f8e28ff */
[----:B------:R-:W-:Y:S02]  /*29a0*/  USHF.R.U32.HI UR9, URZ, UR26, UR9 ;  /* 0x0000001aff097299 */ /* 0x000fe40008011609 */
[----:B------:R-:W-:Y:S02]  /*29b0*/  ULEA UR37, UR38, UR8, 0xa ;  /* 0x0000000826257291 */ /* 0x000fe4000f8e50ff */
[----:B------:R-:W-:Y:S02]  /*29c0*/  USEL UR9, UR43, UR9, !UP0 ;  /* 0x000000092b097287 */ /* 0x000fe4000c000000 */
[----:B------:R-:W-:Y:S02]  /*29d0*/  UIADD3.X UR29, UPT, UPT, URZ, UR57, URZ, UP1, !UPT ;  /* 0x00000039ff1d7290 */ /* 0x000fe40008ffe4ff */
[----:B------:R-:W-:Y:S02]  /*29e0*/  UIMAD.WIDE.U32 UR12, UR9, UR20, URZ ;  /* 0x00000014090c72a5 */ /* 0x000fe4000f8e00ff */
[----:B------:R-:W-:Y:S02]  /*29f0*/  UIADD3 UR40, UPT, UPT, UR30, 0x8400, URZ ;  /* 0x000084001e287890 */ /* 0x000fe4000fffe0ff */
[----:B------:R-:W-:Y:S02]  /*2a00*/  USHF.R.U32.HI UR13, URZ, UR21, UR13 ;  /* 0x00000015ff0d7299 */ /* 0x000fe4000801160d */
[----:B------:R-:W-:Y:S02]  /*2a10*/  UIADD3 UR12, UPT, UPT, -UR9, URZ, URZ ;  /* 0x000000ff090c7290 */ /* 0x000fe4000fffe1ff */
[----:B------:R-:W-:Y:S02]  /*2a20*/  USEL UR13, UR9, UR13, !UP2 ;  /* 0x0000000d090d7287 */ /* 0x000fe4000d000000 */
[----:B------:R-:W-:Y:S02]  /*2a30*/  UIADD3 UR44, UPT, UPT, UR30, 0xa400, URZ ;  /* 0x0000a4001e2c7890 */ /* 0x000fe4000fffe0ff */
[----:B------:R-:W-:Y:S02]  /*2a40*/  UIMAD.WIDE.U32 UR14, UR13, UR25, URZ ;  /* 0x000000190d0e72a5 */ /* 0x000fe4000f8e00ff */
[----:B------:R-:W-:Y:S02]  /*2a50*/  UIMAD UR12, UR18, UR12, UR43 ;  /* 0x0000000c120c72a4 */ /* 0x000fe4000f8e022b */
[----:B------:R-:W-:Y:S02]  /*2a60*/  UIADD3 UR34, UP0, UPT, UR56, 0x180, URZ ;  /* 0x0000018038227890 */ /* 0x000fe4000ff1e0ff */
[----:B------:R-:W-:Y:S02]  /*2a70*/  UIADD3 UR19, UPT, UPT, UR19, 0x1, URZ ;  /* 0x0000000113137890 */ /* 0x000fe4000fffe0ff */
[----:B------:R-:W-:Y:S02]  /*2a80*/  UIADD3.X UR35, UPT, UPT, URZ, UR57, URZ, UP0, !UPT ;  /* 0x00000039ff237290 */ /* 0x000fe400087fe4ff */
[----:B------:R-:W-:Y:S01]  /*2a90*/  UISETP.NE.AND UP0, UPT, UR19, UR50, UPT ;  /* 0x000000321300728c */ /* 0x000fe2000bf05270 */
[----:B------:R-:W-:Y:S01]  /*2aa0*/  UMOV UR52, 0x0 ;  /* 0x0000000000347882 */ /* 0x000fe20000000000 */
[----:B------:R-:W-:Y:S01]  /*2ab0*/  UMOV UR53, 0x10000000 ;  /* 0x1000000000357882 */ /* 0x000fe20000000000 */
[----:B------:R-:W-:Y:S01]  /*2ac0*/  UMOV UR45, UR41 ;  /* 0x00000029002d7c82 */ /* 0x000fe20008000000 */
[----:B------:R-:W-:Y:S01]  /*2ad0*/  UTMALDG.2D.2CTA [UR40], [UR28], desc[UR52] ;  /* 0x000034281c0075b4 */ /* 0x000fe20008209000 */
[----:B------:R-:W-:Y:S01]  /*2ae0*/  UMOV UR47, UR43 ;  /* 0x0000002b002f7c82 */ /* 0x000fe20008000000 */
[----:B------:R-:W-:Y:S02]  /*2af0*/  UMOV UR8, UR15 ;  /* 0x0000000f00087c82 */ /* 0x000fe40008000000 */
[----:B------:R-:W-:Y:S02]  /*2b00*/  USHF.R.U32.HI UR11, URZ, UR24, UR8 ;  /* 0x00000018ff0b7299 */ /* 0x000fe40008011608 */
[----:B------:R-:W-:Y:S02]  /*2b10*/  UIADD3 UR8, UPT, UPT, UR31, 0x28400, URZ ;  /* 0x000284001f087890 */ /* 0x000fe4000fffe0ff */
[----:B------:R-:W-:Y:S01]  /*2b20*/  USEL UR14, UR13, UR11, !UP3 ;  /* 0x0000000b0d0e7287 */ /* 0x000fe2000d800000 */
[----:B------:R-:W-:Y:S01]  /*2b30*/  UTMALDG.2D.2CTA [UR44], [UR28], desc[UR52] ;  /* 0x0000342c1c0075b4 */ /* 0x000fe20008209000 */
[----:B------:R-:W-:Y:S02]  /*2b40*/  UIADD3 UR11, UPT, UPT, -UR13, URZ, URZ ;  /* 0x000000ff0d0b7290 */ /* 0x000fe4000fffe1ff */
[----:B------:R-:W-:Y:S02]  /*2b50*/  UIADD3 UR15, UPT, UPT, -UR14, URZ, URZ ;  /* 0x000000ff0e0f7290 */ /* 0x000fe4000fffe1ff */
        /* <DEDUP_REMOVED lines=10> */
.L_x_29:
[----:B------:R-:W-:Y:S01]  /*2c00*/  SHF.L.U32 R3, R2, 0x1f, RZ ;  /* 0x0000001f02037819 */ /* 0x000fe200000006ff */
[----:B------:R-:W-:-:S03]  /*2c10*/  NOP ;  /* 0x0000000000007918 */ /* 0x000fc60000000000 */
[----:B--2---:R-:W2:Y:S02]  /*2c20*/  SYNCS.PHASECHK.TRANS64.TRYWAIT P0, [UR33+0xd0], R3 ;  /* 0x0000d003ff0075a7 */ /* 0x004ea40008001121 */
[----:B--2---:R-:W-:Y:S05]  /*2c30*/  @!P0 BRA `(.L_x_36) ;  /* 0x0000008400248947 */ /* 0x004fea0003800000 */
.L_x_149:
[----:B------:R-:W2:Y:S01]  /*2c40*/  LDS.128 R4, [UR33+0x110] ;  /* 0x00011021ff047984 */ /* 0x000ea20008000c00 */
[----:B------:R-:W-:Y:S02]  /*2c50*/  UIADD3 UR4, UPT, UPT, UR33, 0xd8, URZ ;  /* 0x000000d821047890 */ /* 0x000fe4000fffe0ff */
[----:B------:R-:W-:Y:S01]  /*2c60*/  UISETP.GE.AND UP0, UPT, UR39, 0x1, UPT ;  /* 0x000000012700788c */ /* 0x000fe2000bf06270 */
[----:B------:R-:W-:Y:S01]  /*2c70*/  @!PT LDS RZ, [RZ] ;  /* 0x00000000fffff984 */ /* 0x000fe20000000800 */
[----:B------:R-:W-:Y:S01]  /*2c80*/  @!PT LDS RZ, [RZ] ;  /* 0x00000000fffff984 */ /* 0x000fe20000000800 */
[----:B------:R-:W-:Y:S01]  /*2c90*/  @!PT LDS RZ, [RZ] ;  /* 0x00000000fffff984 */ /* 0x000fe20000000800 */
[----:B------:R-:W-:Y:S01]  /*2ca0*/  @!PT LDS RZ, [RZ] ;  /* 0x00000000fffff984 */ /* 0x000fe20000000800 */
[----:B------:R4:W-:Y:S06]  /*2cb0*/  MEMBAR.ALL.CTA ;  /* 0x0000000000007992 */ /* 0x0009ec0000008000 */
[----:B----4-:R-:W4:Y:S01]  /*2cc0*/  FENCE.VIEW.ASYNC.S ;  /* 0x00000000000073c6 */ /* 0x010f220000000000 */
[----:B------:R-:W-:-:S09]  /*2cd0*/  UPRMT UR4, URZ, 0x654, UR4 ;  /* 0x00000654ff047896 */ /* 0x000fd20008000004 */
[----:B----4-:R-:W-:Y:S01]  /*2ce0*/  SYNCS.ARRIVE.TRANS64.RED.A1T0 RZ, [UR4], RZ ;  /* 0x000000ffffff79a7 */ /* 0x010fe20008100404 */
[----:B--2---:R-:W-:-:S13]  /*2cf0*/  LOP3.LUT P0, RZ, R6, 0x1, RZ, 0xc0, !PT ;  /* 0x0000000106ff7812 */ /* 0x004fda000780c0ff */
[----:B------:R-:W-:Y:S01]  /*2d00*/  VOTEU.ANY UP1, P0 ;  /* 0x0000000000ff7886 */ /* 0x000fe20000020100 */
[----:B------:R-:W-:-:S13]  /*2d10*/  PLOP3.LUT P0, PT, PT, PT, UP1, 0x80, 0x8 ;  /* 0x000000000008781c */ /* 0x000fda0003f0f018 */
[----:B-1----:R-:W-:Y:S02]  /*2d20*/  @P0 MOV R0, R4 ;  /* 0x0000000400000202 */ /* 0x002fe40000000f00 */
[----:B------:R-:W-:Y:S02]  /*2d30*/  @P0 LOP3.LUT R4, R5, 0xffff, RZ, 0xc0, !PT ;  /* 0x0000ffff05040812 */ /* 0x000fe400078ec0ff */
[----:B------:R-:W-:Y:S02]  /*2d40*/  @P0 R2UR UR6, R0 ;  /* 0x00000000000602ca */ /* 0x000fe400000e0000 */
[----:B------:R-:W-:-:S11]  /*2d50*/  @P0 R2UR UR5, R4 ;  /* 0x00000000040502ca */ /* 0x000fd600000e0000 */
[----:B------:R-:W-:Y:S02]  /*2d60*/  @UP1 UMOV UR59, UR6 ;  /* 0x00000006003b1c82 */ /* 0x000fe40008000000 */
[----:B------:R-:W-:Y:S01]  /*2d70*/  @UP1 UMOV UR58, UR5 ;  /* 0x00000005003a1c82 */ /* 0x000fe20008000000 */
[----:B------:R-:W-:Y:S05]  /*2d80*/  BRA.U !UP0, `(.L_x_37) ;  /* 0x0000000108d47547 */ /* 0x000fea000b800000 */
[----:B------:R-:W3:Y:S01]  /*2d90*/  LDCU.128 UR16, c[0x0][0xc10] ;  /* 0x00018200ff1077ac */ /* 0x000ee20008000c00 */
[----:B------:R-:W1:Y:S01]  /*2da0*/  LDCU UR20, c[0x0][0xc20] ;  /* 0x00018400ff1477ac */ /* 0x000e620008000800 */
[----:B------:R-:W2:Y:S01]  /*2db0*/  LDCU UR13, c[0x0][0xc0c] ;  /* 0x00018180ff0d77ac */ /* 0x000ea20008000800 */
[----:B------:R-:W4:Y:S01]  /*2dc0*/  LDCU.64 UR14, c[0x0][0xc28] ;  /* 0x00018500ff0e77ac */ /* 0x000f220008000a00 */
[----:B------:R-:W-:Y:S02]  /*2dd0*/  UISETP.NE.AND UP3, UPT, UR39, 0x1, UPT ;  /* 0x000000012700788c */ /* 0x000fe4000bf65270 */
[----:B---3--:R-:W-:Y:S02]  /*2de0*/  UIMAD.WIDE.U32 UR4, UR62, UR19, URZ ;  /* 0x000000133e0472a5 */ /* 0x008fe4000f8e00ff */
[----:B------:R-:W-:Y:S02]  /*2df0*/  UIMAD.WIDE.U32 UR6, UR63, UR16, URZ ;  /* 0x000000103f0672a5 */ /* 0x000fe4000f8e00ff */
[----:B------:R-:W-:-:S02]  /*2e00*/  UISETP.NE.AND UP0, UPT, UR18, 0x1, UPT ;  /* 0x000000011200788c */ /* 0x000fc4000bf05270 */
[----:B------:R-:W-:Y:S01]  /*2e10*/  UIMAD.WIDE.U32 UR10, UR58, UR19, URZ ;  /* 0x000000133a0a72a5 */ /* 0x000fe2000f8e00ff */
[----:B------:R-:W-:Y:S01]  /*2e20*/  UMOV UR4, UR5 ;  /* 0x0000000500047c82 */ /* 0x000fe20008000000 */
[----:B--2---:R-:W-:Y:S02]  /*2e30*/  UISETP.NE.AND UP2, UPT, UR13, 0x1, UPT ;  /* 0x000000010d00788c */ /* 0x004fe4000bf45270 */
[----:B-1----:R-:W-:Y:S02]  /*2e40*/  USHF.R.U32.HI UR5, URZ, UR20, UR4 ;  /* 0x00000014ff057299 */ /* 0x002fe40008011604 */
[----:B------:R-:W-:Y:S01]  /*2e50*/  UIMAD.WIDE.U32 UR8, UR59, UR16, URZ ;  /* 0x000000103b0872a5 */ /* 0x000fe2000f8e00ff */
[----:B------:R-:W-:Y:S01]  /*2e60*/  UMOV UR4, UR7 ;  /* 0x0000000700047c82 */ /* 0x000fe20008000000 */
[----:B------:R-:W-:Y:S02]  /*2e70*/  USEL UR5, UR62, UR5, !UP0 ;  /* 0x000000053e057287 */ /* 0x000fe4000c000000 */
[----:B------:R-:W-:-:S02]  /*2e80*/  USHF.R.U32.HI UR4, URZ, UR17, UR4 ;  /* 0x00000011ff047299 */ /* 0x000fc40008011604 */
[----:B----4-:R-:W-:Y:S02]  /*2e90*/  UIMAD.WIDE.U32 UR6, UR5, UR14, URZ ;  /* 0x0000000e050672a5 */ /* 0x010fe4000f8e00ff */
[----:B------:R-:W-:Y:S01]  /*2ea0*/  USEL UR12, UR63, UR4, !UP2 ;  /* 0x000000043f0c7287 */ /* 0x000fe2000d000000 */
[----:B------:R-:W-:Y:S02]  /*2eb0*/  UMOV UR8, UR9 ;  /* 0x0000000900087c82 */ /* 0x000fe40008000000 */
[----:B------:R-:W-:Y:S01]  /*2ec0*/  UMOV UR4, UR11 ;  /* 0x0000000b00047c82 */ /* 0x000fe20008000000 */
[----:B------:R-:W-:Y:S01]  /*2ed0*/  UIMAD.WIDE.U32 UR10, UR12, UR14, URZ ;  /* 0x0000000e0c0a72a5 */ /* 0x000fe2000f8e00ff */
[----:B------:R-:W-:Y:S01]  /*2ee0*/  UMOV UR6, UR7 ;  /* 0x0000000700067c82 */ /* 0x000fe20008000000 */
[----:B------:R-:W-:Y:S02]  /*2ef0*/  USHF.R.U32.HI UR4, URZ, UR20, UR4 ;  /* 0x00000014ff047299 */ /* 0x000fe40008011604 */
[----:B------:R-:W-:-:S02]  /*2f00*/  @UP3 USHF.R.U32.HI UR5, URZ, UR15, UR6 ;  /* 0x0000000fff053299 */ /* 0x000fc40008011606 */
[----:B------:R-:W-:Y:S01]  /*2f10*/  USHF.R.U32.HI UR17, URZ, UR17, UR8 ;  /* 0x00000011ff117299 */ /* 0x000fe20008011608 */
[----:B------:R-:W-:Y:S01]  /*2f20*/  UMOV UR6, UR11 ;  /* 0x0000000b00067c82 */ /* 0x000fe20008000000 */
[----:B------:R-:W-:Y:S02]  /*2f30*/  USEL UR4, UR58, UR4, !UP0 ;  /* 0x000000043a047287 */ /* 0x000fe4000c000000 */
[----:B------:R-:W-:Y:S02]  /*2f40*/  @UP3 USHF.R.U32.HI UR12, URZ, UR15, UR6 ;  /* 0x0000000fff0c3299 */ /* 0x000fe40008011606 */
[----:B------:R-:W-:Y:S02]  /*2f50*/  UIMAD UR6, UR39, UR5, URZ ;  /* 0x00000005270672a4 */ /* 0x000fe4000f8e02ff */
[----:B------:R-:W-:Y:S02]  /*2f60*/  USEL UR5, UR59, UR17, !UP2 ;  /* 0x000000113b057287 */ /* 0x000fe4000d000000 */
[----:B------:R-:W-:-:S02]  /*2f70*/  UIMAD UR8, UR39, UR12, URZ ;  /* 0x0000000c270872a4 */ /* 0x000fc4000f8e02ff */
[----:B------:R-:W-:Y:S02]  /*2f80*/  UISETP.GE.AND UP0, UPT, UR4, UR6, UPT ;  /* 0x000000060400728c */ /* 0x000fe4000bf06270 */
[----:B------:R-:W-:Y:S02]  /*2f90*/  UIMAD.WIDE.U32 UR6, UR4, UR14, URZ ;  /* 0x0000000e040672a5 */ /* 0x000fe4000f8e00ff */
[----:B------:R-:W-:Y:S02]  /*2fa0*/  UISETP.GE.OR UP0, UPT, UR5, UR8, UP0 ;  /* 0x000000080500728c */ /* 0x000fe40008706670 */
[----:B------:R-:W-:Y:S02]  /*2fb0*/  UIMAD.WIDE.U32 UR8, UR5, UR14, URZ ;  /* 0x0000000e050872a5 */ /* 0x000fe4000f8e00ff */
[----:B------:R-:W-:Y:S01]  /*2fc0*/  UIADD3 UR10, UPT, UPT, -UR4, URZ, URZ ;  /* 0x000000ff040a7290 */ /* 0x000fe2000fffe1ff */
[----:B------:R-:W-:Y:S02]  /*2fd0*/  UMOV UR6, UR7 ;  /* 0x0000000700067c82 */ /* 0x000fe40008000000 */
[----:B------:R-:W-:-:S02]  /*2fe0*/  USHF.R.U32.HI UR6, URZ, UR15, UR6 ;  /* 0x0000000fff067299 */ /* 0x000fc40008011606 */
[----:B------:R-:W-:Y:S02]  /*2ff0*/  UIMAD UR10, UR18, UR10, UR58 ;  /* 0x0000000a120a72a4 */ /* 0x000fe4000f8e023a */
[----:B------:R-:W-:Y:S01]  /*3000*/  USEL UR6, UR4, UR6, !UP3 ;  /* 0x0000000604067287 */ /* 0x000fe2000d800000 */
[----:B------:R-:W-:Y:S01]  /*3010*/  @!UP0 UMOV UR7, UR9 ;  /* 0x0000000900078c82 */ /* 0x000fe20008000000 */
[----:B------:R-:W-:Y:S02]  /*3020*/  UIADD3 UR9, UPT, UPT, -UR5, URZ, URZ ;  /* 0x000000ff05097290 */ /* 0x000fe4000fffe1ff */
[----:B------:R-:W-:Y:S02]  /*3030*/  @!UP0 USHF.R.U32.HI UR7, URZ, UR15, UR7 ;  /* 0x0000000fff078299 */ /* 0x000fe40008011607 */
[----:B------:R-:W-:Y:S02]  /*3040*/  UIADD3 UR8, UPT, UPT, -UR6, URZ, URZ ;  /* 0x000000ff06087290 */ /* 0x000fe4000fffe1ff */
[----:B------:R-:W-:-:S02]  /*3050*/  @!UP0 USEL UR7, UR5, UR7, !UP3 ;  /* 0x0000000705078287 */ /* 0x000fc4000d800000 */
[----:B------:R-:W-:Y:S02]  /*3060*/  UIMAD UR8, UR39, UR8, UR4 ;  /* 0x00000008270872a4 */ /* 0x000fe4000f8e0204 */
[----:B------:R-:W-:Y:S02]  /*3070*/  @!UP0 UIADD3 UR6, UPT, UPT, UR6, -UR7, URZ ;  /* 0x8000000706068290 */ /* 0x000fe4000fffe0ff */
[----:B------:R-:W-:Y:S02]  /*3080*/  @!UP0 UIMAD UR7, UR8, UR12, UR7 ;  /* 0x0000000c080782a4 */ /* 0x000fe4000f8e0207 */
[----:B------:R-:W-:Y:S02]  /*3090*/  @!UP0 UIMAD UR4, UR39, UR6, UR5 ;  /* 0x00000006270482a4 */ /* 0x000fe4000f8e0205 */
[----:B------:R-:W-:Y:S02]  /*30a0*/  UIMAD UR6, UR13, UR9, UR59 ;  /* 0x000000090d0672a4 */ /* 0x000fe4000f8e023b */
[----:B------:R-:W-:Y:S01]  /*30b0*/  UIMAD UR58, UR4, UR18, UR10 ;  /* 0x00000012043a72a4 */ /* 0x000fe2000f8e020a */
[----:B------:R-:W-:-:S02]  /*30c0*/  @!UP0 UMOV UR5, UR7 ;  /* 0x0000000700058c82 */ /* 0x000fc40008000000 */
[----:B------:R-:W-:-:S12]  /*30d0*/  UIMAD UR59, UR5, UR13, UR6 ;  /* 0x0000000d053b72a4 */ /* 0x000fd8000f8e0206 */
.L_x_37:
[----:B------:R-:W1:Y:S02]  /*30e0*/  LDCU UR4, c[0x0][0xc30] ;  /* 0x00018600ff0477ac */ /* 0x000e640008000800 */
[----:B-1----:R-:W-:-:S09]  /*30f0*/  UISETP.NE.AND UP0, UPT, UR4, 0x1, UPT ;  /* 0x000000010400788c */ /* 0x002fd2000bf05270 */
[----:B------:R-:W-:Y:S05]  /*3100*/  BRA.U UP0, `(.L_x_38) ;  /* 0x0000000100447547 */ /* 0x000fea000b800000 */
[----:B------:R-:W1:Y:S01]  /*3110*/  LDCU.128 UR8, c[0x0][0xc10] ;  /* 0x00018200ff0877ac */ /* 0x000e620008000c00 */
[----:B------:R-:W2:Y:S01]  /*3120*/  LDCU UR12, c[0x0][0xc0c] ;  /* 0x00018180ff0c77ac */ /* 0x000ea20008000800 */
[----:B------:R-:W4:Y:S01]  /*3130*/  LDCU UR13, c[0x0][0xc20] ;  /* 0x00018400ff0d77ac */ /* 0x000f220008000800 */
[----:B-1----:R-:W-:Y:S02]  /*3140*/  UIMAD.WIDE.U32 UR6, UR59, UR8, URZ ;  /* 0x000000083b0672a5 */ /* 0x002fe4000f8e00ff */
[----:B------:R-:W-:Y:S02]  /*3150*/  UIMAD.WIDE.U32 UR4, UR58, UR11, URZ ;  /* 0x0000000b3a0472a5 */ /* 0x000fe4000f8e00ff */
[----:B--2---:R-:W-:Y:S02]  /*3160*/  UISETP.NE.AND UP2, UPT, UR12, 0x1, UPT ;  /* 0x000000010c00788c */ /* 0x004fe4000bf45270 */
[----:B------:R-:W-:Y:S01]  /*3170*/  UISETP.NE.AND UP0, UPT, UR10, 0x1, UPT ;  /* 0x000000010a00788c */ /* 0x000fe2000bf05270 */
[----:B------:R-:W-:-:S02]  /*3180*/  UMOV UR6, UR7 ;  /* 0x0000000700067c82 */ /* 0x000fc40008000000 */
[----:B------:R-:W-:Y:S01]  /*3190*/  UMOV UR4, UR5 ;  /* 0x0000000500047c82 */ /* 0x000fe20008000000 */
[----:B------:R-:W-:Y:S02]  /*31a0*/  USHF.R.U32.HI UR6, URZ, UR9, UR6 ;  /* 0x00000009ff067299 */ /* 0x000fe40008011606 */
[----:B----4-:R-:W-:Y:S02]  /*31b0*/  USHF.R.U32.HI UR4, URZ, UR13, UR4 ;  /* 0x0000000dff047299 */ /* 0x010fe40008011604 */
[----:B------:R-:W-:Y:S02]  /*31c0*/  USEL UR5, UR59, UR6, !UP2 ;  /* 0x000000063b057287 */ /* 0x000fe4000d000000 */
[----:B------:R-:W-:-:S04]  /*31d0*/  USEL UR4, UR58, UR4, !UP0 ;  /* 0x000000043a047287 */ /* 0x000fc8000c000000 */
[----:B------:R-:W-:Y:S02]  /*31e0*/  UIADD3 UR6, UPT, UPT, UR5, -UR4, URZ ;  /* 0x8000000405067290 */ /* 0x000fe4000fffe0ff */
[----:B------:R-:W-:Y:S02]  /*31f0*/  UIADD3 UR4, UPT, UPT, -UR5, UR4, URZ ;  /* 0x0000000405047290 */ /* 0x000fe4000fffe1ff */
[----:B------:R-:W-:Y:S02]  /*3200*/  UIMAD UR58, UR6, UR10, UR58 ;  /* 0x0000000a063a72a4 */ /* 0x000fe4000f8e023a */
[----:B------:R-:W-:-:S12]  /*3210*/  UIMAD UR59, UR4, UR12, UR59 ;  /* 0x0000000c043b72a4 */ /* 0x000fd8000f8e023b */
.L_x_38:
[----:B------:R-:W-:Y:S02]  /*3220*/  R2UR UR5, R92 ;  /* 0x000000005c0572ca */ /* 0x000fe400000e0000 */
[----:B------:R-:W-:Y:S02]  /*3230*/  R2UR UR4, R91 ;  /* 0x000000005b0472ca */ /* 0x000fe400000e0000 */
[----:B------:R-:W-:Y:S02]  /*3240*/  PLOP3.LUT P1, PT, PT, PT, PT, 0x80, 0x8 ;  /* 0x000000000008781c */ /* 0x000fe40003f2f070 */
[----:B------:R-:W-:-:S07]  /*3250*/  LOP3.LUT R2, R2, 0x1, RZ, 0x3c, !PT ;  /* 0x0000000102027812 */ /* 0x000fce00078e3cff */
[----:B------:R-:W-:Y:S02]  /*3260*/  UIADD3 UR28, UPT, UPT, UR59, UR5, URZ ;  /* 0x000000053b1c7290 */ /* 0x000fe4000fffe0ff */
[----:B------:R-:W-:Y:S01]  /*3270*/  UIADD3 UR21, UPT, UPT, UR58, UR4, URZ ;  /* 0x000000043a157290 */ /* 0x000fe2000fffe0ff */
[----:B------:R-:W-:Y:S11]  /*3280*/  BRA.U UP1, `(.L_x_39) ;  /* 0xffffffe5016c7547 */ /* 0x000ff6000b83ffff */
[----:B------:R-:W-:Y:S01]  /*3290*/  UIADD3 UR33, UPT, UPT, UR33, 0x40, URZ ;  /* 0x0000004021217890 */ /* 0x000fe2000fffe0ff */
[----:B------:R-:W-:-:S03]  /*32a0*/  MOV R3, UR32 ;  /* 0x0000002000037c02 */ /* 0x000fc60008000f00 */
[----:B------:R-:W-:Y:S01]  /*32b0*/  ULEA UR4, UR36, UR33, 0x3 ;  /* 0x0000002124047291 */ /* 0x000fe2000f8e18ff */
[----:B------:R-:W-:-:S08]  /*32c0*/  SHF.L.U32 R3, R3, 0x1f, RZ ;  /* 0x0000001f03037819 */ /* 0x000fd000000006ff */
[----:B------:R-:W1:Y:S02]  /*32d0*/  SYNCS.PHASECHK.TRANS64.TRYWAIT P0, [UR4], R3 ;  /* 0x00000003ff0075a7 */ /* 0x000e640008001104 */
[----:B-1----:R-:W-:Y:S05]  /*32e0*/  @!P0 BRA `(.L_x_40) ;  /* 0x0000007c00908947 */ /* 0x002fea0003800000 */
.L_x_151:
[----:B------:R-:W-:-:S04]  /*32f0*/  UIADD3 UR4, UPT, UPT, UR36, 0x1, URZ ;  /* 0x0000000124047890 */ /* 0x000fc8000fffe0ff */
[----:B------:R-:W-:-:S04]  /*3300*/  UISETP.NE.AND UP0, UPT, UR4, 0x8, UPT ;  /* 0x000000080400788c */ /* 0x000fc8000bf05270 */
[----:B------:R-:W-:Y:S02]  /*3310*/  USEL UR5, URZ, 0x1, UP0 ;  /* 0x00000001ff057887 */ /* 0x000fe40008000000 */
[----:B------:R-:W-:Y:S02]  /*3320*/  USEL UR4, UR4, URZ, UP0 ;  /* 0x000000ff04047287 */ /* 0x000fe40008000000 */
[----:B------:R-:W-:Y:S02]  /*3330*/  ULOP3.LUT UR6, UR32, UR5, URZ, 0x3c, !UPT ;  /* 0x0000000520067292 */ /* 0x000fe4000f8e3cff */
[----:B------:R-:W-:-:S04]  /*3340*/  ULEA UR5, UR4, UR33, 0x3 ;  /* 0x0000002104057291 */ /* 0x000fc8000f8e18ff */
[----:B-1----:R-:W-:-:S04]  /*3350*/  MOV R3, UR6 ;  /* 0x0000000600037c02 */ /* 0x002fc80008000f00 */
[----:B------:R-:W-:-:S04]  /*3360*/  SHF.L.U32 R3, R3, 0x1f, RZ ;  /* 0x0000001f03037819 */ /* 0x000fc800000006ff */
[----:B------:R-:W1:Y:S02]  /*3370*/  SYNCS.PHASECHK.TRANS64.TRYWAIT P0, [UR5], R3 ;  /* 0x00000003ff0075a7 */ /* 0x000e640008001105 */
[----:B-1----:R-:W-:Y:S05]  /*3380*/  @!P0 BRA `(.L_x_41) ;  /* 0x0000007c00808947 */ /* 0x002fea0003800000 */
.L_x_153:
        /* <DEDUP_REMOVED lines=10> */
.L_x_155:
        /* <DEDUP_REMOVED lines=10> */
.L_x_157:
        /* <DEDUP_REMOVED lines=10> */
.L_x_159:
        /* <DEDUP_REMOVED lines=10> */
.L_x_161:
        /* <DEDUP_REMOVED lines=10> */
.L_x_163:
[----:B------:R-:W-:-:S04]  /*36b0*/  UIADD3 UR4, UPT, UPT, UR4, 0x1, URZ ;  /* 0x0000000104047890 */ /* 0x000fc8000fffe0ff */
[----:B------:R-:W-:-:S04]  /*36c0*/  UISETP.NE.AND UP0, UPT, UR4, 0x8, UPT ;  /* 0x000000080400788c */ /* 0x000fc8000bf05270 */
[----:B------:R-:W-:Y:S02]  /*36d0*/  USEL UR5, URZ, 0x1, UP0 ;  /* 0x00000001ff057887 */ /* 0x000fe40008000000 */
[----:B------:R-:W-:Y:S02]  /*36e0*/  USEL UR4, UR4, URZ, UP0 ;  /* 0x000000ff04047287 */ /* 0x000fe40008000000 */
[----:B------:R-:W-:Y:S02]  /*36f0*/  ULOP3.LUT UR5, UR6, UR5, URZ, 0x3c, !UPT ;  /* 0x0000000506057292 */ /* 0x000fe4000f8e3cff */
[----:B------:R-:W-:-:S04]  /*3700*/  ULEA UR4, UR4, UR33, 0x3 ;  /* 0x0000002104047291 */ /* 0x000fc8000f8e18ff */
[----:B------:R-:W-:Y:S02]  /*3710*/  IMAD.U32 R2, RZ, RZ, UR5 ;  /* 0x00000005ff027e24 */ /* 0x000fe4000f8e00ff */
[----:B-1----:R-:W-:-:S03]  /*3720*/  MOV R0, UR4 ;  /* 0x0000000400007c02 */ /* 0x002fc60008000f00 */
[----:B------:R-:W-:-:S07]  /*3730*/  SHF.L.U32 R3, R2, 0x1f, RZ ;  /* 0x0000001f02037819 */ /* 0x000fce00000006ff */
.L_x_47:
[----:B-1----:R1:W2:Y:S02]  /*3740*/  SYNCS.PHASECHK.TRANS64.TRYWAIT P0, [R0+URZ], R3 ;  /* 0x00000003000075a7 */ /* 0x0022a400080011ff */
[----:B--2---:R-:W-:Y:S05]  /*3750*/  @!P0 NANOSLEEP.SYNCS 0x989680 ;  /* 0x009896800000895d */ /* 0x004fea0003900000 */
[----:B------:R-:W2:Y:S02]  /*3760*/  @!P0 SYNCS.PHASECHK.TRANS64 P0, [R0+URZ], R3 ;  /* 0x00000003000085a7 */ /* 0x000ea400080010ff */
[----:B--23--:R-:W-:Y:S05]  /*3770*/  @P0 EXIT ;  /* 0x000000000000094d */ /* 0x00cfea0003800000 */
[----:B------:R-:W-:Y:S05]  /*3780*/  BRA `(.L_x_47) ;  /* 0xfffffffc00ec7947 */ /* 0x000fea000383ffff */
.L_x_21:
[----:B------:R-:W2:Y:S02]  /*3790*/  S2UR UR4, SR_CgaCtaId ;  /* 0x00000000000479c3 */ /* 0x000ea40000008800 */
[----:B--2---:R-:W-:-:S04]  /*37a0*/  UISETP.NE.AND UP0, UPT, UR4, URZ, UPT ;  /* 0x000000ff0400728c */ /* 0x004fc8000bf05270 */
[----:B------:R-:W-:-:S09]  /*37b0*/  UISETP.NE.OR UP0, UPT, UR18, 0x1, UP0 ;  /* 0x000000011200788c */ /* 0x000fd20008705670 */
[----:B------:R-:W-:Y:S05]  /*37c0*/  BRA.U UP0, `(.L_x_48) ;  /* 0x0000000100b47547 */ /* 0x000fea000b800000 */
[----:B------:R-:W2:Y:S01]  /*37d0*/  S2UR UR5, SR_CgaCtaId ;  /* 0x00000000000579c3 */ /* 0x000ea20000008800 */
[----:B------:R-:W-:Y:S01]  /*37e0*/  UMOV UR4, 0x400 ;  /* 0x0000040000047882 */ /* 0x000fe20000000000 */
[----:B------:R-:W-:Y:S01]  /*37f0*/  HFMA2 R2, -RZ, RZ, 0, 5.9604644775390625e-08 ;  /* 0x00000001ff027431 */ /* 0x000fe200000001ff */
[----:B------:R-:W-:Y:S01]  /*3800*/  ISETP.GE.U32.AND P0, PT, R3, 0x2, PT ;  /* 0x000000020300780c */ /* 0x000fe20003f06070 */
[----:B------:R-:W-:Y:S01]  /*3810*/  IMAD.MOV.U32 R8, RZ, RZ, RZ ;  /* 0x000000ffff087224 */ /* 0x000fe200078e00ff */
[----:B--2---:R-:W-:-:S04]  /*3820*/  ULEA UR4, UR5, UR4, 0x18 ;  /* 0x0000000405047291 */ /* 0x004fc8000f8ec0ff */
[----:B------:R-:W-:Y:S02]  /*3830*/  UIADD3 UR5, UPT, UPT, UR4, 0xd8, URZ ;  /* 0x000000d804057890 */ /* 0x000fe4000fffe0ff */
[----:B------:R-:W-:Y:S02]  /*3840*/  UIADD3 UR8, UPT, UPT, UR4, 0xd0, URZ ;  /* 0x000000d004087890 */ /* 0x000fe4000fffe0ff */
[----:B------:R-:W-:-:S12]  /*3850*/  UPRMT UR5, URZ, 0x654, UR5 ;  /* 0x00000654ff057896 */ /* 0x000fd80008000005 */
.L_x_51:
[----:B------:R-:W-:Y:S01]  /*3860*/  SHF.L.U32 R7, R2, 0x1f, RZ ;  /* 0x0000001f02077819 */ /* 0x000fe200000006ff */
[----:B------:R-:W-:Y:S02]  /*3870*/  IMAD.U32 R4, RZ, RZ, UR8 ;  /* 0x00000008ff047e24 */ /* 0x000fe4000f8e00ff */
[----:B------:R-:W-:Y:S01]  /*3880*/  @!P0 IMAD.MOV.U32 R5, RZ, RZ, 0x10 ;  /* 0x00000010ff058424 */ /* 0x000fe200078e00ff */
[----:B------:R-:W2:Y:S02]  /*3890*/  SYNCS.PHASECHK.TRANS64.TRYWAIT P1, [UR4+0xd8], R7 ;  /* 0x0000d807ff0075a7 */ /* 0x000ea40008021104 */
[----:B------:R-:W-:-:S04]  /*38a0*/  PRMT R9, R3, 0x654, R4 ;  /* 0x0000065403097816 */ /* 0x000fc80000000004 */
[----:B------:R-:W-:Y:S01]  /*38b0*/  SEL R0, R9, R0, !P0 ;  /* 0x0000000009007207 */ /* 0x000fe20004000000 */
[----:B--2---:R-:W-:Y:S06]  /*38c0*/  @!P1 BRA `(.L_x_49) ;  /* 0x0000007800c09947 */ /* 0x004fec0003800000 */
.L_x_165:
[----:B------:R-:W-:Y:S01]  /*38d0*/  UIADD3 UR6, UPT, UPT, UR4, 0x110, URZ ;  /* 0x0000011004067890 */ /* 0x000fe2000fffe0ff */
[----:B------:R3:W-:Y:S01]  /*38e0*/  @!P0 SYNCS.ARRIVE.TRANS64.RED RZ, [R0+URZ], R5 ;  /* 0x0000000500ff89a7 */ /* 0x0007e200080004ff */
[----:B------:R-:W-:Y:S01]  /*38f0*/  UIADD3 UR7, UPT, UPT, UR4, 0xd0, URZ ;  /* 0x000000d004077890 */ /* 0x000fe2000fffe0ff */
[----:B------:R-:W-:-:S08]  /*3900*/  LOP3.LUT R2, R2, 0x1, RZ, 0x3c, !PT ;  /* 0x0000000102027812 */ /* 0x000fd000078e3cff */
[----:B------:R-:W-:Y:S06]  /*3910*/  UGETNEXTWORKID.BROADCAST [UR6], [UR7] ;  /* 0x00000000060073ca */ /* 0x000fec0008000100 */
[----:B---3--:R-:W-:-:S04]  /*3920*/  SHF.L.U32 R5, R8, 0x1f, RZ ;  /* 0x0000001f08057819 */ /* 0x008fc800000006ff */
[----:B------:R-:W3:Y:S02]  /*3930*/  SYNCS.PHASECHK.TRANS64.TRYWAIT P1, [UR4+0xd0], R5 ;  /* 0x0000d005ff0075a7 */ /* 0x000ee40008021104 */
[----:B---3--:R-:W-:Y:S05]  /*3940*/  @!P1 BRA `(.L_x_50) ;  /* 0x0000007800b89947 */ /* 0x008fea0003800000 */
.L_x_167:
[----:B--2---:R-:W2:Y:S01]  /*3950*/  LDS.128 R4, [UR4+0x110] ;  /* 0x00011004ff047984 */ /* 0x004ea20008000c00 */
[----:B------:R-:W-:Y:S01]  /*3960*/  LOP3.LUT R8, R8, 0x1, RZ, 0x3c, !PT ;  /* 0x0000000108087812 */ /* 0x000fe200078e3cff */
[----:B------:R-:W-:Y:S01]  /*3970*/  @!PT LDS RZ, [RZ] ;  /* 0x00000000fffff984 */ /* 0x000fe20000000800 */
[----:B------:R-:W-:Y:S01]  /*3980*/  @!PT LDS RZ, [RZ] ;  /* 0x00000000fffff984 */ /* 0x000fe20000000800 */
[----:B------:R-:W-:Y:S01]  /*3990*/  @!PT LDS RZ, [RZ] ;  /* 0x00000000fffff984 */ /* 0x000fe20000000800 */
[----:B------:R-:W-:Y:S01]  /*39a0*/  @!PT LDS RZ, [RZ] ;  /* 0x00000000fffff984 */ /* 0x000fe20000000800 */
[----:B------:R3:W-:Y:S06]  /*39b0*/  MEMBAR.ALL.CTA ;  /* 0x0000000000007992 */ /* 0x0007ec0000008000 */
[----:B---3--:R-:W3:Y:S02]  /*39c0*/  FENCE.VIEW.ASYNC.S ;  /* 0x00000000000073c6 */ /* 0x008ee40000000000 */
[----:B---3--:R-:W-:Y:S01]  /*39d0*/  SYNCS.ARRIVE.TRANS64.RED.A1T0 RZ, [UR5], RZ ;  /* 0x000000ffffff79a7 */ /* 0x008fe20008100405 */
[----:B--2---:R-:W-:-:S13]  /*39e0*/  LOP3.LUT P1, RZ, R6, 0x1, RZ, 0xc0, !PT ;  /* 0x0000000106ff7812 */ /* 0x004fda000782c0ff */
[----:B------:R-:W-:Y:S05]  /*39f0*/  @P1 BRA `(.L_x_51) ;  /* 0xfffffffc00981947 */ /* 0x000fea000383ffff */
[----:B------:R-:W-:-:S04]  /*3a00*/  SHF.L.U32 R0, R2, 0x1f, RZ ;  /* 0x0000001f02007819 */ /* 0x000fc800000006ff */
[----:B------:R-:W2:Y:S02]  /*3a10*/  SYNCS.PHASECHK.TRANS64 P0, [UR4+0xd8], R0 ;  /* 0x0000d800ff0075a7 */ /* 0x000ea40008001004 */
[----:B-12---:R-:W-:Y:S05]  /*3a20*/  @P0 EXIT ;  /* 0x000000000000094d */ /* 0x006fea0003800000 */
[----:B------:R-:W-:-:S07]  /*3a30*/  MOV R0, UR4 ;  /* 0x0000000400007c02 */ /* 0x000fce0008000f00 */
.L_x_52:
[----:B-1----:R-:W-:-:S04]  /*3a40*/  SHF.L.U32 R3, R2, 0x1f, RZ ;  /* 0x0000001f02037819 */ /* 0x002fc800000006ff */
[----:B------:R1:W2:Y:S03]  /*3a50*/  SYNCS.PHASECHK.TRANS64.TRYWAIT P0, [R0+URZ+0xd8], R3 ;  /* 0x0000d803000075a7 */ /* 0x0002a600080011ff */
[----:B--2---:R-:W-:Y:S05]  /*3a60*/  @!P0 NANOSLEEP.SYNCS 0x989680 ;  /* 0x009896800000895d */ /* 0x004fea0003900000 */
[----:B------:R-:W2:Y:S02]  /*3a70*/  @!P0 SYNCS.PHASECHK.TRANS64 P0, [R0+URZ+0xd8], R3 ;  /* 0x0000d803000085a7 */ /* 0x000ea400080010ff */
[----:B--2---:R-:W-:Y:S05]  /*3a80*/  @P0 EXIT ;  /* 0x000000000000094d */ /* 0x004fea0003800000 */
[----:B------:R-:W-:Y:S05]  /*3a90*/  BRA `(.L_x_52) ;  /* 0xfffffffc00e87947 */ /* 0x000fea000383ffff */
.L_x_48:
[----:B------:R-:W-:Y:S05]  /*3aa0*/  BRA.U UP4, `(.L_x_53) ;  /* 0x0000001104a07547 */ /* 0x000fea000b800000 */
[----:B------:R-:W2:Y:S01]  /*3ab0*/  S2UR UR4, SR_CgaCtaId ;  /* 0x00000000000479c3 */ /* 0x000ea20000008800 */
[----:B------:R-:W-:Y:S01]  /*3ac0*/  UMOV UR5, 0x40 ;  /* 0x0000004000057882 */ /* 0x000fe20000000000 */
[----:B------:R-:W-:Y:S01]  /*3ad0*/  NOP ;  /* 0x0000000000007918 */ /* 0x000fe20000000000 */
[----:B------:R-:W-:Y:S01]  /*3ae0*/  UMOV UR6, 0x400 ;  /* 0x0000040000067882 */ /* 0x000fe20000000000 */
[----:B--2---:R-:W-:Y:S02]  /*3af0*/  ULEA UR5, UR4, UR5, 0x18 ;  /* 0x0000000504057291 */ /* 0x004fe4000f8ec0ff */
[----:B------:R-:W-:-:S07]  /*3b00*/  ULEA UR6, UR4, UR6, 0x18 ;  /* 0x0000000604067291 */ /* 0x000fce000f8ec0ff */
[----:B------:R-:W2:Y:S02]  /*3b10*/  LDS.U8 R3, [UR5+0x1c] ;  /* 0x00001c05ff037984 */ /* 0x000ea40008000000 */
[----:B--2---:R-:W-:-:S13]  /*3b20*/  ISETP.NE.AND P0, PT, R3, RZ, PT ;  /* 0x000000ff0300720c */ /* 0x004fda0003f05270 */
[----:B------:R-:W-:Y:S05]  /*3b30*/  @P0 BRA `(.L_x_54) ;  /* 0x0000000400080947 */ /* 0x000fea0003800000 */
[----:B------:R-:W-:Y:S02]  /*3b40*/  UISETP.NE.U32.AND UP1, UPT, UR41, 0x1, UPT ;  /* 0x000000012900788c */ /* 0x000fe4000bf25070 */
[----:B------:R-:W-:-:S07]  /*3b50*/  UIADD3 UR7, UPT, UPT, UR5, 0x8, URZ ;  /* 0x0000000805077890 */ /* 0x000fce000fffe0ff */
[----:B------:R-:W-:Y:S05]  /*3b60*/  BRA.U !UP1, `(.L_x_55) ;  /* 0x00000001099c7547 */ /* 0x000fea000b800000 */
[----:B------:R-:W-:Y:S01]  /*3b70*/  ELECT P0, URZ, PT ;  /* 0x0000000000ff782f */ /* 0x000fe20003800000 */
[----:B------:R-:W-:-:S12]  /*3b80*/  BSSY B0, `(.L_x_55) ;  /* 0x0000025000007945 */ /* 0x000fd80003800000 */
[----:B------:R-:W-:Y:S05]  /*3b90*/  @!P0 BRA `(.L_x_56) ;  /* 0x00000000008c8947 */ /* 0x000fea0003800000 */
[----:B------:R-:W-:-:S05]  /*3ba0*/  UMOV UR4, 0x10 ;  /* 0x0000001000047882 */ /* 0x000fca0000000000 */
[----:B------:R-:W-:Y:S04]  /*3bb0*/  DEPBAR.LE SB2, 0x36 ;  /* 0x0000ad800000791a */ /* 0x000fe80000000000 */
[----:B------:R-:W2:Y:S02]  /*3bc0*/  UTCATOMSWS.2CTA.FIND_AND_SET.ALIGN UP0, UR4, UR4 ;  /* 0x00000004000475e3 */ /* 0x000ea40008200800 */
[----:B--2---:R-:W-:Y:S01]  /*3bd0*/  MOV R10, UR4 ;  /* 0x00000004000a7c02 */ /* 0x004fe20008000f00 */
[----:B------:R-:W-:Y:S06]  /*3be0*/  BRA.U UP0, `(.L_x_57) ;  /* 0x0000000100187547 */ /* 0x000fec000b800000 */
.L_x_58:
[----:B------:R-:W-:Y:S05]  /*3bf0*/  NANOSLEEP 0x64 ;  /* 0x000000640000795d */ /* 0x000fea0003800000 */
[----:B------:R-:W-:-:S05]  /*3c00*/  UMOV UR4, 0x10 ;  /* 0x0000001000047882 */ /* 0x000fca0000000000 */
[----:B------:R-:W-:Y:S04]  /*3c10*/  DEPBAR.LE SB2, 0x36 ;  /* 0x0000ad800000791a */ /* 0x000fe80000000000 */
[----:B------:R-:W2:Y:S02]  /*3c20*/  UTCATOMSWS.2CTA.FIND_AND_SET.ALIGN UP0, UR4, UR4 ;  /* 0x00000004000475e3 */ /* 0x000ea40008200800 */
[----:B--2---:R-:W-:Y:S01]  /*3c30*/  MOV R10, UR4 ;  /* 0x00000004000a7c02 */ /* 0x004fe20008000f00 */
[----:B------:R-:W-:Y:S05]  /*3c40*/  BRA.U !UP0, `(.L_x_58) ;  /* 0xfffffffd08e87547 */ /* 0x000fea000b83ffff */
.L_x_57:
[----:B------:R-:W2:Y:S01]  /*3c50*/  LDS R6, [UR5+0x10] ;  /* 0x00001005ff067984 */ /* 0x000ea20008000800 */
[----:B------:R-:W-:Y:S01]  /*3c60*/  IMAD.U32 R3, RZ, RZ, UR6 ;  /* 0x00000006ff037e24 */ /* 0x000fe2000f8e00ff */
[----:B------:R-:W-:-:S03]  /*3c70*/  MOV R4, UR40 ;  /* 0x0000002800047c02 */ /* 0x000fc60008000f00 */
[----:B------:R-:W-:Y:S01]  /*3c80*/  VIADD R3, R3, 0x120 ;  /* 0x0000012003037836 */ /* 0x000fe20000000000 */
[----:B--2---:R-:W-:-:S04]  /*3c90*/  SHF.L.U32 R6, R6, 0x1f, RZ ;  /* 0x0000001f06067819 */ /* 0x004fc800000006ff */
[----:B------:R-:W2:Y:S02]  /*3ca0*/  SYNCS.PHASECHK.TRANS64.TRYWAIT P0, [UR5+0x8], R6 ;  /* 0x00000806ff0075a7 */ /* 0x000ea40008001105 */
[----:B--2---:R-:W-:Y:S05]  /*3cb0*/  @P0 BRA `(.L_x_59) ;  /* 0x0000000000080947 */ /* 0x004fea0003800000 */
[----:B------:R-:W2:Y:S02]  /*3cc0*/  SYNCS.PHASECHK.TRANS64.TRYWAIT P0, [UR5+0x8], R6 ;  /* 0x00000806ff0075a7 */ /* 0x000ea40008001105 */
[----:B--2---:R-:W-:Y:S05]  /*3cd0*/  @!P0 BRA `(.L_x_60) ;  /* 0x0000007400ec8947 */ /* 0x004fea0003800000 */
.L_x_59:
[----:B------:R-:W-:Y:S01]  /*3ce0*/  PRMT R4, R4, 0x654, R3 ;  /* 0x0000065404047816 */ /* 0x000fe20000000003 */
[----:B------:R-:W-:Y:S01]  /*3cf0*/  HFMA2 R3, -RZ, RZ, 0, 5.9604644775390625e-08 ;  /* 0x00000001ff037431 */ /* 0x000fe200000001ff */
[----:B------:R-:W-:Y:S01]  /*3d00*/  UPRMT UR4, UR40, 0x654, UR7 ;  /* 0x0000065428047896 */ /* 0x000fe20008000007 */
[----:B------:R-:W-:Y:S02]  /*3d10*/  IMAD.MOV.U32 R7, RZ, RZ, 0xffff ;  /* 0x0000ffffff077424 */ /* 0x000fe400078e00ff */
[----:B--2---:R-:W-:Y:S02]  /*3d20*/  IMAD.MOV.U32 R6, RZ, RZ, 0x4 ;  /* 0x00000004ff067424 */ /* 0x004fe400078e00ff */
[----:B------:R-:W-:Y:S01]  /*3d30*/  IMAD.SHL.U32 R9, R10, 0x20, RZ ;  /* 0x000000200a097824 */ /* 0x000fe200078e00ff */
[----:B------:R-:W-:Y:S02]  /*3d40*/  MOV R5, UR4 ;  /* 0x0000000400057c02 */ /* 0x000fe40008000f00 */
[-C--:B------:R-:W-:Y:S01]  /*3d50*/  SHF.L.U32 R8, R7, R10.reuse, RZ ;  /* 0x0000000a07087219 */ /* 0x080fe200000006ff */
[----:B------:R2:W-:Y:S01]  /*3d60*/  SYNCS.ARRIVE.TRANS64.RED RZ, [UR4], R6 ;  /* 0x00000006ffff79a7 */ /* 0x0005e20008000404 */
[----:B------:R-:W-:Y:S01]  /*3d70*/  SHF.L.U32 R7, R3, R10, RZ ;  /* 0x0000000a03077219 */ /* 0x000fe200000006ff */
[----:B------:R2:W-:Y:S04]  /*3d80*/  STS [UR6+0x120], R9 ;  /* 0x00012009ff007988 */ /* 0x0005e80008000806 */
[----:B------:R2:W-:Y:S04]  /*3d90*/  STAS [R4.64], R10 ;  /* 0x0000000a04007dbd */ /* 0x0005e8000c0008ff */
[----:B------:R2:W-:Y:S04]  /*3da0*/  ATOMS.OR RZ, [UR5+0x14], R8 ;  /* 0x00001408ffff798c */ /* 0x0005e8000b000005 */
[----:B------:R2:W-:Y:S04]  /*3db0*/  ATOMS.OR RZ, [UR5+0x18], R7 ;  /* 0x00001807ffff798c */ /* 0x0005e8000b000005 */
[----:B------:R2:W-:Y:S02]  /*3dc0*/  ATOMS.XOR RZ, [UR5+0x10], R3 ;  /* 0x00001003ffff798c */ /* 0x0005e4000b800005 */
.L_x_56:
[----:B-1----:R-:W-:Y:S05]  /*3dd0*/  BSYNC B0 ;  /* 0x0000000000007941 */ /* 0x002fea0003800000 */
.L_x_55:
[----:B------:R-:W-:Y:S05]  /*3de0*/  BRA.U UP1, `(.L_x_61) ;  /* 0x00000001016c7547 */ /* 0x000fea000b800000 */
[----:B------:R-:W-:-:S03]  /*3df0*/  UMOV UR4, 0xffffffff ;  /* 0xffffffff00047882 */ /* 0x000fc60000000000 */
[----:B------:R-:W-:Y:S05]  /*3e00*/  BRA.DIV UR4, `(.L_x_62) ;  /* 0x0000007604b87947 */ /* 0x000fea000b800000 */
[----:B------:R-:W-:-:S13]  /*3e10*/  ELECT P0, URZ, PT ;  /* 0x0000000000ff782f */ /* 0x000fda0003800000 */
.L_x_170:
[----:B------:R-:W-:Y:S05]  /*3e20*/  @!P0 BRA `(.L_x_61) ;  /* 0x00000000005c8947 */ /* 0x000fea0003800000 */
[----:B--2---:R-:W2:Y:S02]  /*3e30*/  LDS R4, [UR5+0x10] ;  /* 0x00001005ff047984 */ /* 0x004ea40008000800 */
[----:B--2---:R-:W-:-:S04]  /*3e40*/  SHF.L.U32 R4, R4, 0x1f, RZ ;  /* 0x0000001f04047819 */ /* 0x004fc800000006ff */
[----:B------:R-:W2:Y:S02]  /*3e50*/  SYNCS.PHASECHK.TRANS64.TRYWAIT P0, [UR5+0x8], R4 ;  /* 0x00000804ff0075a7 */ /* 0x000ea40008001105 */
[----:B--2---:R-:W-:Y:S05]  /*3e60*/  @P0 BRA `(.L_x_63) ;  /* 0x0000000000080947 */ /* 0x004fea0003800000 */
[----:B------:R-:W2:Y:S02]  /*3e70*/  SYNCS.PHASECHK.TRANS64.TRYWAIT P0, [UR5+0x8], R4 ;  /* 0x00000804ff0075a7 */ /* 0x000ea40008001105 */
[----:B--2---:R-:W-:Y:S05]  /*3e80*/  @!P0 BRA `(.L_x_64) ;  /* 0x0000007400bc8947 */ /* 0x004fea0003800000 */
.L_x_63:
[----:B------:R-:W3:Y:S01]  /*3e90*/  LDS R6, [UR6+0x120] ;  /* 0x00012006ff067984 */ /* 0x000ee20008000800 */
[----:B--2---:R-:W-:Y:S02]  /*3ea0*/  HFMA2 R3, -RZ, RZ, 0, 5.9604644775390625e-08 ;  /* 0x00000001ff037431 */ /* 0x004fe400000001ff */
[----:B------:R-:W-:Y:S01]  /*3eb0*/  IMAD.MOV.U32 R4, RZ, RZ, 0xffff ;  /* 0x0000ffffff047424 */ /* 0x000fe200078e00ff */
[----:B------:R-:W-:Y:S01]  /*3ec0*/  UPRMT UR4, UR40, 0x654, UR7 ;  /* 0x0000065428047896 */ /* 0x000fe20008000007 */
[----:B---3--:R-:W-:-:S03]  /*3ed0*/  IMAD.SHL.U32 R5, R6, 0x20, RZ ;  /* 0x0000002006057824 */ /* 0x008fc600078e00ff */
[-C--:B------:R-:W-:Y:S02]  /*3ee0*/  SHF.L.U32 R4, R4, R6.reuse, RZ ;  /* 0x0000000604047219 */ /* 0x080fe400000006ff */
[----:B------:R-:W-:Y:S01]  /*3ef0*/  SHF.L.U32 R6, R3, R6, RZ ;  /* 0x0000000603067219 */ /* 0x000fe200000006ff */
[----:B------:R3:W-:Y:S04]  /*3f00*/  STS [UR6+0x120], R5 ;  /* 0x00012005ff007988 */ /* 0x0007e80008000806 */
[----:B------:R3:W-:Y:S04]  /*3f10*/  ATOMS.OR RZ, [UR5+0x14], R4 ;  /* 0x00001404ffff798c */ /* 0x0007e8000b000005 */
[----:B------:R3:W-:Y:S01]  /*3f20*/  ATOMS.OR RZ, [UR5+0x18], R6 ;  /* 0x00001806ffff798c */ /* 0x0007e2000b000005 */
[----:B------:R-:W-:Y:S03]  /*3f30*/  SYNCS.ARRIVE.TRANS64.RED.A1T0 RZ, [UR4], RZ ;  /* 0x000000ffffff79a7 */ /* 0x000fe60008100404 */
[----:B------:R3:W-:Y:S01]  /*3f40*/  ATOMS.XOR RZ, [UR5+0x10], R3 ;  /* 0x00001003ffff798c */ /* 0x0007e2000b800005 */
[----:B------:R-:W-:Y:S05]  /*3f50*/  BRA `(.L_x_61) ;  /* 0x0000000000107947 */ /* 0x000fea0003800000 */
.L_x_54:
[----:B------:R-:W-:Y:S02]  /*3f60*/  MOV R3, 0xffffffff ;  /* 0xffffffff00037802 */ /* 0x000fe40000000f00 */
[----:B------:R-:W-:-:S03]  /*3f70*/  MOV R4, 0x3fa0 ;  /* 0x00003fa000047802 */ /* 0x000fc60000000f00 */
[----:B------:R2:W-:Y:S04]  /*3f80*/  STS [UR6+0x120], R3 ;  /* 0x00012003ff007988 */ /* 0x0005e80008000806 */
[----:B-12--5:R-:W-:Y:S05]  /*3f90*/  CALL.REL.NOINC `($__internal_1_$__cuda_sm10x_tcgen05_guardrail_trap_phase_invalid_during_alloc) ;  /* 0x0000007c006c7944 */ /* 0x026fea0003c00000 */
.L_x_61:
[----:B------:R-:W-:Y:S05]  /*3fa0*/  WARPSYNC.ALL ;  /* 0x0000000000007948 */ /* 0x000fea0003800000 */
[----:B------:R-:W4:Y:S01]  /*3fb0*/  S2UR UR21, SR_CgaCtaId ;  /* 0x00000000001579c3 */ /* 0x000f220000008800 */
[----:B------:R-:W-:Y:S01]  /*3fc0*/  UMOV UR4, 0x400 ;  /* 0x0000040000047882 */ /* 0x000fe20000000000 */
[----:B------:R-:W-:-:S06]  /*3fd0*/  NOP ;  /* 0x0000000000007918 */ /* 0x000fcc0000000000 */
[----:B------:R-:W-:Y:S06]  /*3fe0*/  BAR.ARV 0x6, 0xa0 ;  /* 0x0182800000007b1d */ /* 0x000fec0000002000 */
[----:B------:R-:W1:Y:S01]  /*3ff0*/  LDCU UR7, c[0x0][0x394] ;  /* 0x00007280ff0777ac */ /* 0x000e620008000800 */
[----:B------:R-:W-:Y:S01]  /*4000*/  LOP3.LUT R2, R2, 0xffff, RZ, 0xc0, !PT ;  /* 0x0000ffff02027812 */ /* 0x000fe200078ec0ff */
[----:B--2---:R-:W-:Y:S01]  /*4010*/  IMAD.MOV.U32 R8, RZ, RZ, 0x1 ;  /* 0x00000001ff087424 */ /* 0x004fe200078e00ff */
[----:B------:R-:W-:Y:S01]  /*4020*/  LOP3.LUT R0, R0, 0xffff, RZ, 0xc0, !PT ;  /* 0x0000ffff00007812 */ /* 0x000fe200078ec0ff */
[----:B------:R-:W-:Y:S01]  /*4030*/  UMOV UR25, URZ ;  /* 0x000000ff00197c82 */ /* 0x000fe20008000000 */
[----:B------:R-:W-:Y:S01]  /*4040*/  R2UR UR22, R2 ;  /* 0x00000000021672ca */ /* 0x000fe200000e0000 */
[----:B------:R-:W-:Y:S01]  /*4050*/  IMAD.MOV.U32 R2, RZ, RZ, RZ ;  /* 0x000000ffff027224 */ /* 0x000fe200078e00ff */
[----:B------:R-:W-:Y:S01]  /*4060*/  R2UR UR37, R0 ;  /* 0x00000000002572ca */ /* 0x000fe200000e0000 */
[----:B------:R-:W-:Y:S01]  /*4070*/  IMAD.MOV.U32 R0, RZ, RZ, RZ ;  /* 0x000000ffff007224 */ /* 0x000fe200078e00ff */
[----:B------:R-:W-:Y:S01]  /*4080*/  UMOV UR18, URZ ;  /* 0x000000ff00127c82 */ /* 0x000fe20008000000 */
[----:B----4-:R-:W-:-:S02]  /*4090*/  ULEA UR21, UR21, UR4, 0x18 ;  /* 0x0000000415157291 */ /* 0x010fc4000f8ec0ff */
[----:B------:R-:W-:Y:S02]  /*40a0*/  UISETP.NE.AND UP4, UPT, UR41, URZ, UPT ;  /* 0x000000ff2900728c */ /* 0x000fe4000bf85270 */
[----:B------:R-:W-:Y:S02]  /*40b0*/  UIADD3 UR5, UPT, UPT, UR21, 0x8400, URZ ;  /* 0x0000840015057890 */ /* 0x000fe4000fffe0ff */
[----:B------:R-:W-:Y:S02]  /*40c0*/  UIADD3 UR6, UPT, UPT, UR21, 0x28400, URZ ;  /* 0x0002840015067890 */ /* 0x000fe4000fffe0ff */
[----:B-1----:R-:W-:Y:S01]  /*40d0*/  UIADD3 UR7, UPT, UPT, UR7, 0x3f, URZ ;  /* 0x0000003f07077890 */ /* 0x002fe2000fffe0ff */
[----:B---3--:R-:W1:Y:S01]  /*40e0*/  LDS R3, [UR21+0x120] ;  /* 0x00012015ff037984 */ /* 0x008e620008000800 */
[----:B------:R-:W-:Y:S02]  /*40f0*/  USHF.R.U32.HI UR5, URZ, 0x4, UR5 ;  /* 0x00000004ff057899 */ /* 0x000fe40008011605 */
[----:B------:R-:W-:-:S02]  /*4100*/  USHF.R.S32.HI UR4, URZ, 0x1f, UR7 ;  /* 0x0000001fff047899 */ /* 0x000fc40008011407 */
[----:B------:R-:W-:Y:S02]  /*4110*/  UIADD3 UR36, UPT, UPT, UR21, 0xd8, URZ ;  /* 0x000000d815247890 */ /* 0x000fe4000fffe0ff */
[----:B------:R-:W-:Y:S02]  /*4120*/  ULEA.HI UR4, UR4, UR7, URZ, 0x6 ;  /* 0x0000000704047291 */ /* 0x000fe4000f8f30ff */
[----:B------:R-:W-:Y:S02]  /*4130*/  USHF.R.U32.HI UR6, URZ, 0x4, UR6 ;  /* 0x00000004ff067899 */ /* 0x000fe40008011606 */
[----:B------:R-:W-:Y:S02]  /*4140*/  USHF.R.S32.HI UR27, URZ, 0x6, UR4 ;  /* 0x00000006ff1b7899 */ /* 0x000fe40008011404 */
[----:B------:R-:W-:Y:S02]  /*4150*/  ULOP3.LUT UR23, UR5, 0x3fff, URZ, 0xc0, !UPT ;  /* 0x00003fff05177892 */ /* 0x000fe4000f8ec0ff */
[----:B------:R-:W-:-:S02]  /*4160*/  UISETP.LT.AND UP0, UPT, UR27, 0x1, UPT ;  /* 0x000000011b00788c */ /* 0x000fc4000bf01270 */
[----:B------:R-:W-:Y:S02]  /*4170*/  UPRMT UR36, URZ, 0x654, UR36 ;  /* 0x00000654ff247896 */ /* 0x000fe40008000024 */
[----:B------:R-:W-:Y:S02]  /*4180*/  USEL UR38, UR27, 0x1, !UP0 ;  /* 0x000000011b267887 */ /* 0x000fe4000c000000 */
[----:B------:R-:W-:Y:S02]  /*4190*/  ULOP3.LUT UR24, UR6, 0x3fff, URZ, 0xc0, !UPT ;  /* 0x00003fff06187892 */ /* 0x000fe4000f8ec0ff */
[----:B------:R-:W-:Y:S02]  /*41a0*/  ULOP3.LUT UR23, UR23, 0x2000000, URZ, 0xfc, !UPT ;  /* 0x0200000017177892 */ /* 0x000fe4000f8efcff */
[----:B------:R-:W-:Y:S01]  /*41b0*/  UIADD3 UR38, UPT, UPT, -UR38, URZ, URZ ;  /* 0x000000ff26267290 */ /* 0x000fe2000fffe1ff */
[----:B------:R-:W-:Y:S01]  /*41c0*/  UMOV UR34, 0x0 ;  /* 0x0000000000227882 */ /* 0x000fe20000000000 */
[----:B------:R-:W-:Y:S01]  /*41d0*/  UMOV UR35, 0x10218010 ;  /* 0x1021801000237882 */ /* 0x000fe20000000000 */
[----:B------:R-:W-:Y:S01]  /*41e0*/  UMOV UR32, 0x0 ;  /* 0x0000000000207882 */ /* 0x000fe20000000000 */
[----:B------:R-:W-:Y:S01]  /*41f0*/  UMOV UR33, 0x10218010 ;  /* 0x1021801000217882 */ /* 0x000fe20000000000 */
[----:B------:R-:W-:Y:S01]  /*4200*/  UMOV UR30, 0x0 ;  /* 0x00000000001e7882 */ /* 0x000fe20000000000 */
[----:B------:R-:W-:Y:S01]  /*4210*/  UMOV UR31, 0x10218010 ;  /* 0x10218010001f7882 */ /* 0x000fe20000000000 */
[----:B------:R-:W-:Y:S01]  /*4220*/  UMOV UR28, 0x0 ;  /* 0x00000000001c7882 */ /* 0x000fe20000000000 */
[----:B------:R-:W-:Y:S01]  /*4230*/  UMOV UR29, 0x10218010 ;  /* 0x10218010001d7882 */ /* 0x000fe20000000000 */
[C---:B-1----:R-:W-:Y:S01]  /*4240*/  VIADD R5, R3.reuse, 0x80 ;  /* 0x0000008003057836 */ /* 0x042fe20000000000 */
[----:B------:R-:W-:-:S04]  /*4250*/  LOP3.LUT R4, R3, 0xffff, RZ, 0xc0, !PT ;  /* 0x0000ffff03047812 */ /* 0x000fc800078ec0ff */
[----:B------:R-:W-:-:S05]  /*4260*/  LOP3.LUT R5, R5, 0xffff, RZ, 0xc0, !PT ;  /* 0x0000ffff05057812 */ /* 0x000fca00078ec0ff */
[----:B------:R1:W-:Y:S02]  /*4270*/  STL.64 [R1], R4 ;  /* 0x0000000401007387 */ /* 0x0003e40000100a00 */
.L_x_73:
[----:B-1----:R-:W-:-:S04]  /*4280*/  SHF.L.U32 R5, R2, 0x1f, RZ ;  /* 0x0000001f02057819 */ /* 0x002fc800000006ff */
[----:B------:R-:W1:Y:S02]  /*4290*/  SYNCS.PHASECHK.TRANS64.TRYWAIT P0, [UR21+0xd0], R5 ;  /* 0x0000d005ff0075a7 */ /* 0x000e640008001115 */
[----:B-1-34-:R-:W-:Y:S05]  /*42a0*/  @!P0 BRA `(.L_x_65) ;  /* 0x0000007000cc8947 */ /* 0x01afea0003800000 */
.L_x_172:
[----:B-1----:R-:W1:Y:S01]  /*42b0*/  LDS.128 R4, [UR21+0x110] ;  /* 0x00011015ff047984 */ /* 0x002e620008000c00 */
[----:B------:R-:W-:Y:S01]  /*42c0*/  ULEA UR26, UR25, UR21, 0x3 ;  /* 0x00000015191a7291 */ /* 0x000fe2000f8e18ff */
[----:B------:R-:W-:Y:S01]  /*42d0*/  @!PT LDS RZ, [RZ] ;  /* 0x00000000fffff984 */ /* 0x000fe20000000800 */
[----:B------:R-:W-:Y:S01]  /*42e0*/  @!PT LDS RZ, [RZ] ;  /* 0x00000000fffff984 */ /* 0x000fe20000000800 */
[----:B------:R-:W-:Y:S01]  /*42f0*/  @!PT LDS RZ, [RZ] ;  /* 0x00000000fffff984 */ /* 0x000fe20000000800 */
[----:B------:R-:W-:Y:S01]  /*4300*/  @!PT LDS RZ, [RZ] ;  /* 0x00000000fffff984 */ /* 0x000fe20000000800 */
[----:B------:R2:W-:Y:S06]  /*4310*/  MEMBAR.ALL.CTA ;  /* 0x0000000000007992 */ /* 0x0005ec0000008000 */
[----:B--2---:R-:W2:Y:S02]  /*4320*/  FENCE.VIEW.ASYNC.S ;  /* 0x00000000000073c6 */ /* 0x004ea40000000000 */
[----:B--2---:R-:W-:Y:S01]  /*4330*/  SYNCS.ARRIVE.TRANS64.RED.A1T0 RZ, [UR36], RZ ;  /* 0x000000ffffff79a7 */ /* 0x004fe20008100424 */
[----:B-1----:R-:W-:Y:S01]  /*4340*/  LOP3.LUT P3, RZ, R6, 0x1, RZ, 0xc0, !PT ;  /* 0x0000000106ff7812 */ /* 0x002fe2000786c0ff */
[----:B------:R-:W-:-:S12]  /*4350*/  BRA.U UP4, `(.L_x_66) ;  /* 0x00000001040c7547 */ /* 0x000fd8000b800000 */
[----:B------:R-:W-:-:S04]  /*4360*/  SHF.L.U32 R5, R8, 0x1f, RZ ;  /* 0x0000001f08057819 */ /* 0x000fc800000006ff */
[----:B------:R-:W1:Y:S02]  /*4370*/  SYNCS.PHASECHK.TRANS64.TRYWAIT P0, [UR26+0xf0], R5 ;  /* 0x0000f005ff0075a7 */ /* 0x000e64000800111a */
[----:B-1----:R-:W-:Y:S05]  /*4380*/  @!P0 BRA `(.L_x_67) ;  /* 0x0000007000ac8947 */ /* 0x002fea0003800000 */
.L_x_66:
[----:B------:R-:W-:Y:S05]  /*4390*/  BRA.U UP4, `(.L_x_68) ;  /* 0x00000005040c7547 */ /* 0x000fea000b800000 */
[----:B------:R-:W2:Y:S02]  /*43a0*/  LDCU UR4, c[0x0][0x394] ;  /* 0x00007280ff0477ac */ /* 0x000ea40008000800 */
[----:B--2---:R-:W-:-:S09]  /*43b0*/  UISETP.GE.AND UP0, UPT, UR4, 0x1, UPT ;  /* 0x000000010400788c */ /* 0x004fd2000bf06270 */
[----:B------:R-:W-:Y:S05]  /*43c0*/  BRA.U !UP0, `(.L_x_69) ;  /* 0x0000000108f47547 */ /* 0x000fea000b800000 */
[----:B------:R-:W-:Y:S01]  /*43d0*/  ULEA UR4, UR25, UR49, 0x2 ;  /* 0x0000003119047291 */ /* 0x000fe2000f8e10ff */
[----:B-1----:R-:W-:-:S08]  /*43e0*/  SHF.L.U32 R4, R0, 0x1f, RZ ;  /* 0x0000001f00047819 */ /* 0x002fd000000006ff */
[----:B------:R-:W5:Y:S01]  /*43f0*/  LDL R5, [UR4] ;  /* 0x00000004ff057983 */ /* 0x000f620008100800 */
[----:B------:R-:W-:Y:S02]  /*4400*/  ULEA UR4, UR18, UR21, 0x3 ;  /* 0x0000001512047291 */ /* 0x000fe4000f8e18ff */
[----:B------:R-:W-:Y:S01]  /*4410*/  UPLOP3.LUT UP2, UPT, UPT, UPT, UPT, 0x40, 0x4 ;  /* 0x000000000004789c */ /* 0x000fe20003f4e870 */
[----:B------:R-:W-:Y:S01]  /*4420*/  UMOV UR20, UR38 ;  /* 0x0000002600147c82 */ /* 0x000fe20008000000 */
[----:B------:R-:W-:-:S05]  /*4430*/  UMOV UR19, UR27 ;  /* 0x0000001b00137c82 */ /* 0x000fca0008000000 */
[----:B------:R1:W2:Y:S01]  /*4440*/  SYNCS.PHASECHK.TRANS64.TRYWAIT P2, [UR4], R4 ;  /* 0x00000004ff0075a7 */ /* 0x0002a20008041104 */
[----:B------:R-:W-:-:S05]  /*4450*/  UMOV UR4, UR18 ;  /* 0x0000001200047c82 */ /* 0x000fca0008000000 */
.L_x_72:
[----:B------:R-:W-:Y:S02]  /*4460*/  UIADD3 UR20, UPT, UPT, UR20, 0x1, URZ ;  /* 0x0000000114147890 */ /* 0x000fe4000fffe0ff */
[----:B------:R-:W-:Y:S02]  /*4470*/  ULEA UR17, UR4, UR21, 0x3 ;  /* 0x0000001504117291 */ /* 0x000fe4000f8e18ff */
[----:B------:R-:W-:Y:S01]  /*4480*/  UISETP.NE.AND UP3, UPT, UR20, URZ, UPT ;  /* 0x000000ff1400728c */ /* 0x000fe2000bf65270 */
[----:B--234-:R-:W-:Y:S10]  /*4490*/  @P2 BRA `(.L_x_70) ;  /* 0x00000000000c2947 */ /* 0x01cff40003800000 */
[----:B------:R-:W-:Y:S04]  /*44a0*/  SHF.L.U32 R7, R0, 0x1f, RZ ;  /* 0x0000001f00077819 */ /* 0x000fe800000006ff */
[----:B------:R-:W2:Y:S02]  /*44b0*/  SYNCS.PHASECHK.TRANS64.TRYWAIT P0, [UR17], R7 ;  /* 0x00000007ff0075a7 */ /* 0x000ea40008001111 */
[----:B--2---:R-:W-:Y:S05]  /*44c0*/  @!P0 BRA `(.L_x_71) ;  /* 0x0000007000748947 */ /* 0x004fea0003800000 */
.L_x_70:
[----:B------:R-:W-:Y:S01]  /*44d0*/  UISETP.NE.AND UP0, UPT, UR19, 0x1, UPT ;  /* 0x000000011300788c */ /* 0x000fe2000bf05270 */
[----:B------:R-:W-:Y:S01]  /*44e0*/  PLOP3.LUT P2, PT, PT, PT, PT, 0x80, 0x8 ;  /* 0x000000000008781c */ /* 0x000fe20003f4f070 */
[----:B------:R-:W-:Y:S02]  /*44f0*/  UIADD3 UR5, UPT, UPT, UR4, 0x1, URZ ;  /* 0x0000000104057890 */ /* 0x000fe4000fffe0ff */
[----:B------:R-:W-:Y:S02]  /*4500*/  ULEA UR10, UR4, UR24, 0x9 ;  /* 0x00000018040a7291 */ /* 0x000fe4000f8e48ff */
[----:B------:R-:W-:Y:S01]  /*4510*/  UISETP.NE.AND UP1, UPT, UR5, 0x8, UPT ;  /* 0x000000080500788c */ /* 0x000fe2000bf25270 */
[----:B------:R-:W-:Y:S01]  /*4520*/  PLOP3.LUT P0, PT, PT, PT, UP0, 0x80, 0x8 ;  /* 0x000000000008781c */ /* 0x000fe20003f0f008 */
[----:B------:R-:W-:Y:S02]  /*4530*/  ULEA UR14, UR4, UR23, 0xa ;  /* 0x00000017040e7291 */ /* 0x000fe4000f8e50ff */
[----:B------:R-:W-:Y:S02]  /*4540*/  USEL UR6, URZ, 0x1, UP1 ;  /* 0x00000001ff067887 */ /* 0x000fe40008800000 */
[----:B------:R-:W-:Y:S01]  /*4550*/  USEL UR18, UR5, URZ, UP1 ;  /* 0x000000ff05127287 */ /* 0x000fe20008800000 */
[----:B------:R-:W-:Y:S11]  /*4560*/  ELECT P1, URZ, PT ;  /* 0x0000000000ff782f */ /* 0x000ff60003820000 */
[----:B------:R-:W-:Y:S02]  /*4570*/  @!UPT UIADD3 URZ, UPT, UPT, URZ, URZ, URZ ;  /* 0x000000fffffff290 */ /* 0x000fe4000fffe0ff */
[C---:B-----5:R-:W-:Y:S01]  /*4580*/  @P1 R2UR.BROADCAST UR4, R5.reuse ;  /* 0x00000000050412ca */ /* 0x060fe200008e0000 */
[----:B------:R-:W-:Y:S01]  /*4590*/  @UP0 ULEA UR5, UR18, UR21, 0x3 ;  /* 0x0000001512050291 */ /* 0x000fe2000f8e18ff */
[----:B------:R-:W-:Y:S01]  /*45a0*/  LOP3.LUT R0, R0, UR6, RZ, 0x3c, !PT ;  /* 0x0000000600007c12 */ /* 0x000fe2000f8e3cff */
[----:B------:R-:W-:Y:S02]  /*45b0*/  UIADD3 UR8, UPT, UPT, UR10, 0x80, URZ ;  /* 0x000000800a087890 */ /* 0x000fe4000fffe0ff */
[----:B------:R-:W-:Y:S01]  /*45c0*/  UIADD3 UR6, UPT, UPT, UR14, 0x80, URZ ;  /* 0x000000800e067890 */ /* 0x000fe2000fffe0ff */
[----:B-1----:R-:W-:Y:S01]  /*45d0*/  @P0 SHF.L.U32 R4, R0, 0x1f, RZ ;  /* 0x0000001f00040819 */ /* 0x002fe200000006ff */
[----:B------:R-:W-:Y:S02]  /*45e0*/  UIADD3 UR12, UPT, UPT, UR10, 0x100, URZ ;  /* 0x000001000a0c7890 */ /* 0x000fe4000fffe0ff */
[----:B------:R-:W-:Y:S01]  /*45f0*/  UIADD3 UR19, UPT, UPT, UR19, -0x1, URZ ;  /* 0xffffffff13137890 */ /* 0x000fe2000fffe0ff */
[----:B------:R3:W4:Y:S01]  /*4600*/  @P0 SYNCS.PHASECHK.TRANS64.TRYWAIT P2, [UR5], R4 ;  /* 0x00000004ff0005a7 */ /* 0x0007220008041105 */
[----:B------:R-:W-:Y:S11]  /*4610*/  ELECT P0, URZ, PT ;  /* 0x0000000000ff782f */ /* 0x000ff60003800000 */
[----:B------:R-:W-:Y:S02]  /*4620*/  @!UPT UIADD3 URZ, UPT, UPT, URZ, URZ, URZ ;  /* 0x000000fffffff290 */ /* 0x000fe4000fffe0ff */
[C---:B------:R-:W-:Y:S02]  /*4630*/  @P0 R2UR.BROADCAST UR16, R5.reuse ;  /* 0x00000000051002ca */ /* 0x040fe400008e0000 */
[----:B------:R-:W-:Y:S01]  /*4640*/  ELECT P0, URZ, PT ;  /* 0x0000000000ff782f */ /* 0x000fe20003800000 */
[----:B------:R-:W-:Y:S01]  /*4650*/  UMOV UR11, 0x40004040 ;  /* 0x40004040000b7882 */ /* 0x000fe20000000000 */
[----:B------:R-:W-:Y:S01]  /*4660*/  UMOV UR15, 0x40004040 ;  /* 0x40004040000f7882 */ /* 0x000fe20000000000 */
[----:B------:R-:W-:Y:S01]  /*4670*/  UMOV UR9, 0x40004040 ;  /* 0x4000404000097882 */ /* 0x000fe20000000000 */
[----:B------:R1:W-:Y:S01]  /*4680*/  UTCHMMA.2CTA gdesc[UR14], gdesc[UR10], tmem[UR4], tmem[UR34], idesc[UR35], UP2 ;  /* 0x00ff220a0e0075ea */ /* 0x0003e20009200004 */
[----:B------:R-:W-:Y:S01]  /*4690*/  UPLOP3.LUT UP2, UPT, UPT, UPT, UPT, 0x80, 0x8 ;  /* 0x000000000008789c */ /* 0x000fe20003f4f070 */
[----:B------:R-:W-:Y:S01]  /*46a0*/  UMOV UR7, 0x40004040 ;  /* 0x4000404000077882 */ /* 0x000fe20000000000 */
[----:B------:R-:W-:Y:S01]  /*46b0*/  UMOV UR13, 0x40004040 ;  /* 0x40004040000d7882 */ /* 0x000fe20000000000 */
[----:B------:R-:W-:Y:S03]  /*46c0*/  UMOV UR5, 0x40004040 ;  /* 0x4000404000057882 */ /* 0x000fe60000000000 */
[----:B------:R2:W-:Y:S01]  /*46d0*/  UTCHMMA.2CTA gdesc[UR6], gdesc[UR8], tmem[UR16], tmem[UR32], idesc[UR33], UPT ;  /* 0x00ff2008060075ea */ /* 0x0005e2000ba00010 */
[----:B-1----:R-:W-:Y:S01]  /*46e0*/  UIADD3 UR4, UPT, UPT, UR14, 0x100, URZ ;  /* 0x000001000e047890 */ /* 0x002fe2000fffe0ff */
[C---:B------:R-:W-:Y:S02]  /*46f0*/  @P0 R2UR.BROADCAST UR15, R5.reuse ;  /* 0x00000000050f02ca */ /* 0x040fe400008e0000 */
[----:B------:R-:W-:Y:S01]  /*4700*/  ELECT P0, URZ, PT ;  /* 0x0000000000ff782f */ /* 0x000fe20003800000 */
[----:B------:R-:W-:Y:S02]  /*4710*/  UIADD3 UR10, UPT, UPT, UR10, 0x180, URZ ;  /* 0x000001800a0a7890 */ /* 0x000fe4000fffe0ff */
[----:B--2---:R-:W-:Y:S10]  /*4720*/  UIADD3 UR6, UPT, UPT, UR14, 0x180, URZ ;  /* 0x000001800e067890 */ /* 0x004ff4000fffe0ff */
[----:B------:R-:W-:Y:S01]  /*4730*/  @P0 R2UR.BROADCAST UR9, R5 ;  /* 0x00000000050902ca */ /* 0x000fe200008e0000 */
[----:B------:R-:W-:Y:S01]  /*4740*/  UIADD3 UR8, UPT, UPT, UR17, 0x40, URZ ;  /* 0x0000004011087890 */ /* 0x000fe2000fffe0ff */
[----:B------:R1:W-:Y:S11]  /*4750*/  UTCHMMA.2CTA gdesc[UR4], gdesc[UR12], tmem[UR15], tmem[UR30], idesc[UR31], UPT ;  /* 0x00ff1e0c040075ea */ /* 0x0003f6000ba0000f */
[----:B------:R3:W-:Y:S01]  /*4760*/  UTCHMMA.2CTA gdesc[UR6], gdesc[UR10], tmem[UR9], tmem[UR28], idesc[UR29], UPT ;  /* 0x00ff1c0a060075ea */ /* 0x0007e2000ba00009 */
[----:B------:R3:W-:Y:S01]  /*4770*/  UTCBAR.2CTA.MULTICAST [UR8], URZ, UR22 ;  /* 0x000000ff080073e9 */ /* 0x0007e20008200816 */
[----:B-1----:R-:W-:Y:S01]  /*4780*/  UMOV UR4, UR18 ;  /* 0x0000001200047c82 */ /* 0x002fe20008000000 */
[----:B------:R-:W-:Y:S05]  /*4790*/  BRA.U UP3, `(.L_x_72) ;  /* 0xfffffffd03307547 */ /* 0x000fea000b83ffff */
.L_x_69:
[----:B------:R-:W-:-:S09]  /*47a0*/  UIADD3 UR4, UPT, UPT, UR26, 0xe0, URZ ;  /* 0x000000e01a047890 */ /* 0x000fd2000fffe0ff */
[----:B------:R2:W-:Y:S01]  /*47b0*/  UTCBAR.2CTA.MULTICAST [UR4], URZ, UR37 ;  /* 0x000000ff040073e9 */ /* 0x0005e20008200825 */
[----:B------:R-:W-:Y:S02]  /*47c0*/  NOP ;  /* 0x0000000000007918 */ /* 0x000fe40000000000 */
.L_x_68:
[----:B--2---:R-:W-:Y:S01]  /*47d0*/  UIADD3 UR4, UPT, UPT, UR25, 0x1, URZ ;  /* 0x0000000119047890 */ /* 0x004fe2000fffe0ff */
[----:B------:R-:W-:-:S03]  /*47e0*/  LOP3.LUT R2, R2, 0x1, RZ, 0x3c, !PT ;  /* 0x0000000102027812 */ /* 0x000fc600078e3cff */
[----:B------:R-:W-:-:S04]  /*47f0*/  UISETP.NE.AND UP0, UPT, UR4, 0x2, UPT ;  /* 0x000000020400788c */ /* 0x000fc8000bf05270 */
[----:B------:R-:W-:Y:S02]  /*4800*/  USEL UR5, URZ, 0x1, UP0 ;  /* 0x00000001ff057887 */ /* 0x000fe40008000000 */
[----:B------:R-:W-:-:S04]  /*4810*/  USEL UR25, UR4, URZ, UP0 ;  /* 0x000000ff04197287 */ /* 0x000fc80008000000 */
[----:B------:R-:W-:Y:S01]  /*4820*/  LOP3.LUT R8, R8, UR5, RZ, 0x3c, !PT ;  /* 0x0000000508087c12 */ /* 0x000fe2000f8e3cff */
[----:B------:R-:W-:Y:S07]  /*4830*/  @P3 BRA `(.L_x_73) ;  /* 0xfffffff800903947 */ /* 0x000fee000383ffff */
[----:B---3--:R-:W2:Y:S01]  /*4840*/  S2UR UR8, SR_CgaCtaId ;  /* 0x00000000000879c3 */ /* 0x008ea20000008800 */
[----:B------:R-:W-:Y:S01]  /*4850*/  ELECT P0, URZ, PT ;  /* 0x0000000000ff782f */ /* 0x000fe20003800000 */
[----:B------:R-:W-:Y:S01]  /*4860*/  HFMA2 R0, -RZ, RZ, 0, 5.9604644775390625e-08 ;  /* 0x00000001ff007431 */ /* 0x000fe200000001ff */
[----:B------:R-:W-:-:S05]  /*4870*/  UMOV UR4, 0x40 ;  /* 0x0000004000047882 */ /* 0x000fca0000000000 */
[----:B------:R-:W-:Y:S01]  /*4880*/  UVIRTCOUNT.DEALLOC.SMPOOL 0x80 ;  /* 0x000000800000784c */ /* 0x000fe20000000000 */
[----:B------:R-:W-:Y:S02]  /*4890*/  UISETP.NE.AND UP0, UPT, UR41, URZ, UPT ;  /* 0x000000ff2900728c */ /* 0x000fe4000bf05270 */
[----:B--2---:R-:W-:-:S09]  /*48a0*/  ULEA UR8, UR8, UR4, 0x18 ;  /* 0x0000000408087291 */ /* 0x004fd2000f8ec0ff */
[----:B------:R2:W-:Y:S01]  /*48b0*/  @P0 STS.U8 [UR8+0x1c], R0 ;  /* 0x00001c00ff000988 */ /* 0x0005e20008000008 */
[----:B------:R-:W-:Y:S05]  /*48c0*/  BRA.U UP0, `(.L_x_74) ;  /* 0x0000000100587547 */ /* 0x000fea000b800000 */
[----:B------:R-:W-:Y:S01]  /*48d0*/  UIADD3 UR5, UPT, UPT, UR21, 0xf0, URZ ;  /* 0x000000f015057890 */ /* 0x000fe2000fffe0ff */
[----:B-1----:R-:W-:-:S03]  /*48e0*/  SHF.L.U32 R5, R8, 0x1f, RZ ;  /* 0x0000001f08057819 */ /* 0x002fc600000006ff */
[----:B------:R-:W-:-:S09]  /*48f0*/  ULEA UR4, UR25, UR5, 0x3 ;  /* 0x0000000519047291 */ /* 0x000fd2000f8e18ff */
[----:B------:R-:W1:Y:S02]  /*4900*/  SYNCS.PHASECHK.TRANS64.TRYWAIT P0, [UR4], R5 ;  /* 0x00000005ff0075a7 */ /* 0x000e640008001104 */
[----:B-1----:R-:W-:Y:S05]  /*4910*/  @!P0 BRA `(.L_x_75) ;  /* 0x0000006c00788947 */ /* 0x002fea0003800000 */
.L_x_176:
[----:B------:R-:W-:-:S04]  /*4920*/  UIADD3 UR4, UPT, UPT, UR25, 0x1, URZ ;  /* 0x0000000119047890 */ /* 0x000fc8000fffe0ff */
[----:B------:R-:W-:-:S04]  /*4930*/  UISETP.NE.AND UP1, UPT, UR4, 0x2, UPT ;  /* 0x000000020400788c */ /* 0x000fc8000bf25270 */
[----:B------:R-:W-:Y:S02]  /*4940*/  USEL UR6, URZ, 0x1, UP1 ;  /* 0x00000001ff067887 */ /* 0x000fe40008800000 */
[----:B------:R-:W-:-:S04]  /*4950*/  USEL UR4, UR4, URZ, UP1 ;  /* 0x000000ff04047287 */ /* 0x000fc80008800000 */
[----:B------:R-:W-:Y:S01]  /*4960*/  ULEA UR4, UR4, UR5, 0x3 ;  /* 0x0000000504047291 */ /* 0x000fe2000f8e18ff */
[----:B-1----:R-:W-:-:S04]  /*4970*/  LOP3.LUT R5, R8, UR6, RZ, 0x3c, !PT ;  /* 0x0000000608057c12 */ /* 0x002fc8000f8e3cff */
[----:B------:R-:W-:Y:S01]  /*4980*/  SHF.L.U32 R5, R5, 0x1f, RZ ;  /* 0x0000001f05057819 */ /* 0x000fe200000006ff */
[----:B--2---:R-:W-:-:S04]  /*4990*/  IMAD.U32 R0, RZ, RZ, UR4 ;  /* 0x00000004ff007e24 */ /* 0x004fc8000f8e00ff */
[----:B------:R1:W2:Y:S03]  /*49a0*/  SYNCS.PHASECHK.TRANS64.TRYWAIT P0, [R0+URZ], R5 ;  /* 0x00000005000075a7 */ /* 0x0002a600080011ff */
[----:B--2---:R-:W-:Y:S05]  /*49b0*/  @!P0 NANOSLEEP.SYNCS 0x989680 ;  /* 0x009896800000895d */ /* 0x004fea0003900000 */
[----:B------:R-:W2:Y:S02]  /*49c0*/  @!P0 SYNCS.PHASECHK.TRANS64 P0, [R0+URZ], R5 ;  /* 0x00000005000085a7 */ /* 0x000ea400080010ff */
[----:B--2---:R-:W-:Y:S05]  /*49d0*/  @P0 BRA `(.L_x_76) ;  /* 0x0000000000200947 */ /* 0x004fea0003800000 */
.L_x_77:
[----:B--2---:R2:W3:Y:S02]  /*49e0*/  SYNCS.PHASECHK.TRANS64.TRYWAIT P0, [R0+URZ], R5 ;  /* 0x00000005000075a7 */ /* 0x0044e400080011ff */
[----:B---3--:R-:W-:Y:S05]  /*49f0*/  @!P0 NANOSLEEP.SYNCS 0x989680 ;  /* 0x009896800000895d */ /* 0x008fea0003900000 */
[----:B------:R-:W3:Y:S02]  /*4a00*/  @!P0 SYNCS.PHASECHK.TRANS64 P0, [R0+URZ], R5 ;  /* 0x00000005000085a7 */ /* 0x000ee400080010ff */
[----:B---3--:R-:W-:Y:S05]  /*4a10*/  @!P0 BRA `(.L_x_77) ;  /* 0xfffffffc00f08947 */ /* 0x008fea000383ffff */
[----:B------:R-:W-:Y:S05]  /*4a20*/  BRA `(.L_x_76) ;  /* 0x00000000000c7947 */ /* 0x000fea0003800000 */
.L_x_74:
[----:B------:R-:W-:-:S04]  /*4a30*/  UIADD3 UR4, UPT, UPT, UR21, 0x100, URZ ;  /* 0x0000010015047890 */ /* 0x000fc8000fffe0ff */
[----:B------:R-:W-:-:S09]  /*4a40*/  UPRMT UR4, UR40, 0x654, UR4 ;  /* 0x0000065428047896 */ /* 0x000fd20008000004 */
[----:B------:R-:W-:Y:S03]  /*4a50*/  SYNCS.ARRIVE.TRANS64.RED.A1T0 RZ, [UR4], RZ ;  /* 0x000000ffffff79a7 */ /* 0x000fe60008100404 */
.L_x_76:
[----:B-12---:R-:W-:Y:S01]  /*4a60*/  SHF.L.U32 R5, RZ, 0x1f, RZ ;  /* 0x0000001fff057819 */ /* 0x006fe200000006ff */
[----:B------:R-:W-:Y:S01]  /*4a70*/  UIADD3 UR4, UPT, UPT, UR21, 0x100, URZ ;  /* 0x0000010015047890 */ /* 0x000fe2000fffe0ff */
[----:B------:R-:W-:Y:S02]  /*4a80*/  PLOP3.LUT P0, PT, PT, PT, UP0, 0x80, 0x8 ;  /* 0x000000000008781c */ /* 0x000fe40003f0f008 */
[----:B------:R-:W1:Y:S02]  /*4a90*/  SYNCS.PHASECHK.TRANS64.TRYWAIT P1, [UR21+0x100], R5 ;  /* 0x00010005ff0075a7 */ /* 0x000e640008021115 */
[----:B-1----:R-:W-:Y:S09]  /*4aa0*/  @!P1 BRA `(.L_x_78) ;  /* 0x0000006c002c9947 */ /* 0x002ff20003800000 */
.L_x_178:
[----:B------:R-:W-:Y:S01]  /*4ab0*/  @!UP0 UPRMT UR4, UR40, 0x654, UR4 ;  /* 0x0000065428048896 */ /* 0x000fe20008000004 */
[----:B------:R-:W-:Y:S01]  /*4ac0*/  LOP3.LUT R2, R3, 0xffff, RZ, 0xc0, !PT ;  /* 0x0000ffff03027812 */ /* 0x000fe200078ec0ff */
[----:B------:R-:W-:Y:S02]  /*4ad0*/  IMAD.MOV.U32 R3, RZ, RZ, 0xffff ;  /* 0x0000ffffff037424 */ /* 0x000fe400078e00ff */
[----:B-1----:R-:W-:Y:S01]  /*4ae0*/  IMAD.MOV.U32 R5, RZ, RZ, 0x1 ;  /* 0x00000001ff057424 */ /* 0x002fe200078e00ff */
[----:B------:R-:W-:-:S04]  /*4af0*/  SHF.R.U32.HI R2, RZ, 0x5, R2 ;  /* 0x00000005ff027819 */ /* 0x000fc80000011602 */
[----:B------:R-:W-:Y:S01]  /*4b00*/  @!P0 SYNCS.ARRIVE.TRANS64.RED.A1T0 RZ, [UR4], RZ ;  /* 0x000000ffffff89a7 */ /* 0x000fe20008100404 */
[----:B------:R-:W-:Y:S01]  /*4b10*/  NOP ;  /* 0x0000000000007918 */ /* 0x000fe20000000000 */
[----:B------:R-:W1:Y:S01]  /*4b20*/  LDS R0, [UR8+0x14] ;  /* 0x00001408ff007984 */ /* 0x000e620008000800 */
[-C--:B------:R-:W-:Y:S02]  /*4b30*/  SHF.L.U32 R3, R3, R2.reuse, RZ ;  /* 0x0000000203037219 */ /* 0x080fe400000006ff */
[----:B------:R-:W-:Y:S02]  /*4b40*/  SHF.L.U32 R5, R5, R2, RZ ;  /* 0x0000000205057219 */ /* 0x000fe400000006ff */
[----:B-1----:R-:W-:-:S04]  /*4b50*/  LOP3.LUT R0, R0, R3, RZ, 0xc0, !PT ;  /* 0x0000000300007212 */ /* 0x002fc800078ec0ff */
[----:B------:R-:W-:-:S13]  /*4b60*/  ISETP.NE.AND P0, PT, R0, R3, PT ;  /* 0x000000030000720c */ /* 0x000fda0003f05270 */
[----:B------:R-:W-:Y:S05]  /*4b70*/  @P0 BRA `(.L_x_79) ;  /* 0x00000000005c0947 */ /* 0x000fea0003800000 */
[----:B------:R-:W1:Y:S02]  /*4b80*/  LDS R0, [UR8+0x18] ;  /* 0x00001808ff007984 */ /* 0x000e640008000800 */
[----:B-1----:R-:W-:-:S04]  /*4b90*/  LOP3.LUT R0, R0, R5, RZ, 0xc0, !PT ;  /* 0x0000000500007212 */ /* 0x002fc800078ec0ff */
[----:B------:R-:W-:-:S13]  /*4ba0*/  ISETP.NE.AND P0, PT, R0, R5, PT ;  /* 0x000000050000720c */ /* 0x000fda0003f05270 */
[----:B------:R-:W-:Y:S05]  /*4bb0*/  @P0 BRA `(.L_x_80) ;  /* 0x0000000000400947 */ /* 0x000fea0003800000 */
[----:B------:R-:W-:Y:S01]  /*4bc0*/  R2UR UR4, R3 ;  /* 0x00000000030472ca */ /* 0x000fe200000e0000 */
[----:B------:R-:W1:Y:S01]  /*4bd0*/  S2R R2, SR_LANEID ;  /* 0x0000000000027919 */ /* 0x000e620000000000 */
[----:B------:R-:W-:-:S04]  /*4be0*/  LOP3.LUT R5, RZ, R5, RZ, 0x33, !PT ;  /* 0x00000005ff057212 */ /* 0x000fc800078e33ff */
[----:B------:R-:W2:Y:S07]  /*4bf0*/  REDUX UR6, R5 ;  /* 0x00000000050673c4 */ /* 0x000eae0000000000 */
[----:B------:R-:W-:-:S03]  /*4c00*/  ULOP3.LUT UR5, URZ, UR4, URZ, 0x33, !UPT ;  /* 0x00000004ff057292 */ /* 0x000fc6000f8e33ff */
[----:B------:R-:W-:Y:S02]  /*4c10*/  VOTEU.ANY UR4, UPT, PT ;  /* 0x0000000000047886 */ /* 0x000fe400038e0100 */
[----:B------:R-:W-:Y:S01]  /*4c20*/  UFLO.U32 UR4, UR4 ;  /* 0x00000004000472bd */ /* 0x000fe200080e0000 */
[----:B------:R-:W-:-:S04]  /*4c30*/  IMAD.U32 R0, RZ, RZ, UR5 ;  /* 0x00000005ff007e24 */ /* 0x000fc8000f8e00ff */
[----:B------:R-:W3:Y:S02]  /*4c40*/  REDUX UR7, R0 ;  /* 0x00000000000773c4 */ /* 0x000ee40000000000 */
[----:B------:R1:W-:Y:S02]  /*4c50*/  UTCATOMSWS.AND URZ, UR5 ;  /* 0x0000000500ff79e3 */ /* 0x0003e40008000000 */
[----:B-1----:R-:W-:Y:S01]  /*4c60*/  ISETP.EQ.U32.AND P0, PT, R2, UR4, PT ;  /* 0x0000000402007c0c */ /* 0x002fe2000bf02070 */
[----:B--2---:R-:W-:Y:S02]  /*4c70*/  IMAD.U32 R2, RZ, RZ, UR6 ;  /* 0x00000006ff027e24 */ /* 0x004fe4000f8e00ff */
[----:B---3--:R-:W-:-:S10]  /*4c80*/  IMAD.U32 R3, RZ, RZ, UR7 ;  /* 0x00000007ff037e24 */ /* 0x008fd4000f8e00ff */
[----:B------:R1:W-:Y:S04]  /*4c90*/  @P0 ATOMS.AND RZ, [UR8+0x14], R3 ;  /* 0x00001403ffff098c */ /* 0x0003e8000a800008 */
[----:B------:R1:W-:Y:S01]  /*4ca0*/  @P0 ATOMS.AND RZ, [UR8+0x18], R2 ;  /* 0x00001802ffff098c */ /* 0x0003e2000a800008 */
[----:B------:R-:W-:Y:S05]  /*4cb0*/  BRA `(.L_x_81) ;  /* 0x0000000000147947 */ /* 0x000fea0003800000 */
.L_x_80:
[----:B------:R-:W-:Y:S02]  /*4cc0*/  MOV R2, 0x4ce0 ;  /* 0x00004ce000027802 */ /* 0x000fe40000000f00 */
[----:B----45:R-:W-:Y:S05]  /*4cd0*/  CALL.REL.NOINC `($__internal_0_$__cuda_sm10x_tcgen05_guardrail_trap_col_being_dealloced_not_returned_by_alloc) ;  /* 0x0000007000107944 */ /* 0x030fea0003c00000 */
[----:B------:R-:W-:Y:S05]  /*4ce0*/  BRA `(.L_x_81) ;  /* 0x0000000000087947 */ /* 0x000fea0003800000 */
.L_x_79:
[----:B------:R-:W-:Y:S02]  /*4cf0*/  MOV R2, 0x4d10 ;  /* 0x00004d1000027802 */ /* 0x000fe40000000f00 */
[----:B----45:R-:W-:Y:S05]  /*4d00*/  CALL.REL.NOINC `($__internal_2_$__cuda_sm10x_tcgen05_guardrail_trap_unallocated_columns_being_dealloced) ;  /* 0x00000070001c7944 */ /* 0x030fea0003c00000 */
.L_x_81:
[----:B------:R-:W-:Y:S01]  /*4d10*/  NOP ;  /* 0x0000000000007918 */ /* 0x000fe20000000000 */
[----:B------:R-:W-:Y:S05]  /*4d20*/  EXIT ;  /* 0x000000000000794d */ /* 0x000fea0003800000 */
.L_x_53:
[----:B------:R-:W2:Y:S01]  /*4d30*/  LDCU UR5, c[0x0][0x384] ;  /* 0x00007080ff0577ac */ /* 0x000ea20008000800 */
[----:B------:R-:W-:Y:S02]  /*4d40*/  UISETP.NE.OR UP0, UPT, UR18, 0x3, !UP3 ;  /* 0x000000031200788c */ /* 0x000fe4000df05670 */
[----:B--2---:R-:W-:-:S07]  /*4d50*/  UIADD3 UR5, UPT, UPT, UR5, 0x7f, URZ ;  /* 0x0000007f05057890 */ /* 0x004fce000fffe0ff */
[----:B------:R-:W-:Y:S05]  /*4d60*/  BRA.U UP0, `(.L_x_82) ;  /* 0x0000001500fc7547 */ /* 0x000fea000b800000 */
[----:B------:R-:W2:Y:S01]  /*4d70*/  LDCU UR54, c[0x0][0x388] ;  /* 0x00007100ff3677ac */ /* 0x000ea20008000800 */
[----:B------:R-:W3:Y:S01]  /*4d80*/  S2UR UR10, SR_CgaCtaId ;  /* 0x00000000000a79c3 */ /* 0x000ee20000008800 */
[----:B------:R-:W-:Y:S01]  /*4d90*/  IMAD.MOV.U32 R10, RZ, RZ, 0x1 ;  /* 0x00000001ff0a7424 */ /* 0x000fe200078e00ff */
[----:B------:R-:W-:Y:S01]  /*4da0*/  USHF.R.S32.HI UR4, URZ, 0x1f, UR5 ;  /* 0x0000001fff047899 */ /* 0x000fe20008011405 */
[----:B------:R-:W-:Y:S01]  /*4db0*/  IMAD.MOV.U32 R8, RZ, RZ, RZ ;  /* 0x000000ffff087224 */ /* 0x000fe200078e00ff */
[----:B------:R-:W4:Y:S04]  /*4dc0*/  LDCU UR41, c[0x0][0x370] ;  /* 0x00006e00ff2977ac */ /* 0x000f280008000800 */
[----:B------:R-:W1:Y:S01]  /*4dd0*/  LDC.64 R14, c[0x0][0x348] ;  /* 0x0000d200ff0e7b82 */ /* 0x000e620000000a00 */
[----:B------:R-:W-:Y:S01]  /*4de0*/  ULEA.HI UR4, UR4, UR5, URZ, 0x7 ;  /* 0x0000000504047291 */ /* 0x000fe2000f8f38ff */
[----:B------:R-:W4:Y:S03]  /*4df0*/  LDCU.128 UR32, c[0x0][0xc10] ;  /* 0x00018200ff2077ac */ /* 0x000f260008000c00 */
[----:B------:R-:W-:Y:S01]  /*4e00*/  USHF.R.S32.HI UR27, URZ, 0x7, UR4 ;  /* 0x00000007ff1b7899 */ /* 0x000fe20008011404 */
[----:B--2---:R-:W-:Y:S01]  /*4e10*/  IMAD.U32 R0, RZ, RZ, UR54 ;  /* 0x00000036ff007e24 */ /* 0x004fe2000f8e00ff */
[----:B------:R-:W2:Y:S04]  /*4e20*/  LDCU UR40, c[0x0][0x374] ;  /* 0x00006e80ff2877ac */ /* 0x000ea80008000800 */
[----:B------:R-:W-:Y:S01]  /*4e30*/  IMAD.U32 R3, RZ, RZ, UR27 ;  /* 0x0000001bff037e24 */ /* 0x000fe2000f8e00ff */
[----:B------:R-:W-:Y:S01]  /*4e40*/  IABS R0, R0 ;  /* 0x0000000000007213 */ /* 0x000fe20000000000 */
[----:B------:R-:W4:Y:S03]  /*4e50*/  LDCU.64 UR4, c[0x0][0x988] ;  /* 0x00013100ff0477ac */ /* 0x000f260008000a00 */
[----:B------:R-:W-:Y:S01]  /*4e60*/  IABS R2, R3 ;  /* 0x0000000300027213 */ /* 0x000fe20000000000 */
[----:B------:R-:W2:Y:S01]  /*4e70*/  LDCU.64 UR30, c[0x0][0x990] ;  /* 0x00013200ff1e77ac */ /* 0x000ea20008000a00 */
[----:B------:R-:W-:-:S02]  /*4e80*/  R2UR UR25, R0 ;  /* 0x00000000001972ca */ /* 0x000fc400000e0000 */
[----:B------:R-:W-:Y:S01]  /*4e90*/  R2UR UR26, R2 ;  /* 0x00000000021a72ca */ /* 0x000fe200000e0000 */
[----:B------:R-:W-:Y:S01]  /*4ea0*/  UMOV UR20, 0x400 ;  /* 0x0000040000147882 */ /* 0x000fe20000000000 */
[----:B------:R-:W1:Y:S01]  /*4eb0*/  LDCU UR17, c[0x0][0xc0c] ;  /* 0x00018180ff1177ac */ /* 0x000e620008000800 */
[----:B---3--:R-:W-:Y:S01]  /*4ec0*/  ULEA UR20, UR10, UR20, 0x18 ;  /* 0x000000140a147291 */ /* 0x008fe2000f8ec0ff */
[----:B------:R-:W3:Y:S07]  /*4ed0*/  LDCU UR56, c[0x0][0xc20] ;  /* 0x00018400ff3877ac */ /* 0x000eee0008000800 */
[----:B------:R-:W2:Y:S01]  /*4ee0*/  I2F.RP R4, UR25 ;  /* 0x0000001900047d06 */ /* 0x000ea20008209400 */
[----:B----4-:R-:W-:Y:S01]  /*4ef0*/  UISETP.NE.U32.AND UP0, UPT, UR4, URZ, UPT ;  /* 0x000000ff0400728c */ /* 0x010fe2000bf05070 */
[----:B------:R-:W4:Y:S01]  /*4f00*/  LDCU UR4, c[0x0][0xc30] ;  /* 0x00018600ff0477ac */ /* 0x000f220008000800 */
[----:B------:R-:W4:Y:S05]  /*4f10*/  LDCU UR29, c[0x0][0x38c] ;  /* 0x00007180ff1d77ac */ /* 0x000f2a0008000800 */
[----:B------:R-:W3:Y:S01]  /*4f20*/  I2F.RP R2, UR26 ;  /* 0x0000001a00027d06 */ /* 0x000ee20008209400 */
[----:B------:R-:W-:-:S02]  /*4f30*/  UISETP.NE.AND.EX UP0, UPT, UR5, URZ, UPT, UP0 ;  /* 0x000000ff0500728c */ /* 0x000fc4000bf05300 */
[----:B------:R-:W-:Y:S02]  /*4f40*/  UIADD3 UR48, UPT, UPT, UR20, 0x98, URZ ;  /* 0x0000009814307890 */ /* 0x000fe4000fffe0ff */
[----:B------:R-:W-:-:S03]  /*4f50*/  UIADD3 UR38, UPT, UPT, UR20, 0x80, URZ ;  /* 0x0000008014267890 */ /* 0x000fc6000fffe0ff */
[----:B--2---:R-:W2:Y:S01]  /*4f60*/  MUFU.RCP R0, R4 ;  /* 0x0000000400007308 */ /* 0x004ea20000001000 */
[----:B------:R-:W-:Y:S02]  /*4f70*/  UIADD3 UR37, UPT, UPT, UR20, 0x88, URZ ;  /* 0x0000008814257890 */ /* 0x000fe4000fffe0ff */
[----:B------:R-:W-:Y:S02]  /*4f80*/  UIADD3 UR36, UPT, UPT, UR20, 0x90, URZ ;  /* 0x0000009014247890 */ /* 0x000fe4000fffe0ff */
[----:B------:R-:W-:Y:S02]  /*4f90*/  UPRMT UR48, UR10, 0x654, UR48 ;  /* 0x000006540a307896 */ /* 0x000fe40008000030 */
[----:B------:R-:W-:Y:S01]  /*4fa0*/  UPRMT UR52, UR10, 0x654, UR38 ;  /* 0x000006540a347896 */ /* 0x000fe20008000026 */
[----:B---3--:R-:W3:Y:S01]  /*4fb0*/  MUFU.RCP R2, R2 ;  /* 0x0000000200027308 */ /* 0x008ee20000001000 */
[----:B------:R-:W-:Y:S02]  /*4fc0*/  UPRMT UR51, UR10, 0x654, UR37 ;  /* 0x000006540a337896 */ /* 0x000fe40008000025 */
[----:B------:R-:W-:-:S02]  /*4fd0*/  UPRMT UR49, UR10, 0x654, UR36 ;  /* 0x000006540a317896 */ /* 0x000fc40008000024 */
[----:B------:R-:W-:Y:S02]  /*4fe0*/  UIMAD.WIDE.U32 UR12, UR41, UR32, URZ ;  /* 0x00000020290c72a5 */ /* 0x000fe4000f8e00ff */
[----:B------:R-:W-:Y:S01]  /*4ff0*/  UIMAD.WIDE.U32 UR14, UR40, UR35, URZ ;  /* 0x00000023280e72a5 */ /* 0x000fe2000f8e00ff */
[----:B--2---:R-:W-:Y:S01]  /*5000*/  VIADD R0, R0, 0xffffffe ;  /* 0x0ffffffe00007836 */ /* 0x004fe20000000000 */
[----:B------:R-:W-:Y:S01]  /*5010*/  UMOV UR8, URZ ;  /* 0x000000ff00087c82 */ /* 0x000fe20008000000 */
[----:B------:R-:W-:Y:S02]  /*5020*/  UP2UR UR53, UPR, URZ, 0x1 ;  /* 0x00000001ff357883 */ /* 0x000fe40008000000 */
[----:B------:R-:W-:Y:S02]  /*5030*/  UISETP.NE.AND UP0, UPT, UR39, 0x1, UPT ;  /* 0x000000012700788c */ /* 0x000fe4000bf05270 */
[----:B------:R-:W2:Y:S01]  /*5040*/  F2I.FTZ.U32.TRUNC.NTZ R0, R0 ;  /* 0x0000000000007305 */ /* 0x000ea2000021f000 */
[----:B------:R-:W-:Y:S01]  /*5050*/  UISETP.NE.U32.AND UP0, UPT, UR30, URZ, UPT ;  /* 0x000000ff1e00728c */ /* 0x000fe2000bf05070 */
[----:B---3--:R-:W-:Y:S01]  /*5060*/  VIADD R2, R2, 0xffffffe ;  /* 0x0ffffffe02027836 */ /* 0x008fe20000000000 */
[----:B------:R-:W-:-:S02]  /*5070*/  UIADD3 UR46, UPT, UPT, UR20, 0xd8, URZ ;  /* 0x000000d8142e7890 */ /* 0x000fc4000fffe0ff */
[----:B------:R-:W-:Y:S02]  /*5080*/  UISETP.GE.AND UP3, UPT, UR39, 0x1, UPT ;  /* 0x000000012700788c */ /* 0x000fe4000bf66270 */
[----:B------:R-:W-:Y:S01]  /*5090*/  UISETP.NE.AND.EX UP5, UPT, UR31, URZ, UPT, UP0 ;  /* 0x000000ff1f00728c */ /* 0x000fe2000bfa5300 */
[----:B------:R-:W3:Y:S01]  /*50a0*/  F2I.FTZ.U32.TRUNC.NTZ R2, R2 ;  /* 0x0000000200027305 */ /* 0x000ee2000021f000 */
[----:B------:R-:W-:Y:S01]  /*50b0*/  UMOV UR45, UR13 ;  /* 0x0000000d002d7c82 */ /* 0x000fe20008000000 */
[----:B------:R-:W-:Y:S01]  /*50c0*/  UMOV UR44, UR15 ;  /* 0x0000000f002c7c82 */ /* 0x000fe20008000000 */
[----:B-1----:R-:W-:Y:S02]  /*50d0*/  UISETP.NE.AND UP3, UPT, UR17, 0x1, UPT ;  /* 0x000000011100788c */ /* 0x002fe4000bf65270 */
[----:B------:R-:W-:Y:S01]  /*50e0*/  UISETP.NE.AND UP0, UPT, UR34, 0x1, UPT ;  /* 0x000000012200788c */ /* 0x000fe2000bf05270 */
[----:B--2---:R-:W-:Y:S01]  /*50f0*/  R2UR UR7, R0 ;  /* 0x00000000000772ca */ /* 0x004fe200000e0000 */
[----:B------:R-:W-:Y:S01]  /*5100*/  UPLOP3.LUT UP2, UPT, UPT, UPT, UPT, 0x40, 0x4 ;  /* 0x000000000004789c */ /* 0x000fe20003f4e870 */
[----:B------:R-:W-:Y:S01]  /*5110*/  IABS R0, R3 ;  /* 0x0000000300007213 */ /* 0x000fe20000000000 */
[----:B------:R-:W1:Y:S04]  /*5120*/  LDCU.64 UR18, c[0x0][0xc28] ;  /* 0x00018500ff1277ac */ /* 0x000e680008000a00 */
[----:B------:R-:W-:Y:S01]  /*5130*/  IMAD.MOV R0, RZ, RZ, -R0 ;  /* 0x000000ffff007224 */ /* 0x000fe200078e0a00 */
[----:B---3--:R-:W-:Y:S01]  /*5140*/  R2UR UR9, R2 ;  /* 0x00000000020972ca */ /* 0x008fe200000e0000 */
[----:B------:R-:W-:Y:S01]  /*5150*/  IMAD.MOV.U32 R2, RZ, RZ, 0x2000 ;  /* 0x00002000ff027424 */ /* 0x000fe200078e00ff */
[----:B------:R-:W-:-:S02]  /*5160*/  UPRMT UR46, URZ, 0x654, UR46 ;  /* 0x00000654ff2e7896 */ /* 0x000fc4000800002e */
[----:B------:R-:W-:Y:S01]  /*5170*/  R2UR UR47, R0 ;  /* 0x00000000002f72ca */ /* 0x000fe200000e0000 */
[----:B------:R-:W-:Y:S02]  /*5180*/  UIADD3 UR5, UPT, UPT, URZ, -UR7, URZ ;  /* 0x80000007ff057290 */ /* 0x000fe4000fffe0ff */
[----:B------:R-:W-:Y:S02]  /*5190*/  USHF.R.U32.HI UR45, URZ, UR33, UR45 ;  /* 0x00000021ff2d7299 */ /* 0x000fe4000801162d */
[----:B------:R-:W-:Y:S02]  /*51a0*/  UIMAD UR5, UR5, UR25, URZ ;  /* 0x00000019050572a4 */ /* 0x000fe4000f8e02ff */
[----:B------:R-:W-:Y:S02]  /*51b0*/  USHF.R.U32.HI UR44, URZ, UR56, UR44 ;  /* 0x00000038ff2c7299 */ /* 0x000fe4000801162c */
[----:B------:R-:W-:Y:S02]  /*51c0*/  UIADD3 UR6, UPT, UPT, URZ, -UR9, URZ ;  /* 0x80000009ff067290 */ /* 0x000fe4000fffe0ff */
[----:B----4-:R-:W-:-:S02]  /*51d0*/  UISETP.NE.AND UP4, UPT, UR4, 0x1, UPT ;  /* 0x000000010400788c */ /* 0x010fc4000bf85270 */
[----:B------:R-:W-:Y:S02]  /*51e0*/  UIMAD UR10, UR6, UR26, URZ ;  /* 0x0000001a060a72a4 */ /* 0x000fe4000f8e02ff */
[----:B------:R-:W-:Y:S01]  /*51f0*/  UISETP.NE.AND UP3, UPT, UR54, URZ, UPT ;  /* 0x000000ff3600728c */ /* 0x000fe2000bf65270 */
[----:B------:R-:W-:Y:S01]  /*5200*/  UMOV UR6, URZ ;  /* 0x000000ff00067c82 */ /* 0x000fe20008000000 */
[----:B------:R-:W-:Y:S02]  /*5210*/  UIMAD.WIDE.U32 UR8, UR9, UR10, UR8 ;  /* 0x0000000a090872a5 */ /* 0x000fe4000f8e0008 */
[----:B------:R-:W-:Y:S02]  /*5220*/  UIMAD.WIDE.U32 UR42, UR7, UR5, UR6 ;  /* 0x00000005072a72a5 */ /* 0x000fe4000f8e0006 */
[----:B------:R-:W-:Y:S02]  /*5230*/  UISETP.NE.AND UP0, UPT, UR29, URZ, UPT ;  /* 0x000000ff1d00728c */ /* 0x000fe4000bf05270 */
[----:B------:R-:W-:-:S03]  /*5240*/  UISETP.NE.AND UP6, UPT, UR27, URZ, UPT ;  /* 0x000000ff1b00728c */ /* 0x000fc6000bfc5270 */
[----:B------:R-:W-:Y:S01]  /*5250*/  UMOV UR42, UR43 ;  /* 0x0000002b002a7c82 */ /* 0x000fe20008000000 */
[----:B-1----:R-:W-:-:S07]  /*5260*/  UMOV UR43, UR9 ;  /* 0x00000009002b7c82 */ /* 0x002fce0008000000 */
.L_x_93:
[----:B------:R-:W-:Y:S04]  /*5270*/  SHF.L.U32 R3, R8, 0x1f, RZ ;  /* 0x0000001f08037819 */ /* 0x000fe800000006ff */
[----:B-1----:R-:W1:Y:S02]  /*5280*/  SYNCS.PHASECHK.TRANS64.TRYWAIT P0, [UR20+0xd0], R3 ;  /* 0x0000d003ff0075a7 */ /* 0x002e640008001114 */
[----:B-1----:R-:W-:Y:S05]  /*5290*/  @!P0 BRA `(.L_x_83) ;  /* 0x0000006400488947 */ /* 0x002fea0003800000 */
.L_x_180:
[----:B------:R-:W2:Y:S01]  /*52a0*/  LDS.128 R4, [UR20+0x110] ;  /* 0x00011014ff047984 */ /* 0x000ea20008000c00 */
[----:B------:R-:W-:Y:S01]  /*52b0*/  UISETP.GE.AND UP0, UPT, UR39, 0x1, UPT ;  /* 0x000000012700788c */ /* 0x000fe2000bf06270 */
[----:B------:R-:W-:Y:S01]  /*52c0*/  @!PT LDS RZ, [RZ] ;  /* 0x00000000fffff984 */ /* 0x000fe20000000800 */
[----:B------:R-:W-:Y:S01]  /*52d0*/  @!PT LDS RZ, [RZ] ;  /* 0x00000000fffff984 */ /* 0x000fe20000000800 */
[----:B------:R-:W-:Y:S01]  /*52e0*/  @!PT LDS RZ, [RZ] ;  /* 0x00000000fffff984 */ /* 0x000fe20000000800 */
[----:B------:R-:W-:Y:S01]  /*52f0*/  @!PT LDS RZ, [RZ] ;  /* 0x00000000fffff984 */ /* 0x000fe20000000800 */
[----:B------:R3:W-:Y:S06]  /*5300*/  MEMBAR.ALL.CTA ;  /* 0x0000000000007992 */ /* 0x0007ec0000008000 */
[----:B---3--:R-:W3:Y:S02]  /*5310*/  FENCE.VIEW.ASYNC.S ;  /* 0x00000000000073c6 */ /* 0x008ee40000000000 */
[----:B---3--:R-:W-:Y:S01]  /*5320*/  SYNCS.ARRIVE.TRANS64.RED.A1T0 RZ, [UR46], RZ ;  /* 0x000000ffffff79a7 */ /* 0x008fe2000810042e */
[----:B--2---:R-:W-:Y:S11]  /*5330*/  LOP3.LUT P0, RZ, R6, 0x1, RZ, 0xc0, !PT ;  /* 0x0000000106ff7812 */ /* 0x004ff6000780c0ff */
[----:B------:R-:W-:Y:S02]  /*5340*/  @!UPT UIADD3 URZ, UPT, UPT, URZ, URZ, URZ ;  /* 0x000000fffffff290 */ /* 0x000fe4000fffe0ff */
[----:B------:R-:W-:Y:S01]  /*5350*/  VOTEU.ANY UP3, P0 ;  /* 0x0000000000ff7886 */ /* 0x000fe20000060100 */
[----:B------:R-:W-:Y:S11]  /*5360*/  PLOP3.LUT P0, PT, PT, PT, UP3, 0x80, 0x8 ;  /* 0x000000000008781c */ /* 0x000ff60003f0f038 */
[----:B------:R-:W-:Y:S02]  /*5370*/  @!UPT UIADD3 URZ, UPT, UPT, URZ, URZ, URZ ;  /* 0x000000fffffff290 */ /* 0x000fe4000fffe0ff */
[----:B-1----:R-:W-:Y:S02]  /*5380*/  @P0 MOV R3, R4 ;  /* 0x0000000400030202 */ /* 0x002fe40000000f00 */
[----:B------:R-:W-:Y:S02]  /*5390*/  @P0 LOP3.LUT R0, R5, 0xffff, RZ, 0xc0, !PT ;  /* 0x0000ffff05000812 */ /* 0x000fe400078ec0ff */
[----:B------:R-:W-:Y:S02]  /*53a0*/  @P0 R2UR UR5, R3 ;  /* 0x00000000030502ca */ /* 0x000fe400000e0000 */
[----:B------:R-:W-:Y:S11]  /*53b0*/  @P0 R2UR UR4, R0 ;  /* 0x00000000000402ca */ /* 0x000ff600000e0000 */
[----:B------:R-:W-:Y:S02]  /*53c0*/  @UP3 UMOV UR16, UR5 ;  /* 0x0000000500103c82 */ /* 0x000fe40008000000 */
[----:B------:R-:W-:Y:S01]  /*53d0*/  @UP3 UMOV UR15, UR4 ;  /* 0x00000004000f3c82 */ /* 0x000fe20008000000 */
[----:B------:R-:W-:Y:S05]  /*53e0*/  BRA.U !UP0, `(.L_x_84) ;  /* 0x0000000108c07547 */ /* 0x000fea000b800000 */
[----:B------:R-:W-:Y:S02]  /*53f0*/  UIMAD.WIDE.U32 UR8, UR15, UR35, URZ ;  /* 0x000000230f0872a5 */ /* 0x000fe4000f8e00ff */
[----:B------:R-:W-:Y:S02]  /*5400*/  UP2UR UR14, UPR, URZ, 0x4 ;  /* 0x00000004ff0e7883 */ /* 0x000fe40008000000 */
[----:B------:R-:W-:Y:S02]  /*5410*/  UISETP.NE.AND UP2, UPT, UR34, 0x1, UPT ;  /* 0x000000012200788c */ /* 0x000fe4000bf45270 */
[----:B------:R-:W-:Y:S02]  /*5420*/  UIMAD.WIDE.U32 UR10, UR16, UR32, URZ ;  /* 0x00000020100a72a5 */ /* 0x000fe4000f8e00ff */
[----:B------:R-:W-:Y:S02]  /*5430*/  USEL UR4, UR40, UR44, !UP2 ;  /* 0x0000002c28047287 */ /* 0x000fe4000d000000 */
[----:B------:R-:W-:Y:S02]  /*5440*/  UISETP.NE.AND UP0, UPT, UR17, 0x1, UPT ;  /* 0x000000011100788c */ /* 0x000fe4000bf05270 */
[----:B------:R-:W-:Y:S02]  /*5450*/  UP2UR UR24, UPR, URZ, 0x2 ;  /* 0x00000002ff187883 */ /* 0x000fe40008000000 */
[----:B------:R-:W-:Y:S02]  /*5460*/  UISETP.NE.AND UP1, UPT, UR39, 0x1, UPT ;  /* 0x000000012700788c */ /* 0x000fe4000bf25270 */
[----:B------:R-:W-:Y:S02]  /*5470*/  UIMAD.WIDE.U32 UR12, UR4, UR18, URZ ;  /* 0x00000012040c72a5 */ /* 0x000fe4000f8e00ff */
[----:B------:R-:W-:Y:S01]  /*5480*/  USEL UR7, UR41, UR45, !UP0 ;  /* 0x0000002d29077287 */ /* 0x000fe2000c000000 */
[----:B------:R-:W-:Y:S02]  /*5490*/  UMOV UR5, UR9 ;  /* 0x0000000900057c82 */ /* 0x000fe40008000000 */
[----:B------:R-:W-:Y:S02]  /*54a0*/  USHF.R.U32.HI UR6, URZ, UR56, UR5 ;  /* 0x00000038ff067299 */ /* 0x000fe40008011605 */
[----:B------:R-:W-:Y:S02]  /*54b0*/  UIMAD.WIDE.U32 UR22, UR7, UR18, URZ ;  /* 0x00000012071672a5 */ /* 0x000fe4000f8e00ff */
[----:B------:R-:W-:Y:S02]  /*54c0*/  USEL UR6, UR15, UR6, !UP2 ;  /* 0x000000060f067287 */ /* 0x000fe4000d000000 */
[----:B------:R-:W-:Y:S01]  /*54d0*/  UISETP.NE.AND UP2, UPT, UR14, URZ, UPT ;  /* 0x000000ff0e00728c */ /* 0x000fe2000bf45270 */
[----:B------:R-:W-:Y:S01]  /*54e0*/  UMOV UR5, UR11 ;  /* 0x0000000b00057c82 */ /* 0x000fe20008000000 */
[----:B------:R-:W-:Y:S02]  /*54f0*/  UIMAD.WIDE.U32 UR10, UR6, UR18, URZ ;  /* 0x00000012060a72a5 */ /* 0x000fe4000f8e00ff */
[----:B------:R-:W-:Y:S03]  /*5500*/  USHF.R.U32.HI UR8, URZ, UR33, UR5 ;  /* 0x00000021ff087299 */ /* 0x000fe60008011605 */
[----:B------:R-:W-:Y:S02]  /*5510*/  UMOV UR5, UR13 ;  /* 0x0000000d00057c82 */ /* 0x000fe40008000000 */
[----:B------:R-:W-:Y:S03]  /*5520*/  @UP1 USHF.R.U32.HI UR4, URZ, UR19, UR5 ;  /* 0x00000013ff041299 */ /* 0x000fe60008011605 */
[----:B------:R-:W-:Y:S01]  /*5530*/  UMOV UR5, UR23 ;  /* 0x0000001700057c82 */ /* 0x000fe20008000000 */
[----:B------:R-:W-:Y:S02]  /*5540*/  UIMAD UR4, UR39, UR4, URZ ;  /* 0x00000004270472a4 */ /* 0x000fe4000f8e02ff */
[----:B------:R-:W-:Y:S02]  /*5550*/  @UP1 USHF.R.U32.HI UR7, URZ, UR19, UR5 ;  /* 0x00000013ff071299 */ /* 0x000fe40008011605 */
[----:B------:R-:W-:Y:S02]  /*5560*/  USEL UR5, UR16, UR8, !UP0 ;  /* 0x0000000810057287 */ /* 0x000fe4000c000000 */
[----:B------:R-:W-:Y:S02]  /*5570*/  UIMAD UR8, UR39, UR7, URZ ;  /* 0x00000007270872a4 */ /* 0x000fe4000f8e02ff */
[----:B------:R-:W-:Y:S03]  /*5580*/  UISETP.GE.AND UP0, UPT, UR6, UR4, UPT ;  /* 0x000000040600728c */ /* 0x000fe6000bf06270 */
[----:B------:R-:W-:Y:S01]  /*5590*/  UMOV UR4, UR11 ;  /* 0x0000000b00047c82 */ /* 0x000fe20008000000 */
[----:B------:R-:W-:Y:S02]  /*55a0*/  UISETP.GE.OR UP0, UPT, UR5, UR8, UP0 ;  /* 0x000000080500728c */ /* 0x000fe40008706670 */
[----:B------:R-:W-:Y:S02]  /*55b0*/  USHF.R.U32.HI UR4, URZ, UR19, UR4 ;  /* 0x00000013ff047299 */ /* 0x000fe40008011604 */
[----:B------:R-:W-:Y:S02]  /*55c0*/  UIMAD.WIDE.U32 UR8, UR5, UR18, URZ ;  /* 0x00000012050872a5 */ /* 0x000fe4000f8e00ff */
[----:B------:R-:W-:Y:S04]  /*55d0*/  USEL UR10, UR6, UR4, !UP1 ;  /* 0x00000004060a7287 */ /* 0x000fe8000c800000 */
[----:B------:R-:W-:Y:S01]  /*55e0*/  UIADD3 UR11, UPT, UPT, -UR10, URZ, URZ ;  /* 0x000000ff0a0b7290 */ /* 0x000fe2000fffe1ff */
[----:B------:R-:W-:Y:S02]  /*55f0*/  @!UP0 UMOV UR4, UR9 ;  /* 0x0000000900048c82 */ /* 0x000fe40008000000 */
[----:B------:R-:W-:Y:S02]  /*5600*/  @!UP0 USHF.R.U32.HI UR4, URZ, UR19, UR4 ;  /* 0x00000013ff048299 */ /* 0x000fe40008011604 */
[----:B------:R-:W-:Y:S02]  /*5610*/  UIMAD UR8, UR39, UR11, UR6 ;  /* 0x0000000b270872a4 */ /* 0x000fe4000f8e0206 */
[----:B------:R-:W-:Y:S02]  /*5620*/  @!UP0 USEL UR4, UR5, UR4, !UP1 ;  /* 0x0000000405048287 */ /* 0x000fe4000c800000 */
[----:B------:R-:W-:Y:S02]  /*5630*/  UISETP.NE.AND UP1, UPT, UR24, URZ, UPT ;  /* 0x000000ff1800728c */ /* 0x000fe4000bf25270 */
[----:B------:R-:W-:Y:S02]  /*5640*/  @!UP0 UIMAD UR8, UR7, UR8, UR4 ;  /* 0x00000008070882a4 */ /* 0x000fe4000f8e0204 */
[----:B------:R-:W-:Y:S02]  /*5650*/  @!UP0 UIADD3 UR9, UPT, UPT, UR10, -UR4, URZ ;  /* 0x800000040a098290 */ /* 0x000fe4000fffe0ff */
[----:B------:R-:W-:Y:S02]  /*5660*/  UIADD3 UR4, UPT, UPT, -UR5, URZ, URZ ;  /* 0x000000ff05047290 */ /* 0x000fe4000fffe1ff */
[----:B------:R-:W-:Y:S02]  /*5670*/  UIADD3 UR7, UPT, UPT, -UR6, URZ, URZ ;  /* 0x000000ff06077290 */ /* 0x000fe4000fffe1ff */
[----:B------:R-:W-:Y:S02]  /*5680*/  @!UP0 UIMAD UR6, UR9, UR39, UR5 ;  /* 0x00000027090682a4 */ /* 0x000fe4000f8e0205 */
[----:B------:R-:W-:Y:S02]  /*5690*/  UIMAD UR16, UR17, UR4, UR16 ;  /* 0x00000004111072a4 */ /* 0x000fe4000f8e0210 */
[----:B------:R-:W-:Y:S01]  /*56a0*/  UIMAD UR15, UR34, UR7, UR15 ;  /* 0x00000007220f72a4 */ /* 0x000fe2000f8e020f */
[----:B------:R-:W-:Y:S02]  /*56b0*/  @!UP0 UMOV UR5, UR8 ;  /* 0x0000000800058c82 */ /* 0x000fe40008000000 */
[----:B------:R-:W-:Y:S02]  /*56c0*/  UIMAD UR16, UR5, UR17, UR16 ;  /* 0x00000011051072a4 */ /* 0x000fe4000f8e0210 */
[----:B------:R-:W-:Y:S11]  /*56d0*/  UIMAD UR15, UR6, UR34, UR15 ;  /* 0x00000022060f72a4 */ /* 0x000ff6000f8e020f */
[----:B------:R-:W-:Y:S01]  /*56e0*/  @!UPT UIADD3 URZ, UPT, UPT, URZ, URZ, URZ ;  /* 0x000000fffffff290 */ /* 0x000fe2000fffe0ff */
.L_x_84:
[----:B------:R-:W1:Y:S01]  /*56f0*/  @!UP4 LDCU.128 UR8, c[0x0][0xc10] ;  /* 0x00018200ff08c7ac */ /* 0x000e620008000c00 */
[----:B------:R-:W-:Y:S04]  /*5700*/  MOV R0, UR21 ;  /* 0x0000001500007c02 */ /* 0x000fe80008000f00 */
[----:B------:R-:W-:Y:S01]  /*5710*/  IABS R0, R0 ;  /* 0x0000000000007213 */ /* 0x000fe20000000000 */
[----:B------:R-:W2:Y:S01]  /*5720*/  @!UP4 LDCU UR5, c[0x0][0xc0c] ;  /* 0x00018180ff05c7ac */ /* 0x000ea20008000800 */
[----:B-1----:R-:W-:Y:S07]  /*5730*/  UIMAD.WIDE.U32 UR6, UR16, UR8, URZ ;  /* 0x00000008100672a5 */ /* 0x002fee000f8e00ff */
[----:B------:R-:W-:Y:S01]  /*5740*/  @!UP4 UMOV UR4, UR7 ;  /* 0x000000070004cc82 */ /* 0x000fe20008000000 */
[----:B--2---:R-:W-:Y:S02]  /*5750*/  @!UP4 UISETP.NE.AND UP0, UPT, UR5, 0x1, UPT ;  /* 0x000000010500c88c */ /* 0x004fe4000bf05270 */
[----:B------:R-:W-:Y:S02]  /*5760*/  @!UP4 USHF.R.U32.HI UR4, URZ, UR9, UR4 ;  /* 0x00000009ff04c299 */ /* 0x000fe40008011604 */
[----:B------:R-:W-:Y:S02]  /*5770*/  UIMAD.WIDE.U32 UR6, UR15, UR11, URZ ;  /* 0x0000000b0f0672a5 */ /* 0x000fe4000f8e00ff */
[----:B------:R-:W-:Y:S02]  /*5780*/  @!UP4 USEL UR8, UR16, UR4, !UP0 ;  /* 0x000000041008c287 */ /* 0x000fe4000c000000 */
[----:B------:R-:W-:Y:S03]  /*5790*/  @!UP4 UISETP.NE.AND UP0, UPT, UR10, 0x1, UPT ;  /* 0x000000010a00c88c */ /* 0x000fe6000bf05270 */
[----:B------:R-:W-:Y:S02]  /*57a0*/  @!UP4 UMOV UR6, UR7 ;  /* 0x000000070006cc82 */ /* 0x000fe40008000000 */
[----:B------:R-:W1:Y:S02]  /*57b0*/  @!UP4 LDCU UR4, c[0x0][0xc20] ;  /* 0x00018400ff04c7ac */ /* 0x000e640008000800 */
[----:B-1----:R-:W-:Y:S04]  /*57c0*/  @!UP4 USHF.R.U32.HI UR6, URZ, UR4, UR6 ;  /* 0x00000004ff06c299 */ /* 0x002fe80008011606 */
[----:B------:R-:W-:Y:S04]  /*57d0*/  @!UP4 USEL UR6, UR15, UR6, !UP0 ;  /* 0x000000060f06c287 */ /* 0x000fe8000c000000 */
[----:B------:R-:W-:Y:S02]  /*57e0*/  @!UP4 UIADD3 UR4, UPT, UPT, -UR8, UR6, URZ ;  /* 0x000000060804c290 */ /* 0x000fe4000fffe1ff */
[----:B------:R-:W-:Y:S02]  /*57f0*/  @!UP4 UIADD3 UR6, UPT, UPT, UR8, -UR6, URZ ;  /* 0x800000060806c290 */ /* 0x000fe4000fffe0ff */
[----:B------:R-:W-:Y:S02]  /*5800*/  @!UP4 UIMAD UR16, UR4, UR5, UR16 ;  /* 0x000000050410c2a4 */ /* 0x000fe4000f8e0210 */
[----:B------:R-:W-:Y:S01]  /*5810*/  @!UP4 UIMAD UR15, UR6, UR10, UR15 ;  /* 0x0000000a060fc2a4 */ /* 0x000fe2000f8e020f */
[----:B------:R-:W-:Y:S11]  /*5820*/  BRA.U UP2, `(.L_x_85) ;  /* 0x0000000102107547 */ /* 0x000ff6000b800000 */
[----:B------:R-:W-:Y:S04]  /*5830*/  MOV R3, UR55 ;  /* 0x0000003700037c02 */ /* 0x000fe80008000f00 */
[----:B------:R-:W-:Y:S04]  /*5840*/  SHF.L.U32 R12, R3, 0x1f, RZ ;  /* 0x0000001f030c7819 */ /* 0x000fe800000006ff */
[----:B------:R-:W1:Y:S02]  /*5850*/  SYNCS.PHASECHK.TRANS64.TRYWAIT P1, [UR20+0xc8], R12 ;  /* 0x0000c80cff0075a7 */ /* 0x000e640008021114 */
[----:B-1----:R-:W-:Y:S05]  /*5860*/  @!P1 BRA `(.L_x_86) ;  /* 0x0000005c00ec9947 */ /* 0x002fea0003800000 */
.L_x_85:
[----:B------:R-:W-:Y:S01]  /*5870*/  UISETP.NE.AND UP2, UPT, UR54, URZ, UPT ;  /* 0x000000ff3600728c */ /* 0x000fe2000bf45270 */
[----:B------:R-:W-:Y:S01]  /*5880*/  R2UR UR4, R0 ;  /* 0x00000000000472ca */ /* 0x000fe200000e0000 */
[----:B------:R-:W-:Y:S11]  /*5890*/  USHF.L.U32 UR11, UR28, 0x7, URZ ;  /* 0x000000071c0b7899 */ /* 0x000ff600080006ff */
[----:B------:R-:W-:Y:S01]  /*58a0*/  @!UPT UIADD3 URZ, UPT, UPT, URZ, URZ, URZ ;  /* 0x000000fffffff290 */ /* 0x000fe2000fffe0ff */
[----:B------:R-:W-:Y:S07]  /*58b0*/  UIMAD.WIDE.U32 UR6, UR43, UR4, URZ ;  /* 0x000000042b0672a5 */ /* 0x000fee000f8e00ff */
[----:B------:R-:W-:Y:S02]  /*58c0*/  UMOV UR12, UR7 ;  /* 0x00000007000c7c82 */ /* 0x000fe40008000000 */
[----:B------:R-:W-:Y:S04]  /*58d0*/  UIMAD UR4, UR12, UR47, UR4 ;  /* 0x0000002f0c0472a4 */ /* 0x000fe8000f8e0204 */
[----:B------:R-:W-:Y:S11]  /*58e0*/  UISETP.GT.U32.AND UP0, UPT, UR26, UR4, UPT ;  /* 0x000000041a00728c */ /* 0x000ff6000bf04070 */
[----:B------:R-:W-:Y:S02]  /*58f0*/  @!UP0 UIADD3 UR4, UPT, UPT, UR4, -UR26, URZ ;  /* 0x8000001a04048290 */ /* 0x000fe4000fffe0ff */
[----:B------:R-:W-:Y:S02]  /*5900*/  @!UP0 UIADD3 UR12, UPT, UPT, UR12, 0x1, URZ ;  /* 0x000000010c0c8890 */ /* 0x000fe4000fffe0ff */
[----:B------:R-:W-:Y:S02]  /*5910*/  UISETP.GE.U32.AND UP0, UPT, UR4, UR26, UPT ;  /* 0x0000001a0400728c */ /* 0x000fe4000bf06070 */
[----:B------:R-:W-:Y:S09]  /*5920*/  ULOP3.LUT UR4, UR21, UR27, URZ, 0x3c, !UPT ;  /* 0x0000001b15047292 */ /* 0x000ff2000f8e3cff */
[----:B------:R-:W-:Y:S02]  /*5930*/  @UP0 UIADD3 UR12, UPT, UPT, UR12, 0x1, URZ ;  /* 0x000000010c0c0890 */ /* 0x000fe4000fffe0ff */
[----:B------:R-:W-:Y:S11]  /*5940*/  UISETP.GE.AND UP0, UPT, UR4, URZ, UPT ;  /* 0x000000ff0400728c */ /* 0x000ff6000bf06270 */
[----:B------:R-:W-:Y:S02]  /*5950*/  @!UP0 UIADD3 UR12, UPT, UPT, -UR12, URZ, URZ ;  /* 0x000000ff0c0c8290 */ /* 0x000fe4000fffe1ff */
[----:B------:R-:W-:Y:S06]  /*5960*/  @!UP6 ULOP3.LUT UR12, URZ, UR27, URZ, 0x33, !UPT ;  /* 0x0000001bff0ce292 */ /* 0x000fec000f8e33ff */
[----:B------:R-:W-:Y:S05]  /*5970*/  IMAD.U32 R0, RZ, RZ, UR12 ;  /* 0x0000000cff007e24 */ /* 0x000fea000f8e00ff */
[----:B------:R-:W-:Y:S04]  /*5980*/  IABS R0, R0 ;  /* 0x0000000000007213 */ /* 0x000fe80000000000 */
[----:B------:R-:W-:Y:S01]  /*5990*/  R2UR UR4, R0 ;  /* 0x00000000000472ca */ /* 0x000fe200000e0000 */
[----:B------:R-:W-:Y:S05]  /*59a0*/  IMAD.U32 R0, RZ, RZ, UR29 ;  /* 0x0000001dff007e24 */ /* 0x000fea000f8e00ff */
[----:B------:R-:W-:Y:S04]  /*59b0*/  IABS R9, R0 ;  /* 0x0000000000097213 */ /* 0x000fe80000000000 */
[----:B------:R-:W2:Y:S03]  /*59c0*/  I2F.RP R16, R9 ;  /* 0x0000000900107306 */ /* 0x000ea60000209400 */
[----:B------:R-:W-:Y:S07]  /*59d0*/  UIMAD.WIDE.U32 UR6, UR42, UR4, URZ ;  /* 0x000000042a0672a5 */ /* 0x000fee000f8e00ff */
[----:B------:R-:W-:Y:S02]  /*59e0*/  UMOV UR13, UR7 ;  /* 0x00000007000d7c82 */ /* 0x000fe40008000000 */
[----:B------:R-:W-:Y:S01]  /*59f0*/  UIADD3 UR5, UPT, UPT, -UR13, URZ, URZ ;  /* 0x000000ff0d057290 */ /* 0x000fe2000fffe1ff */
[----:B--2---:R-:W2:Y:S03]  /*5a00*/  MUFU.RCP R0, R16 ;  /* 0x0000001000007308 */ /* 0x004ea60000001000 */
[----:B------:R-:W-:Y:S04]  /*5a10*/  UIMAD UR4, UR25, UR5, UR4 ;  /* 0x00000005190472a4 */ /* 0x000fe8000f8e0204 */
[----:B------:R-:W-:Y:S11]  /*5a20*/  UISETP.GT.U32.AND UP0, UPT, UR25, UR4, UPT ;  /* 0x000000041900728c */ /* 0x000ff6000bf04070 */
[----:B------:R-:W-:Y:S01]  /*5a30*/  @!UP0 UIADD3 UR4, UPT, UPT, UR4, -UR25, URZ ;  /* 0x8000001904048290 */ /* 0x000fe2000fffe0ff */
[----:B--2---:R-:W-:Y:S01]  /*5a40*/  VIADD R11, R0, 0xffffffe ;  /* 0x0ffffffe000b7836 */ /* 0x004fe20000000000 */
[----:B------:R-:W-:Y:S02]  /*5a50*/  @!UP0 UIADD3 UR13, UPT, UPT, UR13, 0x1, URZ ;  /* 0x000000010d0d8890 */ /* 0x000fe4000fffe0ff */
[----:B------:R-:W-:Y:S01]  /*5a60*/  UISETP.GE.U32.AND UP0, UPT, UR4, UR25, UPT ;  /* 0x000000190400728c */ /* 0x000fe2000bf06070 */
[----:B------:R-:W1:Y:S01]  /*5a70*/  F2I.FTZ.U32.TRUNC.NTZ R13, R11 ;  /* 0x0000000b000d7305 */ /* 0x000e62000021f000 */
[----:B------:R-:W-:Y:S09]  /*5a80*/  ULOP3.LUT UR4, UR12, UR54, URZ, 0x3c, !UPT ;  /* 0x000000360c047292 */ /* 0x000ff2000f8e3cff */
[----:B------:R-:W-:Y:S02]  /*5a90*/  @UP0 UIADD3 UR13, UPT, UPT, UR13, 0x1, URZ ;  /* 0x000000010d0d0890 */ /* 0x000fe4000fffe0ff */
[----:B------:R-:W-:Y:S01]  /*5aa0*/  UISETP.GE.AND UP0, UPT, UR4, URZ, UPT ;  /* 0x000000ff0400728c */ /* 0x000fe2000bf06270 */
[----:B-1----:R-:W-:Y:S05]  /*5ab0*/  IADD3 R12, PT, PT, RZ, -R13, RZ ;  /* 0x8000000dff0c7210 */ /* 0x002fea0007ffe0ff */
[----:B------:R-:W-:Y:S02]  /*5ac0*/  IMAD R3, R12, R9, RZ ;  /* 0x000000090c037224 */ /* 0x000fe400078e02ff */
[----:B------:R-:W-:Y:S03]  /*5ad0*/  IMAD.MOV.U32 R12, RZ, RZ, RZ ;  /* 0x000000ffff0c7224 */ /* 0x000fe600078e00ff */
[----:B------:R-:W-:Y:S02]  /*5ae0*/  @!UP0 UIADD3 UR13, UPT, UPT, -UR13, URZ, URZ ;  /* 0x000000ff0d0d8290 */ /* 0x000fe4000fffe1ff */
[----:B------:R-:W-:Y:S01]  /*5af0*/  @!UP2 ULOP3.LUT UR13, URZ, UR54, URZ, 0x33, !UPT ;  /* 0x00000036ff0da292 */ /* 0x000fe2000f8e33ff */
[----:B------:R-:W-:Y:S01]  /*5b00*/  IMAD.HI.U32 R13, R13, R3, R12 ;  /* 0x000000030d0d7227 */ /* 0x000fe200078e000c */
[----:B------:R-:W-:Y:S02]  /*5b10*/  UISETP.NE.AND UP2, UPT, UR29, URZ, UPT ;  /* 0x000000ff1d00728c */ /* 0x000fe4000bf45270 */
[----:B------:R-:W-:Y:S02]  /*5b20*/  ULOP3.LUT UR4, UR13, UR29, URZ, 0x3c, !UPT ;  /* 0x0000001d0d047292 */ /* 0x000fe4000f8e3cff */
[----:B------:R-:W-:Y:S01]  /*5b30*/  UIADD3 UR5, UPT, UPT, -UR13, URZ, URZ ;  /* 0x000000ff0d057290 */ /* 0x000fe2000fffe1ff */
[----:B------:R-:W-:Y:S01]  /*5b40*/  IMAD.U32 R0, RZ, RZ, UR13 ;  /* 0x0000000dff007e24 */ /* 0x000fe2000f8e00ff */
[----:B------:R-:W-:Y:S02]  /*5b50*/  UISETP.GE.AND UP0, UPT, UR4, URZ, UPT ;  /* 0x000000ff0400728c */ /* 0x000fe4000bf06270 */
[----:B------:R-:W-:Y:S02]  /*5b60*/  UIADD3 UR4, UPT, UPT, -UR12, URZ, URZ ;  /* 0x000000ff0c047290 */ /* 0x000fe4000fffe1ff */
[----:B------:R-:W-:Y:S01]  /*5b70*/  IABS R0, R0 ;  /* 0x0000000000007213 */ /* 0x000fe20000000000 */
[----:B------:R-:W-:Y:S02]  /*5b80*/  UIMAD UR12, UR54, UR5, UR12 ;  /* 0x00000005360c72a4 */ /* 0x000fe4000f8e020c */
[----:B------:R-:W-:Y:S02]  /*5b90*/  UIMAD UR4, UR27, UR4, UR21 ;  /* 0x000000041b0472a4 */ /* 0x000fe4000f8e0215 */
[----:B------:R-:W-:Y:S02]  /*5ba0*/  IMAD.HI.U32 R13, R13, R0, RZ ;  /* 0x000000000d0d7227 */ /* 0x000fe400078e00ff */
[----:B------:R-:W-:Y:S03]  /*5bb0*/  USHF.L.U32 UR4, UR4, 0x7, URZ ;  /* 0x0000000704047899 */ /* 0x000fe600080006ff */
[----:B------:R-:W-:Y:S05]  /*5bc0*/  IADD3 R3, PT, PT, -R13, RZ, RZ ;  /* 0x000000ff0d037210 */ /* 0x000fea0007ffe1ff */
[C---:B------:R-:W-:Y:S05]  /*5bd0*/  IMAD R0, R9.reuse, R3, R0 ;  /* 0x0000000309007224 */ /* 0x040fea00078e0200 */
[----:B------:R-:W-:Y:S11]  /*5be0*/  ISETP.GT.U32.AND P1, PT, R9, R0, PT ;  /* 0x000000000900720c */ /* 0x000ff60003f24070 */
[----:B------:R-:W-:Y:S02]  /*5bf0*/  @!UPT UIADD3 URZ, UPT, UPT, URZ, URZ, URZ ;  /* 0x000000fffffff290 */ /* 0x000fe4000fffe0ff */
[----:B------:R-:W-:Y:S02]  /*5c00*/  @!P1 IMAD.IADD R0, R0, 0x1, -R9 ;  /* 0x0000000100009824 */ /* 0x000fe400078e0a09 */
[----:B------:R-:W-:Y:S01]  /*5c10*/  @!P1 VIADD R13, R13, 0x1 ;  /* 0x000000010d0d9836 */ /* 0x000fe20000000000 */
[----:B------:R-:W-:Y:S02]  /*5c20*/  ISETP.NE.U32.AND P1, PT, RZ, UR30, PT ;  /* 0x0000001eff007c0c */ /* 0x000fe4000bf25070 */
[----:B------:R-:W-:Y:S02]  /*5c30*/  ISETP.GE.U32.AND P2, PT, R0, R9, PT ;  /* 0x000000090000720c */ /* 0x000fe40003f46070 */
[----:B------:R-:W-:Y:S02]  /*5c40*/  ISETP.NE.AND.EX P1, PT, RZ, UR31, PT, P1 ;  /* 0x0000001fff007c0c */ /* 0x000fe4000bf25310 */
[----:B------:R-:W-:Y:S09]  /*5c50*/  SHF.L.U32 R9, R10, 0x1f, RZ ;  /* 0x0000001f0a097819 */ /* 0x000ff200000006ff */
[----:B------:R-:W-:Y:S04]  /*5c60*/  @P2 IADD3 R13, PT, PT, R13, 0x1, RZ ;  /* 0x000000010d0d2810 */ /* 0x000fe80007ffe0ff */
[----:B------:R-:W-:Y:S11]  /*5c70*/  R2UR UR14, R13 ;  /* 0x000000000d0e72ca */ /* 0x000ff600000e0000 */
[----:B------:R-:W-:Y:S02]  /*5c80*/  @!UPT UIADD3 URZ, UPT, UPT, URZ, URZ, URZ ;  /* 0x000000fffffff290 */ /* 0x000fe4000fffe0ff */
[----:B------:R-:W-:Y:S02]  /*5c90*/  @!UP0 UIADD3 UR14, UPT, UPT, -UR14, URZ, URZ ;  /* 0x000000ff0e0e8290 */ /* 0x000fe4000fffe1ff */
[----:B------:R-:W-:Y:S04]  /*5ca0*/  @!UP2 ULOP3.LUT UR14, URZ, UR29, URZ, 0x33, !UPT ;  /* 0x0000001dff0ea292 */ /* 0x000fe8000f8e33ff */
[----:B------:R-:W-:Y:S04]  /*5cb0*/  UIADD3 UR6, UPT, UPT, -UR14, URZ, URZ ;  /* 0x000000ff0e067290 */ /* 0x000fe8000fffe1ff */
[----:B------:R-:W-:Y:S01]  /*5cc0*/  UIMAD UR13, UR29, UR6, UR13 ;  /* 0x000000061d0d72a4 */ /* 0x000fe2000f8e020d */
[----:B------:R-:W-:Y:S11]  /*5cd0*/  BRA.U !UP5, `(.L_x_87) ;  /* 0x000000010d387547 */ /* 0x000ff6000b800000 */
[----:B------:R-:W-:Y:S01]  /*5ce0*/  UISETP.NE.AND UP1, UPT, UR53, URZ, UPT ;  /* 0x000000ff3500728c */ /* 0x000fe2000bf25270 */
[----:B------:R-:W-:Y:S01]  /*5cf0*/  HFMA2 R0, -RZ, RZ, 0, 5.9604644775390625e-08 ;  /* 0x00000001ff007431 */ /* 0x000fe200000001ff */
[----:B------:R-:W1:Y:S01]  /*5d00*/  LDCU.64 UR8, c[0x0][0x358] ;  /* 0x00006b00ff0877ac */ /* 0x000e620008000a00 */
[----:B------:R-:W-:Y:S03]  /*5d10*/  IMAD.MOV.U32 R87, RZ, RZ, 0x1 ;  /* 0x00000001ff577424 */ /* 0x000fe600078e00ff */
[----:B------:R-:W-:Y:S05]  /*5d20*/  PLOP3.LUT P2, PT, PT, PT, UP1, 0x80, 0x8 ;  /* 0x000000000008781c */ /* 0x000fea0003f4f018 */
[----:B------:R-:W2:Y:S01]  /*5d30*/  @UP1 LDCU.64 UR6, c[0x0][0x988] ;  /* 0x00013100ff0617ac */ /* 0x000ea20008000a00 */
[----:B------:R-:W-:Y:S07]  /*5d40*/  @UP1 UIMAD UR5, UR50, UR30, URZ ;  /* 0x0000001e320512a4 */ /* 0x000fee000f8e02ff */
[----:B------:R-:W-:Y:S01]  /*5d50*/  @!P2 PRMT R87, R0, 0x7610, R87 ;  /* 0x000076100057a816 */ /* 0x000fe20000000057 */
[----:B--2---:R-:W-:Y:S03]  /*5d60*/  @UP1 UIMAD.WIDE UR6, UR5, 0x4, UR6 ;  /* 0x00000004050618a5 */ /* 0x004fe6000f8e0206 */
[----:B------:R-:W2:Y:S03]  /*5d70*/  @!UP1 LDCU UR5, c[0x0][0x980] ;  /* 0x00013000ff0597ac */ /* 0x000ea60008000800 */
[----:B------:R-:W-:Y:S01]  /*5d80*/  IMAD.U32 R12, RZ, RZ, UR6 ;  /* 0x00000006ff0c7e24 */ /* 0x000fe2000f8e00ff */
[----:B------:R-:W-:Y:S05]  /*5d90*/  MOV R13, UR7 ;  /* 0x00000007000d7c02 */ /* 0x000fea0008000f00 */
[----:B-1---5:R1:W5:Y:S02]  /*5da0*/  @P2 LDG.E R41, desc[UR8][R12.64] ;  /* 0x000000080c292981 */ /* 0x022364000c1e1900 */
[----:B-12---:R-:W-:Y:S07]  /*5db0*/  @!P2 IMAD.U32 R41, RZ, RZ, UR5 ;  /* 0x00000005ff29ae24 */ /* 0x006fee000f8e00ff */
.L_x_87:
[----:B-----5:R-:W-:Y:S01]  /*5dc0*/  @!P1 FSETP.EQ.AND P3, PT, R41, RZ, PT ;  /* 0x000000ff2900920b */ /* 0x020fe20003f62000 */
[----:B------:R-:W-:Y:S01]  /*5dd0*/  @!UPT UIADD3 URZ, UPT, UPT, URZ, URZ, URZ ;  /* 0x000000fffffff290 */ /* 0x000fe2000fffe0ff */
[----:B------:R-:W-:Y:S11]  /*5de0*/  @!P1 BRA `(.L_x_88) ;  /* 0x0000000000149947 */ /* 0x000ff60003800000 */
[----:B------:R-:W-:Y:S02]  /*5df0*/  LOP3.LUT P1, RZ, R87, 0xff, RZ, 0xc0, !PT ;  /* 0x000000ff57ff7812 */ /* 0x000fe4000782c0ff */
[----:B------:R-:W-:Y:S04]  /*5e00*/  PLOP3.LUT P3, PT, PT, PT, UP1, 0x80, 0x8 ;  /* 0x000000000008781c */ /* 0x000fe80003f6f018 */
[----:B------:R-:W-:Y:S07]  /*5e10*/  PLOP3.LUT P3, PT, P3, PT, PT, 0x8, 0x80 ;  /* 0x000000000080781c */ /* 0x000fee0001f6e170 */
[----:B------:R-:W-:Y:S11]  /*5e20*/  @P1 FSETP.EQ.AND P3, PT, R41, RZ, PT ;  /* 0x000000ff2900120b */ /* 0x000ff60003f62000 */
[----:B------:R-:W-:Y:S02]  /*5e30*/  @!UPT UIADD3 URZ, UPT, UPT, URZ, URZ, URZ ;  /* 0x000000fffffff290 */ /* 0x000fe4000fffe0ff */
.L_x_88:
[----:B------:R-:W1:Y:S01]  /*5e40*/  SYNCS.PHASECHK.TRANS64.TRYWAIT P1, [UR20+0xa0], R9 ;  /* 0x0000a009ff0075a7 */ /* 0x000e620008021114 */
[----:B------:R-:W-:Y:S04]  /*5e50*/  ELECT P2, URZ, PT ;  /* 0x0000000000ff782f */ /* 0x000fe80003840000 */
[----:B------:R-:W-:Y:S01]  /*5e60*/  PLOP3.LUT P2, PT, P3, P2, PT, 0xf2, 0x2f ;  /* 0x00000000002f781c */ /* 0x000fe20001f45e72 */
[----:B------:R-:W-:Y:S01]  /*5e70*/  @!UPT UIADD3 URZ, UPT, UPT, URZ, URZ, URZ ;  /* 0x000000fffffff290 */ /* 0x000fe2000fffe0ff */
[----:B-1----:R-:W-:Y:S11]  /*5e80*/  @!P1 BRA `(.L_x_89) ;  /* 0x00000058007c9947 */ /* 0x002ff60003800000 */
.L_x_183:
[----:B------:R-:W-:Y:S01]  /*5e90*/  @!P2 IADD3 R3, P1, PT, R14, 0x680, RZ ;  /* 0x000006800e03a810 */ /* 0x000fe20007f3e0ff */
[----:B------:R-:W-:Y:S01]  /*5ea0*/  VOTEU.ALL UP0, P2 ;  /* 0x0000000000ff7886 */ /* 0x000fe20001000000 */
[----:B------:R-:W-:Y:S01]  /*5eb0*/  UMOV UR22, 0x0 ;  /* 0x0000000000167882 */ /* 0x000fe20000000000 */
[----:B------:R-:W-:Y:S01]  /*5ec0*/  UMOV UR23, 0x10000000 ;  /* 0x1000000000177882 */ /* 0x000fe20000000000 */
[----:B------:R-:W-:Y:S01]  /*5ed0*/  @!P2 R2UR UR6, R3 ;  /* 0x000000000306a2ca */ /* 0x000fe200000e0000 */
[----:B-1----:R-:W-:Y:S01]  /*5ee0*/  @!P2 IMAD.X R0, RZ, RZ, R15, P1 ;  /* 0x000000ffff00a224 */ /* 0x002fe200008e060f */
[----:B------:R-:W-:Y:S01]  /*5ef0*/  @!UP0 UIADD3 UR8, UPT, UPT, UR20, 0x200, URZ ;  /* 0x0000020014088890 */ /* 0x000fe2000fffe0ff */
[----:B------:R-:W-:Y:S03]  /*5f00*/  VOTEU.ALL UP0, P2 ;  /* 0x0000000000ff7886 */ /* 0x000fe60001000000 */
[----:B------:R-:W-:Y:S01]  /*5f10*/  @!P2 R2UR UR5, R0 ;  /* 0x000000000005a2ca */ /* 0x000fe200000e0000 */
[----:B------:R-:W-:Y:S01]  /*5f20*/  @!P2 IMAD.MOV.U32 R0, RZ, RZ, 0x2000 ;  /* 0x00002000ff00a424 */ /* 0x000fe200078e00ff */
[----:B------:R-:W-:Y:S01]  /*5f30*/  @!UP0 UMOV UR9, UR38 ;  /* 0x0000002600098c82 */ /* 0x000fe20008000000 */
[----:B------:R-:W-:Y:S04]  /*5f40*/  @!UP0 UMOV UR10, UR4 ;  /* 0x00000004000a8c82 */ /* 0x000fe80008000000 */
[----:B------:R-:W-:Y:S05]  /*5f50*/  IMAD.U32 R12, RZ, RZ, UR6 ;  /* 0x00000006ff0c7e24 */ /* 0x000fea000f8e00ff */
[----:B------:R-:W-:Y:S01]  /*5f60*/  @!P2 R2UR UR6, R12 ;  /* 0x000000000c06a2ca */ /* 0x000fe200000e0000 */
[----:B------:R-:W-:Y:S05]  /*5f70*/  IMAD.U32 R13, RZ, RZ, UR5 ;  /* 0x00000005ff0d7e24 */ /* 0x000fea000f8e00ff */
[----:B------:R-:W-:Y:S11]  /*5f80*/  @!P2 R2UR UR7, R13 ;  /* 0x000000000d07a2ca */ /* 0x000ff600000e0000 */
[----:B------:R-:W-:Y:S02]  /*5f90*/  @!UPT UIADD3 URZ, UPT, UPT, URZ, URZ, URZ ;  /* 0x000000fffffff290 */ /* 0x000fe4000fffe0ff */
[----:B------:R1:W-:Y:S01]  /*5fa0*/  @!UP0 UTMALDG.5D [UR8], [UR6], desc[UR22] ;  /* 0x00001608060085b4 */ /* 0x0003e20008021000 */
[----:B------:R1:W-:Y:S01]  /*5fb0*/  @!P2 SYNCS.ARRIVE.TRANS64.RED.A0TR RZ, [UR20+0x80], R0 ;  /* 0x00008000ffffa9a7 */ /* 0x0003e20008300414 */
[----:B------:R-:W-:Y:S01]  /*5fc0*/  SYNCS.ARRIVE.TRANS64.RED.A1T0 RZ, [UR52], RZ ;  /* 0x000000ffffff79a7 */ /* 0x000fe20008100434 */
[----:B------:R-:W2:Y:S02]  /*5fd0*/  SYNCS.PHASECHK.TRANS64.TRYWAIT P1, [UR20+0xa8], R9 ;  /* 0x0000a809ff0075a7 */ /* 0x000ea40008021114 */
[----:B-12---:R-:W-:Y:S05]  /*5fe0*/  @!P1 BRA `(.L_x_90) ;  /* 0x00000058003c9947 */ /* 0x006fea0003800000 */
.L_x_185:
[----:B------:R-:W-:Y:S01]  /*5ff0*/  @!P2 IADD3 R3, P1, PT, R14, 0x680, RZ ;  /* 0x000006800e03a810 */ /* 0x000fe20007f3e0ff */
[----:B------:R-:W-:Y:S01]  /*6000*/  VOTEU.ALL UP0, P2 ;  /* 0x0000000000ff7886 */ /* 0x000fe20001000000 */
[----:B------:R-:W-:Y:S01]  /*6010*/  UMOV UR22, 0x0 ;  /* 0x0000000000167882 */ /* 0x000fe20000000000 */
[----:B------:R-:W-:Y:S01]  /*6020*/  UMOV UR23, 0x10000000 ;  /* 0x1000000000177882 */ /* 0x000fe20000000000 */
[----:B------:R-:W-:Y:S01]  /*6030*/  @!P2 R2UR UR6, R3 ;  /* 0x000000000306a2ca */ /* 0x000fe200000e0000 */
[----:B-1----:R-:W-:Y:S01]  /*6040*/  @!P2 IMAD.X R0, RZ, RZ, R15, P1 ;  /* 0x000000ffff00a224 */ /* 0x002fe200008e060f */
[----:B------:R-:W-:Y:S02]  /*6050*/  @!UP0 UIADD3 UR8, UPT, UPT, UR20, 0x2200, URZ ;  /* 0x0000220014088890 */ /* 0x000fe4000fffe0ff */
[----:B------:R-:W-:Y:S02]  /*6060*/  @!UP0 UIADD3 UR10, UPT, UPT, UR4, 0x20, URZ ;  /* 0x00000020040a8890 */ /* 0x000fe4000fffe0ff */
[----:B------:R-:W-:Y:S01]  /*6070*/  @!P2 R2UR UR5, R0 ;  /* 0x000000000005a2ca */ /* 0x000fe200000e0000 */
[----:B------:R-:W-:Y:S01]  /*6080*/  VOTEU.ALL UP0, P2 ;  /* 0x0000000000ff7886 */ /* 0x000fe20001000000 */
[----:B------:R-:W-:Y:S04]  /*6090*/  @!P2 IMAD.MOV.U32 R0, RZ, RZ, 0x2000 ;  /* 0x00002000ff00a424 */ /* 0x000fe800078e00ff */
[----:B------:R-:W-:Y:S01]  /*60a0*/  @!UP0 UMOV UR9, UR37 ;  /* 0x0000002500098c82 */ /* 0x000fe20008000000 */
        /* <DEDUP_REMOVED lines=10> */
.L_x_187:
[----:B------:R-:W-:Y:S01]  /*6150*/  @!P2 IADD3 R3, P1, PT, R14, 0x680, RZ ;  /* 0x000006800e03a810 */ /* 0x000fe20007f3e0ff */
[----:B------:R-:W-:Y:S01]  /*6160*/  VOTEU.ALL UP0, P2 ;  /* 0x0000000000ff7886 */ /* 0x000fe20001000000 */
[----:B------:R-:W-:Y:S01]  /*6170*/  UMOV UR22, 0x0 ;  /* 0x0000000000167882 */ /* 0x000fe20000000000 */
[----:B------:R-:W-:Y:S01]  /*6180*/  UMOV UR23, 0x10000000 ;  /* 0x1000000000177882 */ /* 0x000fe20000000000 */
[----:B------:R-:W-:Y:S01]  /*6190*/  @!P2 R2UR UR6, R3 ;  /* 0x000000000306a2ca */ /* 0x000fe200000e0000 */
[----:B-1----:R-:W-:Y:S01]  /*61a0*/  @!P2 IMAD.X R0, RZ, RZ, R15, P1 ;  /* 0x000000ffff00a224 */ /* 0x002fe200008e060f */
[----:B------:R-:W-:Y:S01]  /*61b0*/  @!UP0 UIADD3 UR8, UPT, UPT, UR20, 0x4200, URZ ;  /* 0x0000420014088890 */ /* 0x000fe2000fffe0ff */
[----:B------:R-:W-:Y:S01]  /*61c0*/  @P0 SHF.R.U32.HI R4, RZ, 0x10, R5 ;  /* 0x00000010ff040819 */ /* 0x000fe20000011605 */
[----:B------:R-:W-:Y:S02]  /*61d0*/  @!UP0 UIADD3 UR10, UPT, UPT, UR4, 0x40, URZ ;  /* 0x00000040040a8890 */ /* 0x000fe4000fffe0ff */
[----:B------:R-:W-:Y:S01]  /*61e0*/  @!P2 R2UR UR5, R0 ;  /* 0x000000000005a2ca */ /* 0x000fe200000e0000 */
[----:B------:R-:W-:Y:S01]  /*61f0*/  VOTEU.ALL UP0, P2 ;  /* 0x0000000000ff7886 */ /* 0x000fe20001000000 */
[----:B------:R-:W-:Y:S01]  /*6200*/  @!P2 IMAD.MOV.U32 R0, RZ, RZ, 0x2000 ;  /* 0x00002000ff00a424 */ /* 0x000fe200078e00ff */
[----:B------:R-:W-:Y:S03]  /*6210*/  @P0 R2UR UR50, R4 ;  /* 0x00000000043202ca */ /* 0x000fe600000e0000 */
        /* <DEDUP_REMOVED lines=11> */
.L_x_189:
[----:B------:R-:W-:Y:S01]  /*62d0*/  @!P2 IADD3 R3, P0, PT, R14, 0x680, RZ ;  /* 0x000006800e03a810 */ /* 0x000fe20007f1e0ff */
[----:B------:R-:W-:Y:S01]  /*62e0*/  VOTEU.ALL UP0, P2 ;  /* 0x0000000000ff7886 */ /* 0x000fe20001000000 */
[----:B------:R-:W-:Y:S01]  /*62f0*/  UMOV UR6, 0x0 ;  /* 0x0000000000067882 */ /* 0x000fe20000000000 */
[----:B------:R-:W-:Y:S01]  /*6300*/  UMOV UR7, 0x10000000 ;  /* 0x1000000000077882 */ /* 0x000fe20000000000 */
[----:B------:R-:W-:Y:S01]  /*6310*/  @!P2 R2UR UR5, R3 ;  /* 0x000000000305a2ca */ /* 0x000fe200000e0000 */
[----:B-1----:R-:W-:Y:S01]  /*6320*/  @!P2 IMAD.X R0, RZ, RZ, R15, P0 ;  /* 0x000000ffff00a224 */ /* 0x002fe200000e060f */
[----:B------:R-:W-:Y:S01]  /*6330*/  @!UP0 UIADD3 UR10, UPT, UPT, UR4, 0x60, URZ ;  /* 0x00000060040a8890 */ /* 0x000fe2000fffe0ff */
[----:B------:R-:W-:Y:S01]  /*6340*/  R2UR UR21, R91 ;  /* 0x000000005b1572ca */ /* 0x000fe200000e0000 */
[----:B------:R-:W-:Y:S01]  /*6350*/  @!UP0 UIADD3 UR8, UPT, UPT, UR20, 0x6200, URZ ;  /* 0x0000620014088890 */ /* 0x000fe2000fffe0ff */
[----:B------:R-:W-:Y:S01]  /*6360*/  R2UR UR22, R92 ;  /* 0x000000005c1672ca */ /* 0x000fe200000e0000 */
[----:B------:R-:W-:Y:S01]  /*6370*/  @!UP0 UIADD3 UR9, UPT, UPT, UR20, 0x98, URZ ;  /* 0x0000009814098890 */ /* 0x000fe2000fffe0ff */
[----:B------:R-:W-:Y:S01]  /*6380*/  @!P2 R2UR UR4, R0 ;  /* 0x000000000004a2ca */ /* 0x000fe200000e0000 */
[----:B------:R-:W-:Y:S01]  /*6390*/  VOTEU.ALL UP0, P2 ;  /* 0x0000000000ff7886 */ /* 0x000fe20001000000 */
[----:B------:R-:W-:Y:S01]  /*63a0*/  LOP3.LUT R10, R10, 0x1, RZ, 0x3c, !PT ;  /* 0x000000010a0a7812 */ /* 0x000fe200078e3cff */
[----:B------:R-:W-:Y:S01]  /*63b0*/  UPLOP3.LUT UP2, UPT, UPT, UPT, UPT, 0x80, 0x8 ;  /* 0x000000000008789c */ /* 0x000fe20003f4f070 */
[----:B------:R-:W-:Y:S02]  /*63c0*/  LOP3.LUT R8, R8, 0x1, RZ, 0x3c, !PT ;  /* 0x0000000108087812 */ /* 0x000fe400078e3cff */
[----:B------:R-:W-:Y:S03]  /*63d0*/  IMAD.U32 R4, RZ, RZ, UR5 ;  /* 0x00000005ff047e24 */ /* 0x000fe6000f8e00ff */
[----:B------:R-:W-:Y:S02]  /*63e0*/  UIADD3 UR21, UPT, UPT, UR15, UR21, URZ ;  /* 0x000000150f157290 */ /* 0x000fe4000fffe0ff */
[----:B------:R-:W-:Y:S02]  /*63f0*/  UIADD3 UR28, UPT, UPT, UR16, UR22, URZ ;  /* 0x00000016101c7290 */ /* 0x000fe4000fffe0ff */
[----:B------:R-:W-:Y:S01]  /*6400*/  IMAD.U32 R5, RZ, RZ, UR4 ;  /* 0x00000004ff057e24 */ /* 0x000fe2000f8e00ff */
[----:B------:R-:W-:Y:S04]  /*6410*/  @!P2 R2UR UR4, R4 ;  /* 0x000000000404a2ca */ /* 0x000fe800000e0000 */
[----:B------:R-:W-:Y:S11]  /*6420*/  @!P2 R2UR UR5, R5 ;  /* 0x000000000505a2ca */ /* 0x000ff600000e0000 */
[----:B------:R-:W-:Y:S02]  /*6430*/  @!UPT UIADD3 URZ, UPT, UPT, URZ, URZ, URZ ;  /* 0x000000fffffff290 */ /* 0x000fe4000fffe0ff */
[----:B------:R1:W-:Y:S01]  /*6440*/  @!UP0 UTMALDG.5D [UR8], [UR4], desc[UR6] ;  /* 0x00000608040085b4 */ /* 0x0003e20008021000 */
[----:B------:R1:W-:Y:S01]  /*6450*/  @!P2 SYNCS.ARRIVE.TRANS64.RED.A0TR RZ, [UR20+0x98], R2 ;  /* 0x00009802ffffa9a7 */ /* 0x0003e20008300414 */
[----:B------:R-:W-:Y:S01]  /*6460*/  SYNCS.ARRIVE.TRANS64.RED.A1T0 RZ, [UR48], RZ ;  /* 0x000000ffffff79a7 */ /* 0x000fe20008100430 */
[----:B------:R-:W-:Y:S05]  /*6470*/  BRA.U UP3, `(.L_x_93) ;  /* 0xffffffed037c7547 */ /* 0x000fea000b83ffff */
[----:B------:R-:W-:-:S04]  /*6480*/  SHF.L.U32 R3, R10, 0x1f, RZ ;  /* 0x0000001f0a037819 */ /* 0x000fc800000006ff */
[----:B------:R-:W2:Y:S02]  /*6490*/  SYNCS.PHASECHK.TRANS64.TRYWAIT P0, [UR20+0xa0], R3 ;  /* 0x0000a003ff0075a7 */ /* 0x000ea40008001114 */
[----:B--2---:R-:W-:Y:S05]  /*64a0*/  @!P0 BRA `(.L_x_94) ;  /* 0x0000005400548947 */ /* 0x004fea0003800000 */
.L_x_191:
[----:B------:R-:W3:Y:S02]  /*64b0*/  SYNCS.PHASECHK.TRANS64.TRYWAIT P0, [UR20+0xa8], R3 ;  /* 0x0000a803ff0075a7 */ /* 0x000ee40008001114 */
[----:B---3--:R-:W-:Y:S05]  /*64c0*/  @!P0 BRA `(.L_x_95) ;  /* 0x0000005400648947 */ /* 0x008fea0003800000 */
.L_x_193:
[----:B------:R-:W3:Y:S02]  /*64d0*/  SYNCS.PHASECHK.TRANS64.TRYWAIT P0, [UR20+0xb0], R3 ;  /* 0x0000b003ff0075a7 */ /* 0x000ee40008001114 */
[----:B---3--:R-:W-:Y:S05]  /*64e0*/  @!P0 BRA `(.L_x_96) ;  /* 0x0000005400748947 */ /* 0x008fea0003800000 */
.L_x_195:
[----:B--2---:R-:W-:-:S07]  /*64f0*/  MOV R0, UR20 ;  /* 0x0000001400007c02 */ /* 0x004fce0008000f00 */
.L_x_97:
[----:B--2---:R-:W-:-:S04]  /*6500*/  SHF.L.U32 R3, R10, 0x1f, RZ ;  /* 0x0000001f0a037819 */ /* 0x004fc800000006ff */
[----:B------:R2:W3:Y:S03]  /*6510*/  SYNCS.PHASECHK.TRANS64.TRYWAIT P0, [R0+URZ+0xb8], R3 ;  /* 0x0000b803000075a7 */ /* 0x0004e600080011ff */
[----:B---3--:R-:W-:Y:S05]  /*6520*/  @!P0 NANOSLEEP.SYNCS 0x989680 ;  /* 0x009896800000895d */ /* 0x008fea0003900000 */
[----:B------:R-:W3:Y:S02]  /*6530*/  @!P0 SYNCS.PHASECHK.TRANS64 P0, [R0+URZ+0xb8], R3 ;  /* 0x0000b803000085a7 */ /* 0x000ee400080010ff */
[----:B-1-3--:R-:W-:Y:S05]  /*6540*/  @P0 EXIT ;  /* 0x000000000000094d */ /* 0x00afea0003800000 */
[----:B------:R-:W-:Y:S05]  /*6550*/  BRA `(.L_x_97) ;  /* 0xfffffffc00e87947 */ /* 0x000fea000383ffff */
.L_x_82:
[----:B------:R-:W-:-:S06]  /*6560*/  UISETP.GE.AND UP0, UPT, UR18, 0x4, UPT ;  /* 0x000000041200788c */ /* 0x000fcc000bf06270 */
[----:B------:R-:W-:-:S13]  /*6570*/  PLOP3.LUT P0, PT, PT, PT, UP0, 0x80, 0x8 ;  /* 0x000000000008781c */ /* 0x000fda0003f0f008 */
[----:B-1----:R-:W-:Y:S05]  /*6580*/  @!P0 EXIT ;  /* 0x000000000000894d */ /* 0x002fea0003800000 */
[----:B------:R-:W1:Y:S08]  /*6590*/  S2UR UR4, SR_CgaCtaId ;  /* 0x00000000000479c3 */ /* 0x000e700000008800 */
[----:B------:R-:W-:Y:S01]  /*65a0*/  BAR.SYNC.DEFER_BLOCKING 0x6, 0xa0 ;  /* 0x0182800000007b1d */ /* 0x000fe20000010000 */
[C---:B------:R-:W-:Y:S01]  /*65b0*/  IMAD.SHL.U32 R0, R85.reuse, 0x20, RZ ;  /* 0x0000002055007824 */ /* 0x040fe200078e00ff */
[C---:B------:R-:W-:Y:S01]  /*65c0*/  LOP3.LUT R86, R85.reuse, 0x60, RZ, 0xc0, !PT ;  /* 0x0000006055567812 */ /* 0x040fe200078ec0ff */
[C---:B------:R-:W-:Y:S01]  /*65d0*/  IMAD.SHL.U32 R5, R85.reuse, 0x4, RZ ;  /* 0x0000000455057824 */ /* 0x040fe200078e00ff */
[----:B------:R-:W-:Y:S01]  /*65e0*/  USHF.R.S32.HI UR54, URZ, 0x1f, UR5 ;  /* 0x0000001fff367899 */ /* 0x000fe20008011405 */
[----:B------:R-:W-:Y:S01]  /*65f0*/  IMAD.U32 R37, R85, 0x10000, RZ ;  /* 0x0001000055257824 */ /* 0x000fe200078e00ff */
[----:B------:R-:W-:-:S02]  /*6600*/  UMOV UR51, 0x400 ;  /* 0x0000040000337882 */ /* 0x000fc40000000000 */
[----:B------:R-:W2:Y:S01]  /*6610*/  LDC.64 R78, c[0x0][0x9b0] ;  /* 0x00026c00ff4e7b82 */ /* 0x000ea20000000a00 */
[----:B------:R-:W3:Y:S01]  /*6620*/  LDCU.64 UR6, c[0x0][0x990] ;  /* 0x00013200ff0677ac */ /* 0x000ee20008000a00 */
[----:B------:R-:W-:Y:S01]  /*6630*/  LOP3.LUT R4, R0, 0xc0, RZ, 0xc0, !PT ;  /* 0x000000c000047812 */ /* 0x000fe200078ec0ff */
[----:B------:R-:W-:Y:S02]  /*6640*/  HFMA2 R81, -RZ, RZ, 0, 0 ;  /* 0x00000000ff517431 */ /* 0x000fe400000001ff */
[----:B------:R-:W-:Y:S01]  /*6650*/  IMAD.MOV.U32 R83, RZ, RZ, 0x1 ;  /* 0x00000001ff537424 */ /* 0x000fe200078e00ff */
[----:B------:R-:W-:Y:S01]  /*6660*/  ULEA.HI UR54, UR54, UR5, URZ, 0x7 ;  /* 0x0000000536367291 */ /* 0x000fe2000f8f38ff */
[----:B------:R-:W-:Y:S01]  /*6670*/  LOP3.LUT R5, R4, 0x18, R5, 0xf8, !PT ;  /* 0x0000001804057812 */ /* 0x000fe200078ef805 */
[----:B------:R-:W-:Y:S01]  /*6680*/  IMAD.MOV.U32 R36, RZ, RZ, RZ ;  /* 0x000000ffff247224 */ /* 0x000fe200078e00ff */
[----:B------:R-:W4:Y:S01]  /*6690*/  LDC.64 R76, c[0x0][0x9a8] ;  /* 0x00026a00ff4c7b82 */ /* 0x000f220000000a00 */
[----:B------:R-:W-:Y:S01]  /*66a0*/  IMAD.MOV.U32 R82, RZ, RZ, RZ ;  /* 0x000000ffff527224 */ /* 0x000fe200078e00ff */
[----:B------:R-:W-:Y:S01]  /*66b0*/  LOP3.LUT R5, R5, 0xf20, R0, 0xf8, !PT ;  /* 0x00000f2005057812 */ /* 0x000fe200078ef800 */
[----:B------:R-:W2:Y:S01]  /*66c0*/  LDCU UR63, c[0x0][0x370] ;  /* 0x00006e00ff3f77ac */ /* 0x000ea20008000800 */
[----:B------:R-:W-:Y:S01]  /*66d0*/  LOP3.LUT R37, R37, 0x600000, RZ, 0xc0, !PT ;  /* 0x0060000025257812 */ /* 0x000fe200078ec0ff */
[----:B------:R-:W2:Y:S01]  /*66e0*/  LDCU UR48, c[0x0][0xc0c] ;  /* 0x00018180ff3077ac */ /* 0x000ea20008000800 */
[----:B-1----:R-:W-:Y:S01]  /*66f0*/  ULEA UR51, UR4, UR51, 0x18 ;  /* 0x0000003304337291 */ /* 0x002fe2000f8ec0ff */
[----:B---3--:R-:W-:Y:S01]  /*6700*/  MOV R90, UR6 ;  /* 0x00000006005a7c02 */ /* 0x008fe20008000f00 */
[----:B------:R-:W-:Y:S01]  /*6710*/  IMAD.U32 R89, RZ, RZ, UR7 ;  /* 0x00000007ff597e24 */ /* 0x000fe2000f8e00ff */
[----:B------:R-:W1:Y:S01]  /*6720*/  LDCU UR38, c[0x0][0xc30] ;  /* 0x00018600ff2677ac */ /* 0x000e620008000800 */
[----:B------:R-:W-:-:S05]  /*6730*/  UIADD3 UR4, UPT, UPT, UR51, 0x200, URZ ;  /* 0x0000020033047890 */ /* 0x000fca000fffe0ff */
[----:B------:R-:W3:Y:S01]  /*6740*/  LDS R2, [UR51+0x120] ;  /* 0x00012033ff027984 */ /* 0x000ee20008000800 */
[----:B------:R-:W1:Y:S01]  /*6750*/  LDCU.64 UR60, c[0x0][0x988] ;  /* 0x00013100ff3c77ac */ /* 0x000e620008000a00 */
[----:B------:R-:W-:Y:S01]  /*6760*/  MOV R80, UR4 ;  /* 0x0000000400507c02 */ /* 0x000fe20008000f00 */
[----:B------:R-:W1:Y:S03]  /*6770*/  LDCU.64 UR46, c[0x0][0xc28] ;  /* 0x00018500ff2e77ac */ /* 0x000e660008000a00 */
[----:B------:R-:W-:Y:S01]  /*6780*/  LEA R84, R5, R80, 0x1 ;  /* 0x0000005005547211 */ /* 0x000fe200078e08ff */
[----:B------:R-:W1:Y:S01]  /*6790*/  LDCU.128 UR56, c[0x0][0xc10] ;  /* 0x00018200ff3877ac */ /* 0x000e620008000c00 */
[----:B------:R-:W1:Y:S01]  /*67a0*/  LDCU UR62, c[0x0][0x374] ;  /* 0x00006e80ff3e77ac */ /* 0x000e620008000800 */
[----:B------:R-:W-:Y:S01]  /*67b0*/  USHF.R.S32.HI UR54, URZ, 0x7, UR54 ;  /* 0x00000007ff367899 */ /* 0x000fe20008011436 */
[----:B------:R-:W-:Y:S01]  /*67c0*/  UMOV UR55, URZ ;  /* 0x000000ff00377c82 */ /* 0x000fe20008000000 */
[----:B------:R-:W-:Y:S01]  /*67d0*/  UMOV UR52, URZ ;  /* 0x000000ff00347c82 */ /* 0x000fe20008000000 */
[C---:B---3--:R-:W-:Y:S01]  /*67e0*/  VIADD R3, R2.reuse, 0x80 ;  /* 0x0000008002037836 */ /* 0x048fe20000000000 */
[----:B------:R-:W-:-:S04]  /*67f0*/  LOP3.LUT R2, R2, 0xffff, RZ, 0xc0, !PT ;  /* 0x0000ffff02027812 */ /* 0x000fc800078ec0ff */
[----:B------:R-:W-:-:S05]  /*6800*/  LOP3.LUT R3, R3, 0xffff, RZ, 0xc0, !PT ;  /* 0x0000ffff03037812 */ /* 0x000fca00078ec0ff */
[----:B------:R3:W-:Y:S02]  /*6810*/  STL.64 [R1], R2 ;  /* 0x0000000201007387 */ /* 0x0007e40000100a00 */
[C---:B---3--:R-:W-:Y:S02]  /*6820*/  LOP3.LUT R3, R85.reuse, 0x2, RZ, 0xc0, !PT ;  /* 0x0000000255037812 */ /* 0x048fe400078ec0ff */
[----:B------:R-:W-:-:S03]  /*6830*/  LOP3.LUT R85, R85, 0x4, RZ, 0xc0, !PT ;  /* 0x0000000455557812 */ /* 0x000fc600078ec0ff */
[--C-:B------:R-:W-:Y:S02]  /*6840*/  IMAD R96, R3, -0x10, R84.reuse ;  /* 0xfffffff003607824 */ /* 0x100fe400078e0254 */
[----:B-12-4-:R-:W-:-:S07]  /*6850*/  IMAD R94, R85, -0x10, R84 ;  /* 0xfffffff0555e7824 */ /* 0x016fce00078e0254 */
.L_x_141:
[----:B------:R-:W-:Y:S04]  /*6860*/  SHF.L.U32 R3, R81, 0x1f, RZ ;  /* 0x0000001f51037819 */ /* 0x000fe800000006ff */
[----:B-1----:R-:W1:Y:S02]  /*6870*/  SYNCS.PHASECHK.TRANS64.TRYWAIT P0, [UR51+0xd0], R3 ;  /* 0x0000d003ff0075a7 */ /* 0x002e640008001133 */
[----:B-1-3--:R-:W-:Y:S05]  /*6880*/  @!P0 BRA `(.L_x_98) ;  /* 0x0000005000a48947 */ /* 0x00afea0003800000 */
.L_x_197:
[----:B------:R-:W2:Y:S01]  /*6890*/  LDS.128 R4, [UR51+0x110] ;  /* 0x00011033ff047984 */ /* 0x000ea20008000c00 */
[----:B------:R-:W-:Y:S01]  /*68a0*/  UISETP.GE.AND UP0, UPT, UR39, 0x1, UPT ;  /* 0x000000012700788c */ /* 0x000fe2000bf06270 */
[----:B------:R-:W-:Y:S01]  /*68b0*/  @!PT LDS RZ, [RZ] ;  /* 0x00000000fffff984 */ /* 0x000fe20000000800 */
[----:B------:R-:W-:Y:S01]  /*68c0*/  @!PT LDS RZ, [RZ] ;  /* 0x00000000fffff984 */ /* 0x000fe20000000800 */
[----:B------:R-:W-:Y:S01]  /*68d0*/  @!PT LDS RZ, [RZ] ;  /* 0x00000000fffff984 */ /* 0x000fe20000000800 */
[----:B------:R-:W-:Y:S01]  /*68e0*/  @!PT LDS RZ, [RZ] ;  /* 0x00000000fffff984 */ /* 0x000fe20000000800 */
[----:B------:R3:W-:Y:S06]  /*68f0*/  MEMBAR.ALL.CTA ;  /* 0x0000000000007992 */ /* 0x0007ec0000008000 */
[----:B---3--:R-:W3:Y:S01]  /*6900*/  FENCE.VIEW.ASYNC.S ;  /* 0x00000000000073c6 */ /* 0x008ee20000000000 */
[----:B--2---:R-:W-:Y:S11]  /*6910*/  LOP3.LUT P0, RZ, R6, 0x1, RZ, 0xc0, !PT ;  /* 0x0000000106ff7812 */ /* 0x004ff6000780c0ff */
[----:B------:R-:W-:Y:S02]  /*6920*/  @!UPT UIADD3 URZ, UPT, UPT, URZ, URZ, URZ ;  /* 0x000000fffffff290 */ /* 0x000fe4000fffe0ff */
[----:B---3--:R-:W-:Y:S01]  /*6930*/  VOTEU.ANY UP1, P0 ;  /* 0x0000000000ff7886 */ /* 0x008fe20000020100 */
[----:B------:R-:W-:Y:S01]  /*6940*/  PLOP3.LUT P0, PT, PT, PT, UP1, 0x80, 0x8 ;  /* 0x000000000008781c */ /* 0x000fe20003f0f018 */
[----:B------:R-:W-:Y:S06]  /*6950*/  UP2UR UR4, UPR, URZ, 0x2 ;  /* 0x00000002ff047883 */ /* 0x000fec0008000000 */
[----:B------:R-:W-:Y:S01]  /*6960*/  IMAD.U32 R95, RZ, RZ, UR4 ;  /* 0x00000004ff5f7e24 */ /* 0x000fe2000f8e00ff */
[----:B------:R-:W-:Y:S04]  /*6970*/  UIADD3 UR4, UPT, UPT, UR51, 0xd8, URZ ;  /* 0x000000d833047890 */ /* 0x000fe8000fffe0ff */
[----:B------:R-:W-:Y:S01]  /*6980*/  UPRMT UR4, URZ, 0x654, UR4 ;  /* 0x00000654ff047896 */ /* 0x000fe20008000004 */
[----:B------:R-:W-:Y:S02]  /*6990*/  @P0 MOV R2, R4 ;  /* 0x0000000400020202 */ /* 0x000fe40000000f00 */
[----:B-1----:R-:W-:Y:S02]  /*69a0*/  @P0 LOP3.LUT R0, R5, 0xffff, RZ, 0xc0, !PT ;  /* 0x0000ffff05000812 */ /* 0x002fe400078ec0ff */
[----:B------:R-:W-:Y:S02]  /*69b0*/  @P0 R2UR UR6, R2 ;  /* 0x00000000020602ca */ /* 0x000fe400000e0000 */
[----:B------:R-:W-:Y:S01]  /*69c0*/  @P0 R2UR UR5, R0 ;  /* 0x00000000000502ca */ /* 0x000fe200000e0000 */
[----:B------:R-:W-:Y:S01]  /*69d0*/  IMAD.U32 R0, RZ, RZ, UR54 ;  /* 0x00000036ff007e24 */ /* 0x000fe2000f8e00ff */
[----:B------:R-:W-:Y:S04]  /*69e0*/  SYNCS.ARRIVE.TRANS64.RED.A1T0 RZ, [UR4], RZ ;  /* 0x000000ffffff79a7 */ /* 0x000fe80008100404 */
[----:B------:R-:W-:Y:S05]  /*69f0*/  IABS R2, R0 ;  /* 0x0000000000027213 */ /* 0x000fea0000000000 */
[----:B------:R-:W-:Y:S02]  /*6a00*/  @UP1 UMOV UR37, UR6 ;  /* 0x0000000600251c82 */ /* 0x000fe40008000000 */
[----:B------:R-:W-:Y:S01]  /*6a10*/  @UP1 UMOV UR36, UR5 ;  /* 0x0000000500241c82 */ /* 0x000fe20008000000 */
[----:B------:R-:W-:Y:S05]  /*6a20*/  BRA.U !UP0, `(.L_x_99) ;  /* 0x0000000108cc7547 */ /* 0x000fea000b800000 */
[----:B------:R-:W1:Y:S01]  /*6a30*/  LDCU UR9, c[0x0][0xc20] ;  /* 0x00018400ff0977ac */ /* 0x000e620008000800 */
[----:B------:R-:W-:Y:S02]  /*6a40*/  UIMAD.WIDE.U32 UR4, UR62, UR59, URZ ;  /* 0x0000003b3e0472a5 */ /* 0x000fe4000f8e00ff */
[----:B------:R-:W-:Y:S02]  /*6a50*/  UIMAD.WIDE.U32 UR6, UR63, UR56, URZ ;  /* 0x000000383f0672a5 */ /* 0x000fe4000f8e00ff */
[----:B------:R-:W-:Y:S02]  /*6a60*/  UIMAD.WIDE.U32 UR10, UR36, UR59, URZ ;  /* 0x0000003b240a72a5 */ /* 0x000fe4000f8e00ff */
[----:B------:R-:W-:Y:S02]  /*6a70*/  UISETP.NE.AND UP0, UPT, UR58, 0x1, UPT ;  /* 0x000000013a00788c */ /* 0x000fe4000bf05270 */
[----:B------:R-:W-:Y:S02]  /*6a80*/  UISETP.NE.AND UP1, UPT, UR48, 0x1, UPT ;  /* 0x000000013000788c */ /* 0x000fe4000bf25270 */
[----:B------:R-:W-:Y:S02]  /*6a90*/  UISETP.NE.AND UP2, UPT, UR39, 0x1, UPT ;  /* 0x000000012700788c */ /* 0x000fe4000bf45270 */
[----:B------:R-:W-:Y:S01]  /*6aa0*/  UIMAD.WIDE.U32 UR12, UR37, UR56, URZ ;  /* 0x00000038250c72a5 */ /* 0x000fe2000f8e00ff */
[----:B------:R-:W-:Y:S01]  /*6ab0*/  UMOV UR4, UR5 ;  /* 0x0000000500047c82 */ /* 0x000fe20008000000 */
[----:B------:R-:W-:Y:S01]  /*6ac0*/  UMOV UR6, UR11 ;  /* 0x0000000b00067c82 */ /* 0x000fe20008000000 */
[----:B-1----:R-:W-:Y:S03]  /*6ad0*/  USHF.R.U32.HI UR8, URZ, UR9, UR4 ;  /* 0x00000009ff087299 */ /* 0x002fe60008011604 */
[----:B------:R-:W-:Y:S02]  /*6ae0*/  UMOV UR4, UR7 ;  /* 0x0000000700047c82 */ /* 0x000fe40008000000 */
[----:B------:R-:W-:Y:S02]  /*6af0*/  USHF.R.U32.HI UR5, URZ, UR57, UR4 ;  /* 0x00000039ff057299 */ /* 0x000fe40008011604 */
[----:B------:R-:W-:Y:S02]  /*6b00*/  USEL UR4, UR62, UR8, !UP0 ;  /* 0x000000083e047287 */ /* 0x000fe4000c000000 */
[----:B------:R-:W-:Y:S02]  /*6b10*/  USHF.R.U32.HI UR8, URZ, UR9, UR6 ;  /* 0x00000009ff087299 */ /* 0x000fe40008011606 */
[----:B------:R-:W-:Y:S02]  /*6b20*/  UIMAD.WIDE.U32 UR6, UR4, UR46, URZ ;  /* 0x0000002e040672a5 */ /* 0x000fe4000f8e00ff */
[----:B------:R-:W-:Y:S02]  /*6b30*/  USEL UR9, UR63, UR5, !UP1 ;  /* 0x000000053f097287 */ /* 0x000fe4000c800000 */
[----:B------:R-:W-:Y:S02]  /*6b40*/  USEL UR8, UR36, UR8, !UP0 ;  /* 0x0000000824087287 */ /* 0x000fe4000c000000 */
[----:B------:R-:W-:Y:S01]  /*6b50*/  UIMAD.WIDE.U32 UR10, UR9, UR46, URZ ;  /* 0x0000002e090a72a5 */ /* 0x000fe2000f8e00ff */
[----:B------:R-:W-:Y:S01]  /*6b60*/  UMOV UR6, UR7 ;  /* 0x0000000700067c82 */ /* 0x000fe20008000000 */
[----:B------:R-:W-:Y:S01]  /*6b70*/  UMOV UR5, UR13 ;  /* 0x0000000d00057c82 */ /* 0x000fe20008000000 */
[----:B------:R-:W-:Y:S02]  /*6b80*/  @UP2 USHF.R.U32.HI UR4, URZ, UR47, UR6 ;  /* 0x0000002fff042299 */ /* 0x000fe40008011606 */
[----:B------:R-:W-:Y:S02]  /*6b90*/  USHF.R.U32.HI UR5, URZ, UR57, UR5 ;  /* 0x00000039ff057299 */ /* 0x000fe40008011605 */
[----:B------:R-:W-:Y:S02]  /*6ba0*/  UIMAD UR4, UR39, UR4, URZ ;  /* 0x00000004270472a4 */ /* 0x000fe4000f8e02ff */
[----:B------:R-:W-:Y:S02]  /*6bb0*/  USEL UR5, UR37, UR5, !UP1 ;  /* 0x0000000525057287 */ /* 0x000fe4000c800000 */
[----:B------:R-:W-:Y:S01]  /*6bc0*/  UISETP.GE.AND UP0, UPT, UR8, UR4, UPT ;  /* 0x000000040800728c */ /* 0x000fe2000bf06270 */
[----:B------:R-:W-:Y:S01]  /*6bd0*/  UMOV UR6, UR11 ;  /* 0x0000000b00067c82 */ /* 0x000fe20008000000 */
[----:B------:R-:W-:Y:S02]  /*6be0*/  UIMAD.WIDE.U32 UR10, UR8, UR46, URZ ;  /* 0x0000002e080a72a5 */ /* 0x000fe4000f8e00ff */
[----:B------:R-:W-:Y:S04]  /*6bf0*/  @UP2 USHF.R.U32.HI UR9, URZ, UR47, UR6 ;  /* 0x0000002fff092299 */ /* 0x000fe80008011606 */
[----:B------:R-:W-:Y:S01]  /*6c00*/  UIMAD UR6, UR39, UR9, URZ ;  /* 0x00000009270672a4 */ /* 0x000fe2000f8e02ff */
[----:B------:R-:W-:Y:S03]  /*6c10*/  UMOV UR4, UR11 ;  /* 0x0000000b00047c82 */ /* 0x000fe60008000000 */
[----:B------:R-:W-:Y:S02]  /*6c20*/  UISETP.GE.OR UP0, UPT, UR5, UR6, UP0 ;  /* 0x000000060500728c */ /* 0x000fe40008706670 */
[----:B------:R-:W-:Y:S02]  /*6c30*/  USHF.R.U32.HI UR4, URZ, UR47, UR4 ;  /* 0x0000002fff047299 */ /* 0x000fe40008011604 */
[----:B------:R-:W-:Y:S02]  /*6c40*/  UIMAD.WIDE.U32 UR6, UR5, UR46, URZ ;  /* 0x0000002e050672a5 */ /* 0x000fe4000f8e00ff */
[----:B------:R-:W-:Y:S02]  /*6c50*/  USEL UR11, UR8, UR4, !UP2 ;  /* 0x00000004080b7287 */ /* 0x000fe4000d000000 */
[----:B------:R-:W-:Y:S02]  /*6c60*/  UIADD3 UR6, UPT, UPT, -UR5, URZ, URZ ;  /* 0x000000ff05067290 */ /* 0x000fe4000fffe1ff */
[----:B------:R-:W-:Y:S02]  /*6c70*/  UIADD3 UR10, UPT, UPT, -UR11, URZ, URZ ;  /* 0x000000ff0b0a7290 */ /* 0x000fe4000fffe1ff */
[----:B------:R-:W-:Y:S02]  /*6c80*/  UIMAD UR6, UR48, UR6, UR37 ;  /* 0x00000006300672a4 */ /* 0x000fe4000f8e0225 */
[----:B------:R-:W-:Y:S01]  /*6c90*/  UIMAD UR10, UR39, UR10, UR8 ;  /* 0x0000000a270a72a4 */ /* 0x000fe2000f8e0208 */
[----:B------:R-:W-:Y:S01]  /*6ca0*/  @!UP0 UMOV UR4, UR7 ;  /* 0x0000000700048c82 */ /* 0x000fe20008000000 */
[----:B------:R-:W-:Y:S02]  /*6cb0*/  UIADD3 UR7, UPT, UPT, -UR8, URZ, URZ ;  /* 0x000000ff08077290 */ /* 0x000fe4000fffe1ff */
[----:B------:R-:W-:Y:S04]  /*6cc0*/  @!UP0 USHF.R.U32.HI UR4, URZ, UR47, UR4 ;  /* 0x0000002fff048299 */ /* 0x000fe80008011604 */
[----:B------:R-:W-:Y:S04]  /*6cd0*/  @!UP0 USEL UR4, UR5, UR4, !UP2 ;  /* 0x0000000405048287 */ /* 0x000fe8000d000000 */
[----:B------:R-:W-:Y:S02]  /*6ce0*/  @!UP0 UIMAD UR9, UR9, UR10, UR4 ;  /* 0x0000000a090982a4 */ /* 0x000fe4000f8e0204 */
[----:B------:R-:W-:Y:S02]  /*6cf0*/  @!UP0 UIADD3 UR10, UPT, UPT, UR11, -UR4, URZ ;  /* 0x800000040b0a8290 */ /* 0x000fe4000fffe0ff */
[----:B------:R-:W-:Y:S02]  /*6d00*/  UIMAD UR4, UR58, UR7, UR36 ;  /* 0x000000073a0472a4 */ /* 0x000fe4000f8e0224 */
[----:B------:R-:W-:Y:S03]  /*6d10*/  @!UP0 UIMAD UR8, UR10, UR39, UR5 ;  /* 0x000000270a0882a4 */ /* 0x000fe6000f8e0205 */
[----:B------:R-:W-:Y:S02]  /*6d20*/  @!UP0 UMOV UR5, UR9 ;  /* 0x0000000900058c82 */ /* 0x000fe40008000000 */
[----:B------:R-:W-:Y:S02]  /*6d30*/  UIMAD UR37, UR5, UR48, UR6 ;  /* 0x00000030052572a4 */ /* 0x000fe4000f8e0206 */
[----:B------:R-:W-:Y:S11]  /*6d40*/  UIMAD UR36, UR8, UR58, UR4 ;  /* 0x0000003a082472a4 */ /* 0x000ff6000f8e0204 */
[----:B------:R-:W-:Y:S01]  /*6d50*/  @!UPT UIADD3 URZ, UPT, UPT, URZ, URZ, URZ ;  /* 0x000000fffffff290 */ /* 0x000fe2000fffe0ff */
.L_x_99:
[----:B------:R-:W1:Y:S01]  /*6d60*/  LDCU UR16, c[0x0][0x388] ;  /* 0x00007100ff1077ac */ /* 0x000e620008000800 */
[----:B------:R-:W-:Y:S01]  /*6d70*/  R2UR UR6, R2 ;  /* 0x00000000020672ca */ /* 0x000fe200000e0000 */
[----:B------:R-:W-:Y:S01]  /*6d80*/  IMAD.U32 R8, RZ, RZ, UR21 ;  /* 0x00000015ff087e24 */ /* 0x000fe2000f8e00ff */
[----:B------:R-:W-:Y:S01]  /*6d90*/  LEA R2, R36, UR49, 0x2 ;  /* 0x0000003124027c11 */ /* 0x000fe2000f8e10ff */
[----:B------:R-:W2:Y:S01]  /*6da0*/  LDCU UR11, c[0x0][0x38c] ;  /* 0x00007180ff0b77ac */ /* 0x000ea20008000800 */
[----:B------:R-:W-:Y:S01]  /*6db0*/  IABS R0, R0 ;  /* 0x0000000000007213 */ /* 0x000fe20000000000 */
[----:B------:R-:W-:Y:S01]  /*6dc0*/  BSSY.RECONVERGENT B6, `(.L_x_100) ;  /* 0x0000094000067945 */ /* 0x000fe20003800200 */
[----:B------:R-:W-:Y:S01]  /*6dd0*/  IABS R8, R8 ;  /* 0x0000000800087213 */ /* 0x000fe20000000000 */
[----:B------:R-:W-:Y:S01]  /*6de0*/  USHF.L.U32 UR42, UR28, 0x7, URZ ;  /* 0x000000071c2a7899 */ /* 0x000fe200080006ff */
[----:B------:R-:W5:Y:S01]  /*6df0*/  LDL R2, [R2] ;  /* 0x0000000002027983 */ /* 0x000f620000100800 */
[----:B------:R-:W-:Y:S01]  /*6e00*/  IMAD.MOV R0, RZ, RZ, -R0 ;  /* 0x000000ffff007224 */ /* 0x000fe200078e0a00 */
[----:B------:R-:W-:Y:S02]  /*6e10*/  R2UR UR9, R8 ;  /* 0x00000000080972ca */ /* 0x000fe400000e0000 */
[----:B------:R-:W-:Y:S01]  /*6e20*/  @P0 SHF.R.U32.HI R4, RZ, 0x10, R5 ;  /* 0x00000010ff040819 */ /* 0x000fe20000011605 */
[----:B------:R-:W3:Y:S01]  /*6e30*/  I2F.RP R10, UR6 ;  /* 0x00000006000a7d06 */ /* 0x000ee20008209400 */
[----:B------:R-:W-:Y:S02]  /*6e40*/  R2UR UR17, R98 ;  /* 0x00000000621172ca */ /* 0x000fe400000e0000 */
[----:B------:R-:W-:Y:S02]  /*6e50*/  @P0 R2UR UR17, R4 ;  /* 0x00000000041102ca */ /* 0x000fe400000e0000 */
[----:B------:R-:W-:Y:S05]  /*6e60*/  LOP3.LUT P0, RZ, R80, 0x1b0, RZ, 0xc0, !PT ;  /* 0x000001b050ff7812 */ /* 0x000fea000780c0ff */
[----:B---3--:R-:W3:Y:S06]  /*6e70*/  MUFU.RCP R3, R10 ;  /* 0x0000000a00037308 */ /* 0x008eec0000001000 */
[----:B------:R-:W-:Y:S02]  /*6e80*/  IMAD.U32 R98, RZ, RZ, UR17 ;  /* 0x00000011ff627e24 */ /* 0x000fe4000f8e00ff */
[----:B---3--:R-:W-:Y:S04]  /*6e90*/  VIADD R9, R3, 0xffffffe ;  /* 0x0ffffffe03097836 */ /* 0x008fe80000000000 */
[----:B------:R-:W3:Y:S02]  /*6ea0*/  F2I.FTZ.U32.TRUNC.NTZ R3, R9 ;  /* 0x0000000900037305 */ /* 0x000ee4000021f000 */
[----:B---3--:R-:W-:Y:S01]  /*6eb0*/  R2UR UR5, R3 ;  /* 0x00000000030572ca */ /* 0x008fe200000e0000 */
[----:B-1----:R-:W-:Y:S05]  /*6ec0*/  IMAD.U32 R3, RZ, RZ, UR16 ;  /* 0x00000010ff037e24 */ /* 0x002fea000f8e00ff */
[----:B------:R-:W-:Y:S04]  /*6ed0*/  IABS R3, R3 ;  /* 0x0000000300037213 */ /* 0x000fe80000000000 */
[----:B------:R-:W-:Y:S03]  /*6ee0*/  R2UR UR7, R3 ;  /* 0x00000000030772ca */ /* 0x000fe600000e0000 */
[----:B------:R-:W-:Y:S04]  /*6ef0*/  UIADD3 UR4, UPT, UPT, URZ, -UR5, URZ ;  /* 0x80000005ff047290 */ /* 0x000fe8000fffe0ff */
[----:B------:R-:W-:Y:S03]  /*6f00*/  UIMAD UR8, UR4, UR6, URZ ;  /* 0x00000006040872a4 */ /* 0x000fe6000f8e02ff */
[----:B------:R-:W-:Y:S02]  /*6f10*/  UMOV UR4, URZ ;  /* 0x000000ff00047c82 */ /* 0x000fe40008000000 */
[----:B------:R-:W-:Y:S01]  /*6f20*/  UIMAD.WIDE.U32 UR4, UR5, UR8, UR4 ;  /* 0x00000008050472a5 */ /* 0x000fe2000f8e0004 */
[----:B------:R-:W1:Y:S01]  /*6f30*/  I2F.RP R8, UR7 ;  /* 0x0000000700087d06 */ /* 0x000e620008209400 */
[----:B------:R-:W-:Y:S05]  /*6f40*/  R2UR UR8, R0 ;  /* 0x00000000000872ca */ /* 0x000fea00000e0000 */
[----:B------:R-:W-:Y:S02]  /*6f50*/  UMOV UR4, UR5 ;  /* 0x0000000500047c82 */ /* 0x000fe40008000000 */
[----:B------:R-:W-:Y:S02]  /*6f60*/  UIMAD.WIDE.U32 UR4, UR4, UR9, URZ ;  /* 0x00000009040472a5 */ /* 0x000fe4000f8e00ff */
[----:B-1----:R-:W1:Y:S05]  /*6f70*/  MUFU.RCP R0, R8 ;  /* 0x0000000800007308 */ /* 0x002e6a0000001000 */
[----:B------:R-:W-:Y:S02]  /*6f80*/  UMOV UR43, UR5 ;  /* 0x00000005002b7c82 */ /* 0x000fe40008000000 */
[----:B------:R-:W-:Y:S04]  /*6f90*/  UIMAD UR4, UR43, UR8, UR9 ;  /* 0x000000082b0472a4 */ /* 0x000fe8000f8e0209 */
[----:B------:R-:W-:Y:S01]  /*6fa0*/  UISETP.GT.U32.AND UP0, UPT, UR6, UR4, UPT ;  /* 0x000000040600728c */ /* 0x000fe2000bf04070 */
[----:B-1----:R-:W-:Y:S10]  /*6fb0*/  VIADD R3, R0, 0xffffffe ;  /* 0x0ffffffe00037836 */ /* 0x002ff40000000000 */
[----:B------:R-:W-:Y:S02]  /*6fc0*/  @!UP0 UIADD3 UR4, UPT, UPT, UR4, -UR6, URZ ;  /* 0x8000000604048290 */ /* 0x000fe4000fffe0ff */
[----:B------:R-:W-:Y:S01]  /*6fd0*/  @!UP0 UIADD3 UR43, UPT, UPT, UR43, 0x1, URZ ;  /* 0x000000012b2b8890 */ /* 0x000fe2000fffe0ff */
[----:B------:R-:W1:Y:S01]  /*6fe0*/  F2I.FTZ.U32.TRUNC.NTZ R0, R3 ;  /* 0x0000000300007305 */ /* 0x000e62000021f000 */
[----:B------:R-:W-:Y:S02]  /*6ff0*/  UISETP.GE.U32.AND UP2, UPT, UR4, UR6, UPT ;  /* 0x000000060400728c */ /* 0x000fe4000bf46070 */
[----:B------:R-:W-:Y:S02]  /*7000*/  ULOP3.LUT UR4, UR21, UR54, URZ, 0x3c, !UPT ;  /* 0x0000003615047292 */ /* 0x000fe4000f8e3cff */
[----:B------:R-:W-:Y:S02]  /*7010*/  UISETP.NE.AND UP0, UPT, UR54, URZ, UPT ;  /* 0x000000ff3600728c */ /* 0x000fe4000bf05270 */
[----:B------:R-:W-:Y:S05]  /*7020*/  UISETP.GE.AND UP1, UPT, UR4, URZ, UPT ;  /* 0x000000ff0400728c */ /* 0x000fea000bf26270 */
[----:B------:R-:W-:Y:S01]  /*7030*/  @UP2 UIADD3 UR43, UPT, UPT, UR43, 0x1, URZ ;  /* 0x000000012b2b2890 */ /* 0x000fe2000fffe0ff */
[----:B-1----:R-:W-:Y:S05]  /*7040*/  R2UR UR5, R0 ;  /* 0x00000000000572ca */ /* 0x002fea00000e0000 */
[----:B------:R-:W-:Y:S02]  /*7050*/  @!UP1 UIADD3 UR43, UPT, UPT, -UR43, URZ, URZ ;  /* 0x000000ff2b2b9290 */ /* 0x000fe4000fffe1ff */
[----:B------:R-:W-:Y:S06]  /*7060*/  @!UP0 ULOP3.LUT UR43, URZ, UR54, URZ, 0x33, !UPT ;  /* 0x00000036ff2b8292 */ /* 0x000fec000f8e33ff */
[----:B------:R-:W-:Y:S01]  /*7070*/  IMAD.U32 R0, RZ, RZ, UR43 ;  /* 0x0000002bff007e24 */ /* 0x000fe2000f8e00ff */
[----:B------:R-:W-:Y:S04]  /*7080*/  UIADD3 UR4, UPT, UPT, URZ, -UR5, URZ ;  /* 0x80000005ff047290 */ /* 0x000fe8000fffe0ff */
[----:B------:R-:W-:Y:S01]  /*7090*/  IABS R0, R0 ;  /* 0x0000000000007213 */ /* 0x000fe20000000000 */
[----:B------:R-:W-:Y:S03]  /*70a0*/  UIMAD UR6, UR4, UR7, URZ ;  /* 0x00000007040672a4 */ /* 0x000fe6000f8e02ff */
[----:B------:R-:W-:Y:S01]  /*70b0*/  R2UR UR8, R0 ;  /* 0x00000000000872ca */ /* 0x000fe200000e0000 */
[----:B------:R-:W-:Y:S01]  /*70c0*/  UMOV UR4, URZ ;  /* 0x000000ff00047c82 */ /* 0x000fe20008000000 */
[----:B--2---:R-:W-:Y:S01]  /*70d0*/  IMAD.U32 R0, RZ, RZ, UR11 ;  /* 0x0000000bff007e24 */ /* 0x004fe2000f8e00ff */
[----:B------:R-:W-:Y:S04]  /*70e0*/  UIMAD.WIDE.U32 UR4, UR5, UR6, UR4 ;  /* 0x00000006050472a5 */ /* 0x000fe8000f8e0004 */
[----:B------:R-:W-:Y:S03]  /*70f0*/  IABS R9, R0 ;  /* 0x0000000000097213 */ /* 0x000fe60000000000 */
[----:B------:R-:W-:Y:S01]  /*7100*/  UMOV UR4, UR5 ;  /* 0x0000000500047c82 */ /* 0x000fe20008000000 */
[----:B------:R-:W1:Y:S02]  /*7110*/  I2F.RP R0, R9 ;  /* 0x0000000900007306 */ /* 0x000e640000209400 */
[----:B------:R-:W-:Y:S07]  /*7120*/  UIMAD.WIDE.U32 UR4, UR4, UR8, URZ ;  /* 0x00000008040472a5 */ /* 0x000fee000f8e00ff */
[----:B------:R-:W-:Y:S02]  /*7130*/  UMOV UR44, UR5 ;  /* 0x00000005002c7c82 */ /* 0x000fe40008000000 */
[----:B------:R-:W-:Y:S04]  /*7140*/  UIADD3 UR4, UPT, UPT, -UR44, URZ, URZ ;  /* 0x000000ff2c047290 */ /* 0x000fe8000fffe1ff */
[----:B------:R-:W-:Y:S01]  /*7150*/  UIMAD UR4, UR7, UR4, UR8 ;  /* 0x00000004070472a4 */ /* 0x000fe2000f8e0208 */
[----:B-1----:R-:W1:Y:S03]  /*7160*/  MUFU.RCP R0, R0 ;  /* 0x0000000000007308 */ /* 0x002e660000001000 */
[----:B------:R-:W-:Y:S11]  /*7170*/  UISETP.GT.U32.AND UP0, UPT, UR7, UR4, UPT ;  /* 0x000000040700728c */ /* 0x000ff6000bf04070 */
[----:B------:R-:W-:Y:S02]  /*7180*/  @!UP0 UIADD3 UR4, UPT, UPT, UR4, -UR7, URZ ;  /* 0x8000000704048290 */ /* 0x000fe4000fffe0ff */
[----:B------:R-:W-:Y:S01]  /*7190*/  @!UP0 UIADD3 UR44, UPT, UPT, UR44, 0x1, URZ ;  /* 0x000000012c2c8890 */ /* 0x000fe2000fffe0ff */
[----:B-1----:R-:W-:Y:S01]  /*71a0*/  VIADD R10, R0, 0xffffffe ;  /* 0x0ffffffe000a7836 */ /* 0x002fe20000000000 */
[----:B------:R-:W-:Y:S02]  /*71b0*/  UISETP.GE.U32.AND UP1, UPT, UR4, UR7, UPT ;  /* 0x000000070400728c */ /* 0x000fe4000bf26070 */
[----:B------:R-:W-:Y:S01]  /*71c0*/  ULOP3.LUT UR4, UR43, UR16, URZ, 0x3c, !UPT ;  /* 0x000000102b047292 */ /* 0x000fe2000f8e3cff */
[----:B------:R-:W1:Y:S03]  /*71d0*/  F2I.FTZ.U32.TRUNC.NTZ R11, R10 ;  /* 0x0000000a000b7305 */ /* 0x000e66000021f000 */
[----:B------:R-:W-:Y:S05]  /*71e0*/  UISETP.GE.AND UP0, UPT, UR4, URZ, UPT ;  /* 0x000000ff0400728c */ /* 0x000fea000bf06270 */
[----:B------:R-:W-:Y:S02]  /*71f0*/  @UP1 UIADD3 UR44, UPT, UPT, UR44, 0x1, URZ ;  /* 0x000000012c2c1890 */ /* 0x000fe4000fffe0ff */
[----:B------:R-:W-:Y:S04]  /*7200*/  UISETP.NE.AND UP1, UPT, UR16, URZ, UPT ;  /* 0x000000ff1000728c */ /* 0x000fe8000bf25270 */
[----:B------:R-:W-:Y:S01]  /*7210*/  @!UP0 UIADD3 UR44, UPT, UPT, -UR44, URZ, URZ ;  /* 0x000000ff2c2c8290 */ /* 0x000fe2000fffe1ff */
[--C-:B-1----:R-:W-:Y:S02]  /*7220*/  IMAD.MOV R8, RZ, RZ, -R11.reuse ;  /* 0x000000ffff087224 */ /* 0x102fe400078e0a0b */
[----:B------:R-:W-:Y:S02]  /*7230*/  IMAD.MOV.U32 R10, RZ, RZ, RZ ;  /* 0x000000ffff0a7224 */ /* 0x000fe400078e00ff */
[----:B------:R-:W-:Y:S02]  /*7240*/  IMAD R3, R8, R9, RZ ;  /* 0x0000000908037224 */ /* 0x000fe400078e02ff */
[----:B------:R-:W-:Y:S02]  /*7250*/  @!UP1 ULOP3.LUT UR44, URZ, UR16, URZ, 0x33, !UPT ;  /* 0x00000010ff2c9292 */ /* 0x000fe4000f8e33ff */
[----:B------:R-:W-:Y:S01]  /*7260*/  UISETP.NE.AND UP1, UPT, UR38, 0x1, UPT ;  /* 0x000000012600788c */ /* 0x000fe2000bf25270 */
[----:B------:R-:W-:Y:S04]  /*7270*/  IMAD.HI.U32 R11, R11, R3, R10 ;  /* 0x000000030b0b7227 */ /* 0x000fe800078e000a */
[----:B------:R-:W-:Y:S05]  /*7280*/  IMAD.U32 R0, RZ, RZ, UR44 ;  /* 0x0000002cff007e24 */ /* 0x000fea000f8e00ff */
[----:B------:R-:W-:Y:S01]  /*7290*/  IABS R0, R0 ;  /* 0x0000000000007213 */ /* 0x000fe20000000000 */
[----:B------:R-:W1:Y:S04]  /*72a0*/  @!UP1 LDCU.128 UR12, c[0x0][0xc10] ;  /* 0x00018200ff0c97ac */ /* 0x000e680008000c00 */
[----:B------:R-:W-:Y:S01]  /*72b0*/  IMAD.HI.U32 R11, R11, R0, RZ ;  /* 0x000000000b0b7227 */ /* 0x000fe200078e00ff */
[----:B------:R-:W2:Y:S03]  /*72c0*/  @!UP1 LDCU UR10, c[0x0][0xc20] ;  /* 0x00018400ff0a97ac */ /* 0x000ea60008000800 */
[----:B------:R-:W-:Y:S01]  /*72d0*/  IMAD.MOV R3, RZ, RZ, -R11 ;  /* 0x000000ffff037224 */ /* 0x000fe200078e0a0b */
[----:B------:R-:W3:Y:S03]  /*72e0*/  @!UP1 LDCU UR5, c[0x0][0xc0c] ;  /* 0x00018180ff0597ac */ /* 0x000ee60008000800 */
[C---:B------:R-:W-:Y:S01]  /*72f0*/  IMAD R0, R9.reuse, R3, R0 ;  /* 0x0000000309007224 */ /* 0x040fe200078e0200 */
[----:B-1----:R-:W-:Y:S04]  /*7300*/  UIMAD.WIDE.U32 UR6, UR36, UR15, URZ ;  /* 0x0000000f240672a5 */ /* 0x002fe8000f8e00ff */
[----:B------:R-:W-:Y:S01]  /*7310*/  ISETP.GT.U32.AND P1, PT, R9, R0, PT ;  /* 0x000000000900720c */ /* 0x000fe20003f24070 */
[----:B------:R-:W-:Y:S02]  /*7320*/  UIMAD.WIDE.U32 UR8, UR37, UR12, URZ ;  /* 0x0000000c250872a5 */ /* 0x000fe4000f8e00ff */
[----:B------:R-:W-:Y:S02]  /*7330*/  @!UP1 UISETP.NE.AND UP0, UPT, UR14, 0x1, UPT ;  /* 0x000000010e00988c */ /* 0x000fe4000bf05270 */
[----:B------:R-:W-:Y:S01]  /*7340*/  ULOP3.LUT UR8, UR44, UR11, URZ, 0x3c, !UPT ;  /* 0x0000000b2c087292 */ /* 0x000fe2000f8e3cff */
[----:B------:R-:W-:Y:S02]  /*7350*/  @!UP1 UMOV UR6, UR7 ;  /* 0x0000000700069c82 */ /* 0x000fe40008000000 */
[----:B------:R-:W-:Y:S01]  /*7360*/  @!UP1 UMOV UR4, UR9 ;  /* 0x0000000900049c82 */ /* 0x000fe20008000000 */
[----:B--2---:R-:W-:Y:S02]  /*7370*/  @!UP1 USHF.R.U32.HI UR6, URZ, UR10, UR6 ;  /* 0x0000000aff069299 */ /* 0x004fe40008011606 */
[----:B---3--:R-:W-:Y:S02]  /*7380*/  @!UP1 UISETP.NE.AND UP2, UPT, UR5, 0x1, UPT ;  /* 0x000000010500988c */ /* 0x008fe4000bf45270 */
[----:B------:R-:W-:Y:S01]  /*7390*/  @!UP1 USHF.R.U32.HI UR4, URZ, UR13, UR4 ;  /* 0x0000000dff049299 */ /* 0x000fe20008011604 */
[----:B------:R-:W-:Y:S01]  /*73a0*/  @!P1 IMAD.IADD R0, R0, 0x1, -R9 ;  /* 0x0000000100009824 */ /* 0x000fe200078e0a09 */
[----:B------:R-:W-:Y:S01]  /*73b0*/  @!UP1 USEL UR6, UR36, UR6, !UP0 ;  /* 0x0000000624069287 */ /* 0x000fe2000c000000 */
[----:B------:R-:W-:Y:S01]  /*73c0*/  @!P1 VIADD R11, R11, 0x1 ;  /* 0x000000010b0b9836 */ /* 0x000fe20000000000 */
[----:B------:R-:W-:Y:S02]  /*73d0*/  @!UP1 USEL UR7, UR37, UR4, !UP2 ;  /* 0x0000000425079287 */ /* 0x000fe4000d000000 */
[----:B------:R-:W-:Y:S01]  /*73e0*/  UISETP.GE.AND UP0, UPT, UR8, URZ, UPT ;  /* 0x000000ff0800728c */ /* 0x000fe2000bf06270 */
[----:B------:R-:W-:Y:S01]  /*73f0*/  ISETP.GE.U32.AND P2, PT, R0, R9, PT ;  /* 0x000000090000720c */ /* 0x000fe20003f46070 */
[----:B------:R-:W-:Y:S02]  /*7400*/  UISETP.NE.AND UP2, UPT, UR11, URZ, UPT ;  /* 0x000000ff0b00728c */ /* 0x000fe4000bf45270 */
[----:B------:R-:W-:Y:S02]  /*7410*/  @!UP1 UIADD3 UR4, UPT, UPT, -UR7, UR6, URZ ;  /* 0x0000000607049290 */ /* 0x000fe4000fffe1ff */
[----:B------:R-:W-:Y:S02]  /*7420*/  @!UP1 UIADD3 UR6, UPT, UPT, UR7, -UR6, URZ ;  /* 0x8000000607069290 */ /* 0x000fe4000fffe0ff */
[----:B------:R-:W-:Y:S02]  /*7430*/  UIADD3 UR7, UPT, UPT, -UR43, URZ, URZ ;  /* 0x000000ff2b077290 */ /* 0x000fe4000fffe1ff */
[----:B------:R-:W-:Y:S02]  /*7440*/  @!UP1 UIMAD UR37, UR4, UR5, UR37 ;  /* 0x00000005042592a4 */ /* 0x000fe4000f8e0225 */
[----:B------:R-:W-:Y:S02]  /*7450*/  UIMAD UR4, UR54, UR7, UR21 ;  /* 0x00000007360472a4 */ /* 0x000fe4000f8e0215 */
[----:B------:R-:W-:Y:S01]  /*7460*/  @!UP1 UIMAD UR36, UR6, UR14, UR36 ;  /* 0x0000000e062492a4 */ /* 0x000fe2000f8e0224 */
[----:B------:R-:W-:Y:S01]  /*7470*/  @P2 VIADD R11, R11, 0x1 ;  /* 0x000000010b0b2836 */ /* 0x000fe20000000000 */
[----:B------:R-:W-:Y:S02]  /*7480*/  USHF.L.U32 UR53, UR4, 0x7, URZ ;  /* 0x0000000704357899 */ /* 0x000fe400080006ff */
[----:B------:R-:W-:Y:S02]  /*7490*/  UIADD3 UR4, UPT, UPT, -UR44, URZ, URZ ;  /* 0x000000ff2c047290 */ /* 0x000fe4000fffe1ff */
[----:B------:R-:W-:Y:S02]  /*74a0*/  R2UR UR45, R11 ;  /* 0x000000000b2d72ca */ /* 0x000fe400000e0000 */
[----:B------:R-:W-:Y:S11]  /*74b0*/  UIMAD UR43, UR16, UR4, UR43 ;  /* 0x00000004102b72a4 */ /* 0x000ff6000f8e022b */
[----:B------:R-:W-:Y:S02]  /*74c0*/  @!UP0 UIADD3 UR45, UPT, UPT, -UR45, URZ, URZ ;  /* 0x000000ff2d2d8290 */ /* 0x000fe4000fffe1ff */
[----:B------:R-:W-:Y:S04]  /*74d0*/  @!UP2 ULOP3.LUT UR45, URZ, UR11, URZ, 0x33, !UPT ;  /* 0x0000000bff2da292 */ /* 0x000fe8000f8e33ff */
[----:B------:R-:W-:Y:S04]  /*74e0*/  UIADD3 UR5, UPT, UPT, -UR45, URZ, URZ ;  /* 0x000000ff2d057290 */ /* 0x000fe8000fffe1ff */
[----:B------:R-:W-:Y:S01]  /*74f0*/  UIMAD UR44, UR11, UR5, UR44 ;  /* 0x000000050b2c72a4 */ /* 0x000fe2000f8e022c */
[----:B------:R-:W-:Y:S11]  /*7500*/  @!P0 BRA `(.L_x_101) ;  /* 0x00000000007c8947 */ /* 0x000ff60003800000 */
[----:B------:R-:W1:Y:S01]  /*7510*/  LDCU.64 UR8, c[0x4][0x80] ;  /* 0x01001000ff0877ac */ /* 0x000e620008000a00 */
[----:B------:R-:W-:Y:S01]  /*7520*/  MOV R16, 0x0 ;  /* 0x0000000000107802 */ /* 0x000fe20000000f00 */
[----:B------:R-:W-:Y:S02]  /*7530*/  HFMA2 R12, -RZ, RZ, 0, 5.9604644775390625e-08 ;  /* 0x00000001ff0c7431 */ /* 0x000fe400000001ff */
[----:B------:R-:W-:Y:S01]  /*7540*/  IMAD.MOV.U32 R8, RZ, RZ, 0x70 ;  /* 0x00000070ff087424 */ /* 0x000fe200078e00ff */
[----:B------:R2:W3:Y:S01]  /*7550*/  LDC.64 R14, c[0x4][R16] ;  /* 0x01000000100e7b82 */ /* 0x0004e20000000a00 */
[----:B------:R-:W4:Y:S01]  /*7560*/  LDCU.64 UR6, c[0x4][0x88] ;  /* 0x01001100ff0677ac */ /* 0x000f220008000a00 */
[----:B------:R-:W-:Y:S01]  /*7570*/  IMAD.MOV.U32 R13, RZ, RZ, RZ ;  /* 0x000000ffff0d7224 */ /* 0x000fe200078e00ff */
[----:B------:R-:W2:Y:S01]  /*7580*/  LDCU.64 UR4, c[0x4][0x8] ;  /* 0x01000100ff0477ac */ /* 0x000ea20008000a00 */
[----:B-1----:R-:W-:Y:S01]  /*7590*/  MOV R5, UR9 ;  /* 0x0000000900057c02 */ /* 0x002fe20008000f00 */
[----:B------:R-:W-:Y:S01]  /*75a0*/  IMAD.U32 R4, RZ, RZ, UR8 ;  /* 0x00000008ff047e24 */ /* 0x000fe2000f8e00ff */
[----:B----4-:R-:W-:Y:S01]  /*75b0*/  MOV R7, UR7 ;  /* 0x0000000700077c02 */ /* 0x010fe20008000f00 */
[----:B------:R-:W-:Y:S01]  /*75c0*/  IMAD.U32 R6, RZ, RZ, UR6 ;  /* 0x00000006ff067e24 */ /* 0x000fe2000f8e00ff */
[----:B--2---:R-:W-:Y:S01]  /*75d0*/  MOV R11, UR5 ;  /* 0x00000005000b7c02 */ /* 0x004fe20008000f00 */
[----:B------:R-:W-:Y:S02]  /*75e0*/  IMAD.U32 R10, RZ, RZ, UR4 ;  /* 0x00000004ff0a7e24 */ /* 0x000fe4000f8e00ff */
[----:B------:R-:W-:Y:S07]  /*75f0*/  LEPC R20, `(.L_x_102) ;  /* 0x000000001014794e */ /* 0x000fee0000000000 */
[----:B---3-5:R-:W-:Y:S05]  /*7600*/  CALL.ABS.NOINC R14 ;  /* 0x000000000e007343 */ /* 0x028fea0003c00000 */
.L_x_102:
[----:B------:R-:W1:Y:S01]  /*7610*/  LDCU.64 UR8, c[0x4][0x80] ;  /* 0x01001000ff0877ac */ /* 0x000e620008000a00 */
[----:B------:R-:W2:Y:S01]  /*7620*/  LDC.64 R16, c[0x4][R16] ;  /* 0x0100000010107b82 */ /* 0x000ea20000000a00 */
[----:B------:R-:W-:Y:S02]  /*7630*/  HFMA2 R12, -RZ, RZ, 0, 5.9604644775390625e-08 ;  /* 0x00000001ff0c7431 */ /* 0x000fe400000001ff */
[----:B------:R-:W-:Y:S02]  /*7640*/  IMAD.MOV.U32 R8, RZ, RZ, 0x70 ;  /* 0x00000070ff087424 */ /* 0x000fe400078e00ff */
[----:B------:R-:W-:Y:S01]  /*7650*/  IMAD.MOV.U32 R13, RZ, RZ, RZ ;  /* 0x000000ffff0d7224 */ /* 0x000fe200078e00ff */
[----:B------:R-:W3:Y:S01]  /*7660*/  LDCU.64 UR6, c[0x4][0x88] ;  /* 0x01001100ff0677ac */ /* 0x000ee20008000a00 */
[----:B------:R-:W4:Y:S01]  /*7670*/  LDCU.64 UR4, c[0x4][0x8] ;  /* 0x01000100ff0477ac */ /* 0x000f220008000a00 */
[----:B-1----:R-:W-:Y:S02]  /*7680*/  MOV R4, UR8 ;  /* 0x0000000800047c02 */ /* 0x002fe40008000f00 */
[----:B------:R-:W-:Y:S02]  /*7690*/  MOV R5, UR9 ;  /* 0x0000000900057c02 */ /* 0x000fe40008000f00 */
[----:B---3--:R-:W-:Y:S01]  /*76a0*/  MOV R7, UR7 ;  /* 0x0000000700077c02 */ /* 0x008fe20008000f00 */
[----:B------:R-:W-:Y:S01]  /*76b0*/  IMAD.U32 R6, RZ, RZ, UR6 ;  /* 0x00000006ff067e24 */ /* 0x000fe2000f8e00ff */
[----:B----4-:R-:W-:Y:S01]  /*76c0*/  MOV R11, UR5 ;  /* 0x00000005000b7c02 */ /* 0x010fe20008000f00 */
[----:B------:R-:W-:Y:S02]  /*76d0*/  IMAD.U32 R10, RZ, RZ, UR4 ;  /* 0x00000004ff0a7e24 */ /* 0x000fe4000f8e00ff */
[----:B------:R-:W-:Y:S07]  /*76e0*/  LEPC R20, `(.L_x_101) ;  /* 0x000000001014794e */ /* 0x000fee0000000000 */
[----:B--2---:R-:W-:Y:S05]  /*76f0*/  CALL.ABS.NOINC R16 ;  /* 0x0000000010007343 */ /* 0x004fea0003c00000 */
.L_x_101:
[----:B------:R-:W-:Y:S05]  /*7700*/  BSYNC.RECONVERGENT B6 ;  /* 0x0000000000067941 */ /* 0x000fea0003800200 */
.L_x_100:
[----:B------:R-:W-:Y:S02]  /*7710*/  R2UR UR6, R93 ;  /* 0x000000005d0672ca */ /* 0x000fe400000e0000 */
[----:B------:R-:W-:Y:S02]  /*7720*/  R2UR UR5, R90 ;  /* 0x000000005a0572ca */ /* 0x000fe400000e0000 */
[----:B------:R-:W-:Y:S02]  /*7730*/  R2UR UR4, R89 ;  /* 0x00000000590472ca */ /* 0x000fe400000e0000 */
[----:B------:R-:W-:Y:S02]  /*7740*/  ISETP.NE.U32.AND P4, PT, R78, RZ, PT ;  /* 0x000000ff4e00720c */ /* 0x000fe40003f85070 */
[----:B------:R-:W-:Y:S02]  /*7750*/  ISETP.NE.U32.AND P2, PT, RZ, UR60, PT ;  /* 0x0000003cff007c0c */ /* 0x000fe4000bf45070 */
[----:B------:R-:W-:Y:S02]  /*7760*/  ISETP.NE.AND.EX P4, PT, R79, RZ, PT, P4 ;  /* 0x000000ff4f00720c */ /* 0x000fe40003f85340 */
[----:B------:R-:W-:Y:S01]  /*7770*/  ISETP.NE.AND.EX P2, PT, RZ, UR61, PT, P2 ;  /* 0x0000003dff007c0c */ /* 0x000fe2000bf45320 */
[----:B------:R-:W-:Y:S02]  /*7780*/  UISETP.NE.AND UP2, UPT, UR6, URZ, UPT ;  /* 0x000000ff0600728c */ /* 0x000fe4000bf45270 */
[----:B------:R-:W-:Y:S04]  /*7790*/  UISETP.NE.U32.AND UP0, UPT, UR5, URZ, UPT ;  /* 0x000000ff0500728c */ /* 0x000fe8000bf05070 */
[----:B------:R-:W-:Y:S01]  /*77a0*/  UISETP.NE.AND.EX UP1, UPT, UR4, URZ, UPT, UP0 ;  /* 0x000000ff0400728c */ /* 0x000fe2000bf25300 */
[----:B------:R-:W-:Y:S01]  /*77b0*/  PLOP3.LUT P1, PT, PT, PT, UP2, 0x80, 0x8 ;  /* 0x000000000008781c */ /* 0x000fe20003f2f028 */
[----:B------:R-:W-:Y:S03]  /*77c0*/  UPLOP3.LUT UP0, UPT, UPT, UPT, UPT, 0x40, 0x4 ;  /* 0x000000000004789c */ /* 0x000fe60003f0e870 */
[----:B------:R-:W-:Y:S06]  /*77d0*/  @UP2 UPLOP3.LUT UP0, UPT, UPT, UPT, UP1, 0x80, 0x8 ;  /* 0x000000000008289c */ /* 0x000fec0003f0f010 */
[----:B------:R-:W-:Y:S01]  /*77e0*/  PLOP3.LUT P0, PT, PT, PT, UP0, 0x80, 0x8 ;  /* 0x000000000008781c */ /* 0x000fe20003f0f008 */
[----:B------:R-:W-:Y:S01]  /*77f0*/  @!UPT UIADD3 URZ, UPT, UPT, URZ, URZ, URZ ;  /* 0x000000fffffff290 */ /* 0x000fe2000fffe0ff */
[----:B------:R-:W-:Y:S11]  /*7800*/  BRA.U !UP1, `(.L_x_103) ;  /* 0x0000000109407547 */ /* 0x000ff6000b800000 */
[----:B------:R-:W-:Y:S01]  /*7810*/  UISETP.NE.U32.AND UP0, UPT, UR60, URZ, UPT ;  /* 0x000000ff3c00728c */ /* 0x000fe2000bf05070 */
[----:B------:R-:W-:Y:S01]  /*7820*/  R2UR UR6, R90 ;  /* 0x000000005a0672ca */ /* 0x000fe200000e0000 */
[----:B------:R-:W1:Y:S01]  /*7830*/  LDCU.64 UR8, c[0x0][0x358] ;  /* 0x00006b00ff0877ac */ /* 0x000e620008000a00 */
[----:B------:R-:W-:Y:S02]  /*7840*/  HFMA2 R87, -RZ, RZ, 0, 5.9604644775390625e-08 ;  /* 0x00000001ff577431 */ /* 0x000fe400000001ff */
[----:B------:R-:W-:Y:S01]  /*7850*/  IMAD.MOV.U32 R0, RZ, RZ, 0x1 ;  /* 0x00000001ff007424 */ /* 0x000fe200078e00ff */
[----:B------:R-:W-:Y:S06]  /*7860*/  UISETP.NE.AND.EX UP0, UPT, UR61, URZ, UPT, UP0 ;  /* 0x000000ff3d00728c */ /* 0x000fec000bf05300 */
[----:B------:R-:W-:Y:S05]  /*7870*/  PLOP3.LUT P3, PT, PT, PT, UP0, 0x80, 0x8 ;  /* 0x000000000008781c */ /* 0x000fea0003f6f008 */
[----:B------:R-:W2:Y:S01]  /*7880*/  @UP0 LDCU.64 UR4, c[0x0][0x988] ;  /* 0x00013100ff0407ac */ /* 0x000ea20008000a00 */
[----:B------:R-:W-:Y:S07]  /*7890*/  @UP0 UIMAD UR6, UR50, UR6, URZ ;  /* 0x00000006320602a4 */ /* 0x000fee000f8e02ff */
[----:B------:R-:W-:Y:S01]  /*78a0*/  @!P3 PRMT R87, R0, 0x7610, R87 ;  /* 0x000076100057b816 */ /* 0x000fe20000000057 */
[----:B--2---:R-:W-:Y:S06]  /*78b0*/  @UP0 UIMAD.WIDE UR4, UR6, 0x4, UR4 ;  /* 0x00000004060408a5 */ /* 0x004fec000f8e0204 */
[----:B------:R-:W-:Y:S02]  /*78c0*/  IMAD.U32 R4, RZ, RZ, UR4 ;  /* 0x00000004ff047e24 */ /* 0x000fe4000f8e00ff */
[----:B------:R-:W-:Y:S03]  /*78d0*/  IMAD.U32 R5, RZ, RZ, UR5 ;  /* 0x00000005ff057e24 */ /* 0x000fe6000f8e00ff */
[----:B------:R-:W2:Y:S02]  /*78e0*/  @!UP0 LDCU UR4, c[0x0][0x980] ;  /* 0x00013000ff0487ac */ /* 0x000ea40008000800 */
[----:B-1---5:R1:W5:Y:S02]  /*78f0*/  @P3 LDG.E R41, desc[UR8][R4.64] ;  /* 0x0000000804293981 */ /* 0x022364000c1e1900 */
[----:B-12---:R-:W-:Y:S02]  /*7900*/  @!P3 MOV R41, UR4 ;  /* 0x000000040029bc02 */ /* 0x006fe40008000f00 */
.L_x_103:
[----:B------:R-:W-:Y:S05]  /*7910*/  @!P4 BRA `(.L_x_104) ;  /* 0x000000000024c947 */ /* 0x000fea0003800000 */
[----:B------:R-:W-:Y:S01]  /*7920*/  ISETP.NE.U32.AND P3, PT, R76, RZ, PT ;  /* 0x000000ff4c00720c */ /* 0x000fe20003f65070 */
[----:B------:R-:W1:Y:S03]  /*7930*/  LDCU.64 UR4, c[0x0][0x358] ;  /* 0x00006b00ff0477ac */ /* 0x000e660008000a00 */
[----:B------:R-:W-:Y:S11]  /*7940*/  ISETP.NE.AND.EX P3, PT, R77, RZ, PT, P3 ;  /* 0x000000ff4d00720c */ /* 0x000ff60003f65330 */
[----:B------:R-:W-:Y:S02]  /*7950*/  @!UPT UIADD3 URZ, UPT, UPT, URZ, URZ, URZ ;  /* 0x000000fffffff290 */ /* 0x000fe4000fffe0ff */
[----:B------:R-:W2:Y:S01]  /*7960*/  @P3 LDC.64 R4, c[0x0][0x9a8] ;  /* 0x00026a00ff043b82 */ /* 0x000ea20000000a00 */
[----:B------:R-:W-:Y:S04]  /*7970*/  @P3 IMAD R0, R78, UR50, RZ ;  /* 0x000000324e003c24 */ /* 0x000fe8000f8e02ff */
[----:B--2---:R-:W-:Y:S05]  /*7980*/  @P3 IMAD.WIDE R4, R0, 0x4, R4 ;  /* 0x0000000400043825 */ /* 0x004fea00078e0204 */
[----:B-1---5:R1:W5:Y:S02]  /*7990*/  @P3 LDG.E R38, desc[UR4][R4.64] ;  /* 0x0000000404263981 */ /* 0x022364000c1e1900 */
[----:B-1----:R-:W2:Y:S02]  /*79a0*/  @!P3 LDC R38, c[0x0][0x9a0] ;  /* 0x00026800ff26bb82 */ /* 0x002ea40000000800 */
.L_x_104:
[----:B-----5:R-:W-:Y:S01]  /*79b0*/  FSETP.NEU.AND P3, PT, R41, RZ, PT ;  /* 0x000000ff2900720b */ /* 0x020fe20003f6d000 */
[----:B------:R-:W-:Y:S01]  /*79c0*/  BSSY B1, `(.L_x_105) ;  /* 0x0000039000017945 */ /* 0x000fe20003800000 */
[----:B------:R-:W-:Y:S01]  /*79d0*/  SEL R5, RZ, 0xffffffff, P2 ;  /* 0xffffffffff057807 */ /* 0x000fe20001000000 */
[----:B------:R-:W-:Y:S01]  /*79e0*/  IMAD.MOV.U32 R46, RZ, RZ, 0x1 ;  /* 0x00000001ff2e7424 */ /* 0x000fe200078e00ff */
[----:B------:R-:W-:Y:S01]  /*79f0*/  @P1 LOP3.LUT P2, RZ, R87, 0xff, RZ, 0xc0, !PT ;  /* 0x000000ff57ff1812 */ /* 0x000fe2000784c0ff */
[----:B------:R-:W-:Y:S01]  /*7a00*/  IMAD.IADD R39, R37, 0x1, R2 ;  /* 0x0000000125277824 */ /* 0x000fe200078e0202 */
[----:B------:R-:W-:Y:S01]  /*7a10*/  @P1 SEL R0, RZ, 0xffffffff, P3 ;  /* 0xffffffffff001807 */ /* 0x000fe20001800000 */
[----:B------:R-:W-:Y:S01]  /*7a20*/  IMAD R101, R85, -0x10, R96 ;  /* 0xfffffff055657824 */ /* 0x000fe200078e0260 */
[----:B------:R-:W-:Y:S01]  /*7a30*/  LOP3.LUT R83, R83, 0x1, RZ, 0x3c, !PT ;  /* 0x0000000153537812 */ /* 0x000fe200078e3cff */
[----:B------:R-:W-:Y:S01]  /*7a40*/  IMAD.MOV.U32 R47, RZ, RZ, RZ ;  /* 0x000000ffff2f7224 */ /* 0x000fe200078e00ff */
[----:B------:R-:W-:Y:S02]  /*7a50*/  @P0 SEL R0, R5, R0, !P2 ;  /* 0x0000000005000207 */ /* 0x000fe40005000000 */
[----:B------:R-:W-:Y:S02]  /*7a60*/  CS2R R74, SRZ ;  /* 0x00000000004a7805 */ /* 0x000fe4000001ff00 */
[----:B------:R-:W-:Y:S02]  /*7a70*/  LEA R100, R36, UR51, 0x3 ;  /* 0x0000003324647c11 */ /* 0x000fe4000f8e18ff */
[----:B------:R-:W-:Y:S02]  /*7a80*/  CS2R R72, SRZ ;  /* 0x0000000000487805 */ /* 0x000fe4000001ff00 */
[----:B------:R-:W-:Y:S02]  /*7a90*/  @P1 LOP3.LUT R0, R0, 0x1, RZ, 0xc0, !PT ;  /* 0x0000000100001812 */ /* 0x000fe400078ec0ff */
[----:B------:R-:W-:Y:S02]  /*7aa0*/  CS2R R66, SRZ ;  /* 0x0000000000427805 */ /* 0x000fe4000001ff00 */
[----:B------:R-:W-:Y:S02]  /*7ab0*/  SHF.L.U32 R3, R82, 0x1f, RZ ;  /* 0x0000001f52037819 */ /* 0x000fe400000006ff */
[----:B------:R-:W-:Y:S02]  /*7ac0*/  CS2R R64, SRZ ;  /* 0x0000000000407805 */ /* 0x000fe4000001ff00 */
[----:B------:R-:W-:Y:S02]  /*7ad0*/  ISETP.NE.U32.OR P5, PT, R0, 0x1, !P1 ;  /* 0x000000010000780c */ /* 0x000fe40004fa5470 */
[----:B------:R-:W-:Y:S02]  /*7ae0*/  CS2R R58, SRZ ;  /* 0x00000000003a7805 */ /* 0x000fe4000001ff00 */
[----:B------:R-:W-:Y:S02]  /*7af0*/  PLOP3.LUT P2, PT, PT, PT, UP1, 0x80, 0x8 ;  /* 0x000000000008781c */ /* 0x000fe40003f4f018 */
[----:B------:R-:W-:Y:S02]  /*7b00*/  CS2R R56, SRZ ;  /* 0x0000000000387805 */ /* 0x000fe4000001ff00 */
[----:B------:R-:W-:Y:S02]  /*7b10*/  LOP3.LUT P4, R97, R87, 0xff, RZ, 0xc0, !PT ;  /* 0x000000ff57617812 */ /* 0x000fe4000788c0ff */
[----:B------:R-:W-:Y:S02]  /*7b20*/  CS2R R50, SRZ ;  /* 0x0000000000327805 */ /* 0x000fe4000001ff00 */
[----:B------:R-:W-:Y:S02]  /*7b30*/  SEL R0, RZ, 0xffffffff, P3 ;  /* 0xffffffffff007807 */ /* 0x000fe40001800000 */
[----:B------:R-:W-:Y:S02]  /*7b40*/  CS2R R48, SRZ ;  /* 0x0000000000307805 */ /* 0x000fe4000001ff00 */
[----:B------:R-:W-:Y:S02]  /*7b50*/  P2R R99, PR, RZ, 0x20 ;  /* 0x00000020ff637803 */ /* 0x000fe40000000000 */
[----:B------:R-:W-:Y:S02]  /*7b60*/  @P5 SHF.L.U32 R4, R83, 0x1f, RZ ;  /* 0x0000001f53045819 */ /* 0x000fe400000006ff */
[----:B------:R-:W-:Y:S02]  /*7b70*/  @P2 SEL R0, R5, R0, !P4 ;  /* 0x0000000005002207 */ /* 0x000fe40006000000 */
[----:B------:R-:W1:Y:S02]  /*7b80*/  @P5 SYNCS.PHASECHK.TRANS64.TRYWAIT P1, [UR51+0x80], R4 ;  /* 0x00008004ff0055a7 */ /* 0x000e640008021133 */
[----:B------:R-:W-:Y:S04]  /*7b90*/  LOP3.LUT R0, R0, 0x1, RZ, 0xc0, !PT ;  /* 0x0000000100007812 */ /* 0x000fe800078ec0ff */
[----:B------:R-:W-:Y:S04]  /*7ba0*/  ISETP.NE.U32.AND P2, PT, R0, 0x1, PT ;  /* 0x000000010000780c */ /* 0x000fe80003f45070 */
[----:B------:R-:W-:Y:S01]  /*7bb0*/  P2R R60, PR, RZ, 0x4 ;  /* 0x00000004ff3c7803 */ /* 0x000fe20000000000 */
[----:B------:R3:W4:Y:S01]  /*7bc0*/  SYNCS.PHASECHK.TRANS64.TRYWAIT P0, [R100+URZ+0xe0], R3 ;  /* 0x0000e003640075a7 */ /* 0x00072200080011ff */
[----:B-1----:R-:W-:Y:S01]  /*7bd0*/  @P5 SEL R46, RZ, 0x1, !P1 ;  /* 0x00000001ff2e5807 */ /* 0x002fe20004800000 */
[----:B---3--:R-:W-:Y:S06]  /*7be0*/  @!P5 BRA `(.L_x_106) ;  /* 0x000000000058d947 */ /* 0x008fec0003800000 */
[----:B------:R-:W-:Y:S01]  /*7bf0*/  IMAD.MOV.U32 R75, RZ, RZ, RZ ;  /* 0x000000ffff4b7224 */ /* 0x000fe200078e00ff */
[----:B------:R-:W-:Y:S01]  /*7c00*/  ISETP.NE.AND P1, PT, R46, RZ, PT ;  /* 0x000000ff2e00720c */ /* 0x000fe20003f25270 */
[----:B------:R-:W-:Y:S01]  /*7c10*/  BSSY B0, `(.L_x_107) ;  /* 0x000000c000007945 */ /* 0x000fe20003800000 */
[----:B------:R-:W-:Y:S02]  /*7c20*/  CS2R R50, SRZ ;  /* 0x0000000000327805 */ /* 0x000fe4000001ff00 */
[----:B------:R-:W-:Y:S02]  /*7c30*/  CS2R R48, SRZ ;  /* 0x0000000000307805 */ /* 0x000fe4000001ff00 */
[----:B------:R-:W-:Y:S02]  /*7c40*/  CS2R R58, SRZ ;  /* 0x00000000003a7805 */ /* 0x000fe4000001ff00 */
[----:B------:R-:W-:Y:S02]  /*7c50*/  CS2R R56, SRZ ;  /* 0x0000000000387805 */ /* 0x000fe4000001ff00 */
[----:B------:R-:W-:Y:S02]  /*7c60*/  CS2R R66, SRZ ;  /* 0x0000000000427805 */ /* 0x000fe4000001ff00 */
[----:B------:R-:W-:Y:S02]  /*7c70*/  CS2R R64, SRZ ;  /* 0x0000000000407805 */ /* 0x000fe4000001ff00 */
[----:B------:R-:W-:Y:S01]  /*7c80*/  CS2R R72, SRZ ;  /* 0x0000000000487805 */ /* 0x000fe2000001ff00 */
[----:B------:R-:W-:Y:S06]  /*7c90*/  @P1 BRA `(.L_x_108) ;  /* 0x00000000000c1947 */ /* 0x000fec0003800000 */
[----:B------:R-:W-:Y:S04]  /*7ca0*/  SHF.L.U32 R5, R83, 0x1f, RZ ;  /* 0x0000001f53057819 */ /* 0x000fe800000006ff */
[----:B------:R-:W1:Y:S02]  /*7cb0*/  SYNCS.PHASECHK.TRANS64.TRYWAIT P1, [UR51+0x80], R5 ;  /* 0x00008005ff0075a7 */ /* 0x000e640008021133 */
[----:B-1----:R-:W-:Y:S05]  /*7cc0*/  @!P1 BRA `(.L_x_109) ;  /* 0x0000003c00ac9947 */ /* 0x002fea0003800000 */
.L_x_108:
[----:B------:R-:W-:Y:S05]  /*7cd0*/  BSYNC B0 ;  /* 0x0000000000007941 */ /* 0x000fea0003800000 */
.L_x_107:
[----:B------:R-:W-:Y:S01]  /*7ce0*/  ISETP.NE.AND P1, PT, R60, RZ, PT ;  /* 0x000000ff3c00720c */ /* 0x000fe20003f25270 */
[----:B------:R-:W-:Y:S11]  /*7cf0*/  HFMA2 R47, -RZ, RZ, 0, 5.9604644775390625e-08 ;  /* 0x00000001ff2f7431 */ /* 0x000ff600000001ff */
[----:B------:R-:W-:Y:S01]  /*7d00*/  @!UPT UIADD3 URZ, UPT, UPT, URZ, URZ, URZ ;  /* 0x000000fffffff290 */ /* 0x000fe2000fffe0ff */
[----:B------:R3:W1:Y:S04]  /*7d10*/  @P1 LDS.128 R48, [R84] ;  /* 0x0000000054301984 */ /* 0x0006680000000c00 */
[----:B------:R3:W1:Y:S04]  /*7d20*/  @P1 LDS.128 R56, [R96+0x10] ;  /* 0x0000100060381984 */ /* 0x0006680000000c00 */
[----:B------:R3:W1:Y:S04]  /*7d30*/  @P1 LDS.128 R64, [R94+0x20] ;  /* 0x000020005e401984 */ /* 0x0006680000000c00 */
[----:B------:R3:W1:Y:S02]  /*7d40*/  @P1 LDS.128 R72, [R101+0x30] ;  /* 0x0000300065481984 */ /* 0x0006640000000c00 */
.L_x_106:
[----:B------:R-:W-:Y:S05]  /*7d50*/  BSYNC B1 ;  /* 0x0000000000017941 */ /* 0x000fea0003800000 */
.L_x_105:
[----:B-1----:R-:W-:Y:S04]  /*7d60*/  SHF.R.U32.HI R5, RZ, 0x15, R39 ;  /* 0x00000015ff057819 */ /* 0x002fe80000011627 */
[----:B------:R-:W-:Y:S01]  /*7d70*/  LOP3.LUT P1, RZ, R5, 0x3, R88, 0x48, !PT ;  /* 0x0000000305ff7812 */ /* 0x000fe20007824858 */
[----:B------:R-:W-:Y:S01]  /*7d80*/  @!UPT UIADD3 URZ, UPT, UPT, URZ, URZ, URZ ;  /* 0x000000fffffff290 */ /* 0x000fe2000fffe0ff */
[----:B----4-:R-:W-:Y:S11]  /*7d90*/  @P0 BRA `(.L_x_110) ;  /* 0x0000000000080947 */ /* 0x010ff60003800000 */
[----:B------:R-:W1:Y:S02]  /*7da0*/  SYNCS.PHASECHK.TRANS64.TRYWAIT P0, [R100+URZ+0xe0], R3 ;  /* 0x0000e003640075a7 */ /* 0x000e6400080011ff */
[----:B-1----:R-:W-:Y:S05]  /*7db0*/  @!P0 BRA `(.L_x_111) ;  /* 0x0000003c00888947 */ /* 0x002fea0003800000 */
.L_x_110:
[----:B------:R-:W-:Y:S05]  /*7dc0*/  @!P1 BRA `(.L_x_112) ;  /* 0x0000000000409947 */ /* 0x000fea0003800000 */
[----:B------:R-:W4:Y:S01]  /*7dd0*/  LDCU.64 UR8, c[0x4][0x70] ;  /* 0x01000e00ff0877ac */ /* 0x000f220008000a00 */
[----:B-1----:R-:W-:Y:S01]  /*7de0*/  MOV R3, 0x0 ;  /* 0x0000000000037802 */ /* 0x002fe20000000f00 */
[----:B------:R-:W-:Y:S02]  /*7df0*/  HFMA2 R12, -RZ, RZ, 0, 5.9604644775390625e-08 ;  /* 0x00000001ff0c7431 */ /* 0x000fe400000001ff */
[----:B------:R-:W-:Y:S02]  /*7e00*/  IMAD.MOV.U32 R8, RZ, RZ, 0x192 ;  /* 0x00000192ff087424 */ /* 0x000fe400078e00ff */
[----:B------:R-:W-:Y:S01]  /*7e10*/  IMAD.MOV.U32 R13, RZ, RZ, RZ ;  /* 0x000000ffff0d7224 */ /* 0x000fe200078e00ff */
[----:B------:R-:W1:Y:S01]  /*7e20*/  LDCU.64 UR6, c[0x4][0x78] ;  /* 0x01000f00ff0677ac */ /* 0x000e620008000a00 */
[----:B------:R-:W2:Y:S01]  /*7e30*/  LDC.64 R2, c[0x4][R3] ;  /* 0x0100000003027b82 */ /* 0x000ea20000000a00 */
[----:B------:R-:W5:Y:S01]  /*7e40*/  LDCU.64 UR4, c[0x4][0x10] ;  /* 0x01000200ff0477ac */ /* 0x000f620008000a00 */
[----:B----4-:R-:W-:Y:S01]  /*7e50*/  MOV R5, UR9 ;  /* 0x0000000900057c02 */ /* 0x010fe20008000f00 */
[----:B------:R-:W-:Y:S01]  /*7e60*/  IMAD.U32 R4, RZ, RZ, UR8 ;  /* 0x00000008ff047e24 */ /* 0x000fe2000f8e00ff */
[----:B-1----:R-:W-:Y:S01]  /*7e70*/  MOV R7, UR7 ;  /* 0x0000000700077c02 */ /* 0x002fe20008000f00 */
[----:B------:R-:W-:Y:S01]  /*7e80*/  IMAD.U32 R6, RZ, RZ, UR6 ;  /* 0x00000006ff067e24 */ /* 0x000fe2000f8e00ff */
[----:B-----5:R-:W-:Y:S01]  /*7e90*/  MOV R11, UR5 ;  /* 0x00000005000b7c02 */ /* 0x020fe20008000f00 */
[----:B------:R-:W-:Y:S02]  /*7ea0*/  IMAD.U32 R10, RZ, RZ, UR4 ;  /* 0x00000004ff0a7e24 */ /* 0x000fe4000f8e00ff */
[----:B------:R-:W-:Y:S07]  /*7eb0*/  LEPC R20, `(.L_x_112) ;  /* 0x000000001014794e */ /* 0x000fee0000000000 */
[----:B--23--:R-:W-:Y:S05]  /*7ec0*/  CALL.ABS.NOINC R2 ;  /* 0x0000000002007343 */ /* 0x00cfea0003c00000 */
.L_x_112:
[----:B------:R-:W-:Y:S05]  /*7ed0*/  WARPSYNC.ALL ;  /* 0x0000000000007948 */ /* 0x000fea0003800000 */
[----:B------:R-:W-:Y:S01]  /*7ee0*/  R2UR UR4, R39 ;  /* 0x00000000270472ca */ /* 0x000fe200000e0000 */
[--C-:B------:R-:W-:Y:S01]  /*7ef0*/  HADD2.F32 R40, -RZ, R48.reuse.H0_H0 ;  /* 0x20000030ff287230 */ /* 0x100fe20000004100 */
[----:B------:R-:W-:Y:S01]  /*7f00*/  ISETP.NE.AND P0, PT, R86, RZ, PT ;  /* 0x000000ff5600720c */ /* 0x000fe20003f05270 */
[----:B------:R-:W-:Y:S01]  /*7f10*/  HADD2.F32 R43, -RZ, R48.H1_H1 ;  /* 0x30000030ff2b7230 */ /* 0x000fe20000004100 */
[----:B------:R-:W-:Y:S01]  /*7f20*/  BSSY.RECONVERGENT B0, `(.L_x_113) ;  /* 0x0000086000007945 */ /* 0x000fe20003800200 */
[----:B------:R-:W-:Y:S02]  /*7f30*/  HADD2.F32 R42, -RZ, R49.H1_H1 ;  /* 0x30000031ff2a7230 */ /* 0x000fe40000004100 */
[----:B------:R-:W-:Y:S02]  /*7f40*/  HADD2.F32 R45, -RZ, R51.H0_H0 ;  /* 0x20000033ff2d7230 */ /* 0x000fe40000004100 */
[----:B------:R-:W-:Y:S04]  /*7f50*/  HADD2.F32 R44, -RZ, R75.H1_H1 ;  /* 0x3000004bff2c7230 */ /* 0x000fe80000004100 */
[----:B------:R-:W2:Y:S02]  /*7f60*/  LDTM.x32 R4, tmem[UR4] ;  /* 0x00000004000479ee */ /* 0x000ea400082c0000 */
[C---:B--2---:R-:W-:Y:S01]  /*7f70*/  FMUL R0, R38.reuse, R4 ;  /* 0x0000000426007220 */ /* 0x044fe20000400000 */
[C---:B------:R-:W-:Y:S01]  /*7f80*/  FMUL R2, R38.reuse, R5 ;  /* 0x0000000526027220 */ /* 0x040fe20000400000 */
[C---:B-1----:R-:W-:Y:S01]  /*7f90*/  FMUL R3, R38.reuse, R6 ;  /* 0x0000000626037220 */ /* 0x042fe20000400000 */
[C---:B------:R-:W-:Y:S01]  /*7fa0*/  FMUL R7, R38.reuse, R7 ;  /* 0x0000000726077220 */ /* 0x040fe20000400000 */
[C---:B------:R-:W-:Y:S01]  /*7fb0*/  FFMA R0, R41.reuse, R40, R0 ;  /* 0x0000002829007223 */ /* 0x040fe20000000000 */
[----:B------:R-:W-:Y:S02]  /*7fc0*/  HADD2.F32 R40, -RZ, R49.H0_H0 ;  /* 0x20000031ff287230 */ /* 0x000fe40000004100 */
[C---:B------:R-:W-:Y:S01]  /*7fd0*/  FFMA R2, R41.reuse, R43, R2 ;  /* 0x0000002b29027223 */ /* 0x040fe20000000002 */
[--C-:B------:R-:W-:Y:S02]  /*7fe0*/  HADD2.F32 R43, -RZ, R50.reuse.H0_H0 ;  /* 0x20000032ff2b7230 */ /* 0x100fe40000004100 */
[C---:B------:R-:W-:Y:S01]  /*7ff0*/  FMUL R4, R38.reuse, R8 ;  /* 0x0000000826047220 */ /* 0x040fe20000400000 */
[----:B------:R-:W-:Y:S01]  /*8000*/  FMUL R5, R38, R9 ;  /* 0x0000000926057220 */ /* 0x000fe20000400000 */
[C---:B------:R-:W-:Y:S01]  /*8010*/  FFMA R3, R41.reuse, R40, R3 ;  /* 0x0000002829037223 */ /* 0x040fe20000000003 */
[----:B------:R-:W-:Y:S01]  /*8020*/  HADD2.F32 R40, -RZ, R50.H1_H1 ;  /* 0x30000032ff287230 */ /* 0x000fe20000004100 */
[----:B------:R-:W-:Y:S01]  /*8030*/  F2FP.F16.F32.PACK_AB R52, R2, R0 ;  /* 0x000000000234723e */ /* 0x000fe200000000ff */
[C---:B------:R-:W-:Y:S01]  /*8040*/  FFMA R7, R41.reuse, R42, R7 ;  /* 0x0000002a29077223 */ /* 0x040fe20000000007 */
[C---:B------:R-:W-:Y:S01]  /*8050*/  FFMA R4, R41.reuse, R43, R4 ;  /* 0x0000002b29047223 */ /* 0x040fe20000000004 */
[C---:B------:R-:W-:Y:S01]  /*8060*/  FMUL R6, R38.reuse, R10 ;  /* 0x0000000a26067220 */ /* 0x040fe20000400000 */
[----:B------:R-:W-:Y:S02]  /*8070*/  HADD2.F32 R42, -RZ, R51.H1_H1 ;  /* 0x30000033ff2a7230 */ /* 0x000fe40000004100 */
[----:B------:R-:W-:Y:S01]  /*8080*/  FFMA R5, R41, R40, R5 ;  /* 0x0000002829057223 */ /* 0x000fe20000000005 */
[----:B------:R-:W-:Y:S01]  /*8090*/  F2FP.F16.F32.PACK_AB R53, R7, R3 ;  /* 0x000000030735723e */ /* 0x000fe200000000ff */
[----:B------:R-:W-:Y:S01]  /*80a0*/  FFMA R6, R41, R45, R6 ;  /* 0x0000002d29067223 */ /* 0x000fe20000000006 */
[C---:B------:R-:W-:Y:S01]  /*80b0*/  FMUL R11, R38.reuse, R11 ;  /* 0x0000000b260b7220 */ /* 0x040fe20000400000 */
[--C-:B------:R-:W-:Y:S01]  /*80c0*/  HADD2.F32 R40, -RZ, R56.reuse.H0_H0 ;  /* 0x20000038ff287230 */ /* 0x100fe20000004100 */
[----:B------:R-:W-:Y:S01]  /*80d0*/  F2FP.F16.F32.PACK_AB R54, R5, R4 ;  /* 0x000000040536723e */ /* 0x000fe200000000ff */
[C---:B------:R-:W-:Y:S01]  /*80e0*/  FMUL R8, R38.reuse, R12 ;  /* 0x0000000c26087220 */ /* 0x040fe20000400000 */
[C---:B------:R-:W-:Y:S01]  /*80f0*/  FFMA R11, R41.reuse, R42, R11 ;  /* 0x0000002a290b7223 */ /* 0x040fe2000000000b */
[----:B------:R-:W-:Y:S02]  /*8100*/  HADD2.F32 R42, -RZ, R56.H1_H1 ;  /* 0x30000038ff2a7230 */ /* 0x000fe40000004100 */
[C---:B------:R-:W-:Y:S01]  /*8110*/  FMUL R9, R38.reuse, R13 ;  /* 0x0000000d26097220 */ /* 0x040fe20000400000 */
[--C-:B------:R-:W-:Y:S02]  /*8120*/  HADD2.F32 R43, -RZ, R57.reuse.H0_H0 ;  /* 0x20000039ff2b7230 */ /* 0x100fe40000004100 */
[----:B------:R-:W-:Y:S01]  /*8130*/  FFMA R8, R41, R40, R8 ;  /* 0x0000002829087223 */ /* 0x000fe20000000008 */
[----:B------:R-:W-:Y:S01]  /*8140*/  F2FP.F16.F32.PACK_AB R55, R11, R6 ;  /* 0x000000060b37723e */ /* 0x000fe200000000ff */
[----:B------:R-:W-:Y:S01]  /*8150*/  FFMA R9, R41, R42, R9 ;  /* 0x0000002a29097223 */ /* 0x000fe20000000009 */
[C---:B------:R-:W-:Y:S01]  /*8160*/  FMUL R10, R38.reuse, R14 ;  /* 0x0000000e260a7220 */ /* 0x040fe20000400000 */
[----:B------:R-:W-:Y:S02]  /*8170*/  HADD2.F32 R40, -RZ, R57.H1_H1 ;  /* 0x30000039ff287230 */ /* 0x000fe40000004100 */
[C---:B------:R-:W-:Y:S01]  /*8180*/  FMUL R15, R38.reuse, R15 ;  /* 0x0000000f260f7220 */ /* 0x040fe20000400000 */
[----:B------:R1:W-:Y:S01]  /*8190*/  STS.128 [R84], R52 ;  /* 0x0000003454007388 */ /* 0x0003e20000000c00 */
[----:B------:R-:W-:Y:S01]  /*81a0*/  F2FP.F16.F32.PACK_AB R68, R9, R8 ;  /* 0x000000080944723e */ /* 0x000fe200000000ff */
[C---:B------:R-:W-:Y:S01]  /*81b0*/  FFMA R10, R41.reuse, R43, R10 ;  /* 0x0000002b290a7223 */ /* 0x040fe2000000000a */
[--C-:B------:R-:W-:Y:S02]  /*81c0*/  HADD2.F32 R43, -RZ, R58.reuse.H0_H0 ;  /* 0x2000003aff2b7230 */ /* 0x100fe40000004100 */
[----:B------:R-:W-:Y:S01]  /*81d0*/  FFMA R15, R41, R40, R15 ;  /* 0x00000028290f7223 */ /* 0x000fe2000000000f */
[C---:B------:R-:W-:Y:S01]  /*81e0*/  FMUL R12, R38.reuse, R16 ;  /* 0x00000010260c7220 */ /* 0x040fe20000400000 */
[----:B------:R-:W-:Y:S02]  /*81f0*/  HADD2.F32 R42, -RZ, R58.H1_H1 ;  /* 0x3000003aff2a7230 */ /* 0x000fe40000004100 */
[C---:B------:R-:W-:Y:S01]  /*8200*/  FMUL R13, R38.reuse, R17 ;  /* 0x00000011260d7220 */ /* 0x040fe20000400000 */
[--C-:B------:R-:W-:Y:S01]  /*8210*/  HADD2.F32 R45, -RZ, R59.reuse.H0_H0 ;  /* 0x2000003bff2d7230 */ /* 0x100fe20000004100 */
[----:B------:R-:W-:Y:S01]  /*8220*/  F2FP.F16.F32.PACK_AB R69, R15, R10 ;  /* 0x0000000a0f45723e */ /* 0x000fe200000000ff */
[C---:B------:R-:W-:Y:S01]  /*8230*/  FFMA R12, R41.reuse, R43, R12 ;  /* 0x0000002b290c7223 */ /* 0x040fe2000000000c */
[C---:B------:R-:W-:Y:S01]  /*8240*/  FFMA R13, R41.reuse, R42, R13 ;  /* 0x0000002a290d7223 */ /* 0x040fe2000000000d */
[C---:B------:R-:W-:Y:S01]  /*8250*/  FMUL R14, R38.reuse, R18 ;  /* 0x00000012260e7220 */ /* 0x040fe20000400000 */
[----:B------:R-:W-:Y:S02]  /*8260*/  HADD2.F32 R40, -RZ, R59.H1_H1 ;  /* 0x3000003bff287230 */ /* 0x000fe40000004100 */
[C---:B------:R-:W-:Y:S01]  /*8270*/  FMUL R19, R38.reuse, R19 ;  /* 0x0000001326137220 */ /* 0x040fe20000400000 */
[--C-:B------:R-:W-:Y:S02]  /*8280*/  HADD2.F32 R43, -RZ, R64.reuse.H0_H0 ;  /* 0x20000040ff2b7230 */ /* 0x100fe40000004100 */
[C---:B------:R-:W-:Y:S01]  /*8290*/  FFMA R14, R41.reuse, R45, R14 ;  /* 0x0000002d290e7223 */ /* 0x040fe2000000000e */
[C---:B------:R-:W-:Y:S01]  /*82a0*/  FMUL R16, R38.reuse, R20 ;  /* 0x0000001426107220 */ /* 0x040fe20000400000 */
[C---:B------:R-:W-:Y:S01]  /*82b0*/  FFMA R19, R41.reuse, R40, R19 ;  /* 0x0000002829137223 */ /* 0x040fe20000000013 */
[----:B------:R-:W-:Y:S02]  /*82c0*/  HADD2.F32 R40, -RZ, R64.H1_H1 ;  /* 0x30000040ff287230 */ /* 0x000fe40000004100 */
[C---:B------:R-:W-:Y:S01]  /*82d0*/  FMUL R17, R38.reuse, R21 ;  /* 0x0000001526117220 */ /* 0x040fe20000400000 */
[--C-:B------:R-:W-:Y:S02]  /*82e0*/  HADD2.F32 R45, -RZ, R65.reuse.H0_H0 ;  /* 0x20000041ff2d7230 */ /* 0x100fe40000004100 */
[C---:B------:R-:W-:Y:S01]  /*82f0*/  FMUL R18, R38.reuse, R22 ;  /* 0x0000001626127220 */ /* 0x040fe20000400000 */
[----:B------:R-:W-:Y:S02]  /*8300*/  HADD2.F32 R42, -RZ, R65.H1_H1 ;  /* 0x30000041ff2a7230 */ /* 0x000fe40000004100 */
[C---:B------:R-:W-:Y:S01]  /*8310*/  FMUL R23, R38.reuse, R23 ;  /* 0x0000001726177220 */ /* 0x040fe20000400000 */
[C---:B------:R-:W-:Y:S01]  /*8320*/  FFMA R16, R41.reuse, R43, R16 ;  /* 0x0000002b29107223 */ /* 0x040fe20000000010 */
[C---:B------:R-:W-:Y:S01]  /*8330*/  FFMA R17, R41.reuse, R40, R17 ;  /* 0x0000002829117223 */ /* 0x040fe20000000011 */
[C---:B------:R-:W-:Y:S01]  /*8340*/  FFMA R18, R41.reuse, R45, R18 ;  /* 0x0000002d29127223 */ /* 0x040fe20000000012 */
[C---:B------:R-:W-:Y:S01]  /*8350*/  FFMA R23, R41.reuse, R42, R23 ;  /* 0x0000002a29177223 */ /* 0x040fe20000000017 */
[--C-:B------:R-:W-:Y:S02]  /*8360*/  HADD2.F32 R40, -RZ, R66.reuse.H0_H0 ;  /* 0x20000042ff287230 */ /* 0x100fe40000004100 */
[C---:B------:R-:W-:Y:S01]  /*8370*/  FMUL R20, R38.reuse, R24 ;  /* 0x0000001826147220 */ /* 0x040fe20000400000 */
[----:B------:R-:W-:Y:S02]  /*8380*/  HADD2.F32 R42, -RZ, R66.H1_H1 ;  /* 0x30000042ff2a7230 */ /* 0x000fe40000004100 */
[C---:B------:R-:W-:Y:S01]  /*8390*/  FMUL R21, R38.reuse, R25 ;  /* 0x0000001926157220 */ /* 0x040fe20000400000 */
[--C-:B------:R-:W-:Y:S02]  /*83a0*/  HADD2.F32 R43, -RZ, R67.reuse.H0_H0 ;  /* 0x20000043ff2b7230 */ /* 0x100fe40000004100 */
[C---:B------:R-:W-:Y:S01]  /*83b0*/  FMUL R22, R38.reuse, R26 ;  /* 0x0000001a26167220 */ /* 0x040fe20000400000 */
[C---:B------:R-:W-:Y:S01]  /*83c0*/  FFMA R20, R41.reuse, R40, R20 ;  /* 0x0000002829147223 */ /* 0x040fe20000000014 */
[C---:B------:R-:W-:Y:S01]  /*83d0*/  FFMA R21, R41.reuse, R42, R21 ;  /* 0x0000002a29157223 */ /* 0x040fe20000000015 */
[----:B------:R-:W-:Y:S02]  /*83e0*/  HADD2.F32 R40, -RZ, R67.H1_H1 ;  /* 0x30000043ff287230 */ /* 0x000fe40000004100 */
[----:B------:R-:W-:Y:S01]  /*83f0*/  FFMA R22, R41, R43, R22 ;  /* 0x0000002b29167223 */ /* 0x000fe20000000016 */
[C---:B------:R-:W-:Y:S01]  /*8400*/  FMUL R27, R38.reuse, R27 ;  /* 0x0000001b261b7220 */ /* 0x040fe20000400000 */
[--C-:B------:R-:W-:Y:S02]  /*8410*/  HADD2.F32 R43, -RZ, R72.reuse.H0_H0 ;  /* 0x20000048ff2b7230 */ /* 0x100fe40000004100 */
[C---:B------:R-:W-:Y:S01]  /*8420*/  FMUL R24, R38.reuse, R28 ;  /* 0x0000001c26187220 */ /* 0x040fe20000400000 */
[----:B------:R-:W-:Y:S02]  /*8430*/  HADD2.F32 R42, -RZ, R72.H1_H1 ;  /* 0x30000048ff2a7230 */ /* 0x000fe40000004100 */
[C---:B------:R-:W-:Y:S01]  /*8440*/  FMUL R25, R38.reuse, R29 ;  /* 0x0000001d26197220 */ /* 0x040fe20000400000 */
[--C-:B------:R-:W-:Y:S01]  /*8450*/  HADD2.F32 R45, -RZ, R73.reuse.H0_H0 ;  /* 0x20000049ff2d7230 */ /* 0x100fe20000004100 */
[----:B------:R-:W-:Y:S01]  /*8460*/  F2FP.F16.F32.PACK_AB R70, R13, R12 ;  /* 0x0000000c0d46723e */ /* 0x000fe200000000ff */
[C---:B------:R-:W-:Y:S01]  /*8470*/  FMUL R26, R38.reuse, R30 ;  /* 0x0000001e261a7220 */ /* 0x040fe20000400000 */
[----:B------:R-:W-:Y:S01]  /*8480*/  F2FP.F16.F32.PACK_AB R71, R19, R14 ;  /* 0x0000000e1347723e */ /* 0x000fe200000000ff */
[C---:B------:R-:W-:Y:S01]  /*8490*/  FFMA R27, R41.reuse, R40, R27 ;  /* 0x00000028291b7223 */ /* 0x040fe2000000001b */
[C---:B------:R-:W-:Y:S01]  /*84a0*/  FFMA R24, R41.reuse, R43, R24 ;  /* 0x0000002b29187223 */ /* 0x040fe20000000018 */
[----:B------:R-:W-:Y:S02]  /*84b0*/  HADD2.F32 R40, -RZ, R73.H1_H1 ;  /* 0x30000049ff287230 */ /* 0x000fe40000004100 */
[C---:B------:R-:W-:Y:S01]  /*84c0*/  FFMA R25, R41.reuse, R42, R25 ;  /* 0x0000002a29197223 */ /* 0x040fe20000000019 */
[----:B------:R1:W-:Y:S01]  /*84d0*/  STS.128 [R96+0x10], R68 ;  /* 0x0000104460007388 */ /* 0x0003e20000000c00 */
[C---:B------:R-:W-:Y:S01]  /*84e0*/  FMUL R31, R38.reuse, R31 ;  /* 0x0000001f261f7220 */ /* 0x040fe20000400000 */
[--C-:B------:R-:W-:Y:S02]  /*84f0*/  HADD2.F32 R43, -RZ, R74.reuse.H0_H0 ;  /* 0x2000004aff2b7230 */ /* 0x100fe40000004100 */
[C---:B------:R-:W-:Y:S01]  /*8500*/  FFMA R26, R41.reuse, R45, R26 ;  /* 0x0000002d291a7223 */ /* 0x040fe2000000001a */
[C---:B------:R-:W-:Y:S01]  /*8510*/  FMUL R28, R38.reuse, R32 ;  /* 0x00000020261c7220 */ /* 0x040fe20000400000 */
[----:B------:R-:W-:Y:S02]  /*8520*/  HADD2.F32 R42, -RZ, R74.H1_H1 ;  /* 0x3000004aff2a7230 */ /* 0x000fe40000004100 */
[C---:B------:R-:W-:Y:S01]  /*8530*/  FMUL R29, R38.reuse, R33 ;  /* 0x00000021261d7220 */ /* 0x040fe20000400000 */
[----:B------:R-:W-:Y:S02]  /*8540*/  HADD2.F32 R45, -RZ, R75.H0_H0 ;  /* 0x2000004bff2d7230 */ /* 0x000fe40000004100 */
[C---:B------:R-:W-:Y:S01]  /*8550*/  FMUL R30, R38.reuse, R34 ;  /* 0x00000022261e7220 */ /* 0x040fe20000400000 */
[----:B------:R-:W-:Y:S01]  /*8560*/  FFMA R31, R41, R40, R31 ;  /* 0x00000028291f7223 */ /* 0x000fe2000000001f */
[----:B------:R-:W-:Y:S01]  /*8570*/  FMUL R35, R38, R35 ;  /* 0x0000002326237220 */ /* 0x000fe20000400000 */
[----:B------:R-:W-:Y:S01]  /*8580*/  F2FP.F16.F32.PACK_AB R104, R17, R16 ;  /* 0x000000101168723e */ /* 0x000fe200000000ff */
[----:B------:R-:W-:Y:S01]  /*8590*/  FFMA R28, R41, R43, R28 ;  /* 0x0000002b291c7223 */ /* 0x000fe2000000001c */
[----:B------:R-:W-:Y:S01]  /*85a0*/  F2FP.F16.F32.PACK_AB R105, R23, R18 ;  /* 0x000000121769723e */ /* 0x000fe200000000ff */
[----:B------:R-:W-:Y:S01]  /*85b0*/  FFMA R29, R41, R42, R29 ;  /* 0x0000002a291d7223 */ /* 0x000fe2000000001d */
[----:B------:R-:W-:Y:S01]  /*85c0*/  F2FP.F16.F32.PACK_AB R106, R21, R20 ;  /* 0x00000014156a723e */ /* 0x000fe200000000ff */
[----:B------:R-:W-:Y:S01]  /*85d0*/  FFMA R30, R41, R45, R30 ;  /* 0x0000002d291e7223 */ /* 0x000fe2000000001e */
[----:B------:R-:W-:Y:S01]  /*85e0*/  F2FP.F16.F32.PACK_AB R107, R27, R22 ;  /* 0x000000161b6b723e */ /* 0x000fe200000000ff */
[----:B------:R-:W-:Y:S01]  /*85f0*/  FFMA R35, R41, R44, R35 ;  /* 0x0000002c29237223 */ /* 0x000fe20000000023 */
[----:B------:R-:W-:Y:S02]  /*8600*/  F2FP.F16.F32.PACK_AB R108, R25, R24 ;  /* 0x00000018196c723e */ /* 0x000fe400000000ff */
[----:B------:R-:W-:Y:S01]  /*8610*/  F2FP.F16.F32.PACK_AB R109, R31, R26 ;  /* 0x0000001a1f6d723e */ /* 0x000fe200000000ff */
[----:B------:R1:W-:Y:S01]  /*8620*/  STS.128 [R94+0x20], R104 ;  /* 0x000020685e007388 */ /* 0x0003e20000000c00 */
[----:B------:R-:W-:Y:S02]  /*8630*/  F2FP.F16.F32.PACK_AB R110, R29, R28 ;  /* 0x0000001c1d6e723e */ /* 0x000fe400000000ff */
[----:B------:R-:W-:Y:S05]  /*8640*/  F2FP.F16.F32.PACK_AB R111, R35, R30 ;  /* 0x0000001e236f723e */ /* 0x000fea00000000ff */
[----:B------:R1:W-:Y:S01]  /*8650*/  STS.128 [R101+0x30], R108 ;  /* 0x0000306c65007388 */ /* 0x0003e20000000c00 */
[----:B------:R-:W-:Y:S01]  /*8660*/  @!PT LDS RZ, [RZ] ;  /* 0x00000000fffff984 */ /* 0x000fe20000000800 */
[----:B------:R-:W-:Y:S01]  /*8670*/  @!PT LDS RZ, [RZ] ;  /* 0x00000000fffff984 */ /* 0x000fe20000000800 */
[----:B------:R-:W-:Y:S01]  /*8680*/  @!PT LDS RZ, [RZ] ;  /* 0x00000000fffff984 */ /* 0x000fe20000000800 */
[----:B------:R-:W-:Y:S01]  /*8690*/  @!PT LDS RZ, [RZ] ;  /* 0x00000000fffff984 */ /* 0x000fe20000000800 */
[----:B------:R2:W-:Y:S07]  /*86a0*/  MEMBAR.ALL.CTA ;  /* 0x0000000000007992 */ /* 0x0005ee0000008000 */
[----:B--2---:R-:W2:Y:S02]  /*86b0*/  FENCE.VIEW.ASYNC.S ;  /* 0x00000000000073c6 */ /* 0x004ea40000000000 */
[----:B--2---:R-:W-:Y:S06]  /*86c0*/  BAR.SYNC.DEFER_BLOCKING 0x1, 0x80 ;  /* 0x0042000000007b1d */ /* 0x004fec0000010000 */
[----:B------:R-:W-:Y:S05]  /*86d0*/  @P0 BRA `(.L_x_114) ;  /* 0x0000000000280947 */ /* 0x000fea0003800000 */
[----:B------:R-:W2:Y:S01]  /*86e0*/  LDCU.64 UR6, c[0x0][0x348] ;  /* 0x00006900ff0677ac */ /* 0x000ea20008000a00 */
[----:B------:R-:W-:Y:S01]  /*86f0*/  UIADD3 UR4, UPT, UPT, UR51, 0x200, URZ ;  /* 0x0000020033047890 */ /* 0x000fe2000fffe0ff */
[----:B------:R-:W-:Y:S05]  /*8700*/  UMOV UR41, UR53 ;  /* 0x0000003500297c82 */ /* 0x000fea0008000000 */
[----:B------:R-:W-:Y:S04]  /*8710*/  MOV R80, UR4 ;  /* 0x0000000400507c02 */ /* 0x000fe80008000f00 */
[----:B------:R-:W-:Y:S01]  /*8720*/  R2UR UR40, R80 ;  /* 0x00000000502872ca */ /* 0x000fe200000e0000 */
[----:B--2---:R-:W-:Y:S04]  /*8730*/  UIADD3 UR4, UP0, UPT, UR6, 0x780, URZ ;  /* 0x0000078006047890 */ /* 0x004fe8000ff1e0ff */
[----:B------:R-:W-:Y:S09]  /*8740*/  UIADD3.X UR5, UPT, UPT, URZ, UR7, URZ, UP0, !UPT ;  /* 0x00000007ff057290 */ /* 0x000ff200087fe4ff */
[----:B------:R2:W-:Y:S01]  /*8750*/  UTMASTG.5D [UR40], [UR4] ;  /* 0x00000028040073b5 */ /* 0x0005e20008020000 */
[----:B------:R0:W-:Y:S01]  /*8760*/  UTMACMDFLUSH ;  /* 0x00000000000079b7 */ /* 0x0001e20000000000 */
[----:B--2---:R-:W-:Y:S04]  /*8770*/  DEPBAR.LE SB0, 0x1 ;  /* 0x000080400000791a */ /* 0x004fe80000000000 */
.L_x_114:
[----:B------:R-:W-:Y:S05]  /*8780*/  BSYNC.RECONVERGENT B0 ;  /* 0x0000000000007941 */ /* 0x000fea0003800200 */
.L_x_113:
[----:B------:R-:W-:Y:S01]  /*8790*/  BAR.SYNC.DEFER_BLOCKING 0x1, 0x80 ;  /* 0x0042000000007b1d */ /* 0x000fe20000010000 */
[----:B------:R-:W-:Y:S01]  /*87a0*/  ISETP.NE.AND P1, PT, R99, RZ, PT ;  /* 0x000000ff6300720c */ /* 0x000fe20003f25270 */
[----:B------:R-:W-:Y:S01]  /*87b0*/  UISETP.NE.AND UP0, UPT, UR55, URZ, UPT ;  /* 0x000000ff3700728c */ /* 0x000fe2000bf05270 */
[----:B------:R-:W-:Y:S11]  /*87c0*/  LEA R3, R47, UR51, 0x3 ;  /* 0x000000332f037c11 */ /* 0x000ff6000f8e18ff */
[----:B------:R-:W-:Y:S01]  /*87d0*/  @P1 SHF.L.U32 R4, R83, 0x1f, RZ ;  /* 0x0000001f53041819 */ /* 0x000fe200000006ff */
[----:B------:R-:W-:Y:S06]  /*87e0*/  BRA.U !UP0, `(.L_x_115) ;  /* 0x0000000108247547 */ /* 0x000fec000b800000 */
[----:B------:R-:W2:Y:S01]  /*87f0*/  S2R R0, SR_CgaCtaId ;  /* 0x0000000000007919 */ /* 0x000ea20000008800 */
[----:B------:R-:W-:Y:S01]  /*8800*/  IMAD.U32 R2, RZ, RZ, UR52 ;  /* 0x00000034ff027e24 */ /* 0x000fe2000f8e00ff */
[----:B------:R-:W-:Y:S04]  /*8810*/  UIADD3 UR4, UPT, UPT, UR52, 0x1, URZ ;  /* 0x0000000134047890 */ /* 0x000fe8000fffe0ff */
[----:B------:R-:W-:Y:S01]  /*8820*/  @P1 LEA R2, R2, UR51, 0x3 ;  /* 0x0000003302021c11 */ /* 0x000fe2000f8e18ff */
[----:B------:R-:W-:Y:S04]  /*8830*/  UISETP.NE.AND UP0, UPT, UR4, 0x4, UPT ;  /* 0x000000040400788c */ /* 0x000fe8000bf05270 */
[----:B------:R-:W-:Y:S01]  /*8840*/  @P1 VIADD R5, R2, 0xa0 ;  /* 0x000000a002051836 */ /* 0x000fe20000000000 */
[----:B------:R-:W-:Y:S04]  /*8850*/  USEL UR52, UR4, URZ, UP0 ;  /* 0x000000ff04347287 */ /* 0x000fe80008000000 */
[----:B--2---:R-:W-:Y:S04]  /*8860*/  @P1 PRMT R0, R0, 0x654, R5 ;  /* 0x0000065400001816 */ /* 0x004fe80000000005 */
[----:B------:R2:W-:Y:S04]  /*8870*/  @P1 SYNCS.ARRIVE.TRANS64.RED.A1T0 RZ, [R0+URZ], RZ ;  /* 0x000000ff00ff19a7 */ /* 0x0005e800081004ff */
.L_x_115:
[----:B------:R-:W4:Y:S01]  /*8880*/  @P1 SYNCS.PHASECHK.TRANS64.TRYWAIT P0, [R3+URZ+0x80], R4 ;  /* 0x00008004030015a7 */ /* 0x000f2200080011ff */
[----:B------:R-:W-:Y:S01]  /*8890*/  BSSY B1, `(.L_x_116) ;  /* 0x0000016000017945 */ /* 0x000fe20003800000 */
[----:B----4-:R-:W-:Y:S03]  /*88a0*/  @P1 SEL R46, RZ, 0x1, !P0 ;  /* 0x00000001ff2e1807 */ /* 0x010fe60004000000 */
[----:B------:R-:W-:Y:S05]  /*88b0*/  @!P1 BRA `(.L_x_117) ;  /* 0x00000000004c9947 */ /* 0x000fea0003800000 */
[----:B------:R-:W-:Y:S01]  /*88c0*/  ISETP.NE.AND P0, PT, R46, RZ, PT ;  /* 0x000000ff2e00720c */ /* 0x000fe20003f05270 */
[----:B------:R-:W-:Y:S01]  /*88d0*/  BSSY B0, `(.L_x_118) ;  /* 0x000000b000007945 */ /* 0x000fe20003800000 */
[----:B------:R-:W-:Y:S11]  /*88e0*/  ISETP.NE.AND P1, PT, R60, RZ, PT ;  /* 0x000000ff3c00720c */ /* 0x000ff60003f25270 */
[----:B------:R-:W-:Y:S02]  /*88f0*/  @!UPT UIADD3 URZ, UPT, UPT, URZ, URZ, URZ ;  /* 0x000000fffffff290 */ /* 0x000fe4000fffe0ff */
[C---:B------:R-:W-:Y:S01]  /*8900*/  @P1 IMAD R6, R47.reuse, 0x2000, R84 ;  /* 0x000020002f061824 */ /* 0x040fe200078e0254 */
[C---:B------:R-:W-:Y:S01]  /*8910*/  @P1 LEA R4, R47.reuse, R94, 0xd ;  /* 0x0000005e2f041211 */ /* 0x040fe200078e68ff */
[C---:B------:R-:W-:Y:S02]  /*8920*/  @P1 IMAD R5, R47.reuse, 0x2000, R96 ;  /* 0x000020002f051824 */ /* 0x040fe400078e0260 */
[----:B------:R-:W-:Y:S01]  /*8930*/  @P1 IMAD R2, R47, 0x2000, R101 ;  /* 0x000020002f021824 */ /* 0x000fe200078e0265 */
[----:B------:R-:W-:Y:S06]  /*8940*/  @P0 BRA `(.L_x_119) ;  /* 0x00000000000c0947 */ /* 0x000fec0003800000 */
[----:B--2---:R-:W-:Y:S04]  /*8950*/  SHF.L.U32 R0, R83, 0x1f, RZ ;  /* 0x0000001f53007819 */ /* 0x004fe800000006ff */
[----:B------:R-:W2:Y:S02]  /*8960*/  SYNCS.PHASECHK.TRANS64.TRYWAIT P0, [R3+URZ+0x80], R0 ;  /* 0x00008000030075a7 */ /* 0x000ea400080011ff */
[----:B--2---:R-:W-:Y:S05]  /*8970*/  @!P0 BRA `(.L_x_120) ;  /* 0x0000003000ac8947 */ /* 0x004fea0003800000 */
.L_x_119:
[----:B------:R-:W-:Y:S05]  /*8980*/  BSYNC B0 ;  /* 0x0000000000007941 */ /* 0x000fea0003800000 */
.L_x_118:
[----:B------:R-:W-:Y:S02]  /*8990*/  ISETP.NE.AND P0, PT, R60, RZ, PT ;  /* 0x000000ff3c00720c */ /* 0x000fe40003f05270 */
[----:B------:R-:W-:Y:S11]  /*89a0*/  IADD3 R47, PT, PT, R47, 0x1, RZ ;  /* 0x000000012f2f7810 */ /* 0x000ff60007ffe0ff */
[----:B------:R4:W1:Y:S04]  /*89b0*/  @P0 LDS.128 R48, [R6] ;  /* 0x0000000006300984 */ /* 0x0008680000000c00 */
[----:B------:R4:W1:Y:S04]  /*89c0*/  @P0 LDS.128 R56, [R5+0x10] ;  /* 0x0000100005380984 */ /* 0x0008680000000c00 */
[----:B------:R4:W1:Y:S04]  /*89d0*/  @P0 LDS.128 R64, [R4+0x20] ;  /* 0x0000200004400984 */ /* 0x0008680000000c00 */
[----:B------:R4:W1:Y:S02]  /*89e0*/  @P0 LDS.128 R72, [R2+0x30] ;  /* 0x0000300002480984 */ /* 0x0008640000000c00 */
.L_x_117:
[----:B------:R-:W-:Y:S05]  /*89f0*/  BSYNC B1 ;  /* 0x0000000000017941 */ /* 0x000fea0003800000 */
.L_x_116:
[----:B--2---:R-:W-:Y:S05]  /*8a00*/  VIADD R3, R39, 0x20 ;  /* 0x0000002027037836 */ /* 0x004fea0000000000 */
[----:B------:R-:W-:Y:S04]  /*8a10*/  SHF.R.U32.HI R3, RZ, 0x15, R3 ;  /* 0x00000015ff037819 */ /* 0x000fe80000011603 */
[----:B------:R-:W-:Y:S11]  /*8a20*/  LOP3.LUT P0, RZ, R3, 0x3, R88, 0x48, !PT ;  /* 0x0000000303ff7812 */ /* 0x000ff60007804858 */
[----:B------:R-:W-:Y:S02]  /*8a30*/  @!UPT UIADD3 URZ, UPT, UPT, URZ, URZ, URZ ;  /* 0x000000fffffff290 */ /* 0x000fe4000fffe0ff */
[----:B------:R-:W-:Y:S05]  /*8a40*/  @!P0 BRA `(.L_x_121) ;  /* 0x0000000000408947 */ /* 0x000fea0003800000 */
[----:B------:R-:W2:Y:S01]  /*8a50*/  LDCU.64 UR8, c[0x4][0x70] ;  /* 0x01000e00ff0877ac */ /* 0x000ea20008000a00 */
[----:B------:R-:W-:Y:S01]  /*8a60*/  MOV R3, 0x0 ;  /* 0x0000000000037802 */ /* 0x000fe20000000f00 */
[----:B------:R-:W-:Y:S02]  /*8a70*/  HFMA2 R12, -RZ, RZ, 0, 5.9604644775390625e-08 ;  /* 0x00000001ff0c7431 */ /* 0x000fe400000001ff */
[----:B------:R-:W-:Y:S02]  /*8a80*/  IMAD.MOV.U32 R8, RZ, RZ, 0x192 ;  /* 0x00000192ff087424 */ /* 0x000fe400078e00ff */
[----:B------:R-:W-:Y:S01]  /*8a90*/  IMAD.MOV.U32 R13, RZ, RZ, RZ ;  /* 0x000000ffff0d7224 */ /* 0x000fe200078e00ff */
[----:B------:R-:W5:Y:S01]  /*8aa0*/  LDCU.64 UR6, c[0x4][0x78] ;  /* 0x01000f00ff0677ac */ /* 0x000f620008000a00 */
[----:B----4-:R-:W4:Y:S01]  /*8ab0*/  LDC.64 R2, c[0x4][R3] ;  /* 0x0100000003027b82 */ /* 0x010f220000000a00 */
[----:B------:R-:W3:Y:S01]  /*8ac0*/  LDCU.64 UR4, c[0x4][0x10] ;  /* 0x01000200ff0477ac */ /* 0x000ee20008000a00 */
[----:B--2---:R-:W-:Y:S01]  /*8ad0*/  MOV R5, UR9 ;  /* 0x0000000900057c02 */ /* 0x004fe20008000f00 */
[----:B------:R-:W-:Y:S01]  /*8ae0*/  IMAD.U32 R4, RZ, RZ, UR8 ;  /* 0x00000008ff047e24 */ /* 0x000fe2000f8e00ff */
[----:B-----5:R-:W-:Y:S01]  /*8af0*/  MOV R7, UR7 ;  /* 0x0000000700077c02 */ /* 0x020fe20008000f00 */
[----:B------:R-:W-:Y:S01]  /*8b00*/  IMAD.U32 R6, RZ, RZ, UR6 ;  /* 0x00000006ff067e24 */ /* 0x000fe2000f8e00ff */
[----:B---3--:R-:W-:Y:S01]  /*8b10*/  MOV R11, UR5 ;  /* 0x00000005000b7c02 */ /* 0x008fe20008000f00 */
[----:B------:R-:W-:Y:S02]  /*8b20*/  IMAD.U32 R10, RZ, RZ, UR4 ;  /* 0x00000004ff0a7e24 */ /* 0x000fe4000f8e00ff */
[----:B------:R-:W-:Y:S07]  /*8b30*/  LEPC R20, `(.L_x_121) ;  /* 0x000000001014794e */ /* 0x000fee0000000000 */
[----:B-1--4-:R-:W-:Y:S05]  /*8b40*/  CALL.ABS.NOINC R2 ;  /* 0x0000000002007343 */ /* 0x012fea0003c00000 */
.L_x_121:
[----:B------:R-:W-:Y:S05]  /*8b50*/  WARPSYNC.ALL ;  /* 0x0000000000007948 */ /* 0x000fea0003800000 */
[----:B------:R-:W-:Y:S01]  /*8b60*/  R2UR UR4, R39 ;  /* 0x00000000270472ca */ /* 0x000fe200000e0000 */
[--C-:B-1----:R-:W-:Y:S01]  /*8b70*/  HADD2.F32 R40, -RZ, R48.reuse.H0_H0 ;  /* 0x20000030ff287230 */ /* 0x102fe20000004100 */
[----:B------:R-:W1:Y:S01]  /*8b80*/  S2R R102, SR_CgaCtaId ;  /* 0x0000000000667919 */ /* 0x000e620000008800 */
[----:B------:R-:W-:Y:S01]  /*8b90*/  HADD2.F32 R43, -RZ, R48.H1_H1 ;  /* 0x30000030ff2b7230 */ /* 0x000fe20000004100 */
[----:B------:R-:W-:Y:S01]  /*8ba0*/  ISETP.NE.AND P6, PT, R99, RZ, PT ;  /* 0x000000ff6300720c */ /* 0x000fe20003fc5270 */
[----:B------:R-:W-:Y:S01]  /*8bb0*/  HADD2.F32 R42, -RZ, R49.H1_H1 ;  /* 0x30000031ff2a7230 */ /* 0x000fe20000004100 */
[----:B------:R-:W-:Y:S01]  /*8bc0*/  ISETP.NE.AND P0, PT, R86, RZ, PT ;  /* 0x000000ff5600720c */ /* 0x000fe20003f05270 */
[--C-:B------:R-:W-:Y:S01]  /*8bd0*/  HADD2.F32 R44, -RZ, R50.reuse.H1_H1 ;  /* 0x30000032ff2c7230 */ /* 0x100fe20000004100 */
[----:B------:R-:W-:Y:S01]  /*8be0*/  MOV R61, UR52 ;  /* 0x00000034003d7c02 */ /* 0x000fe20008000f00 */
[----:B------:R-:W-:Y:S01]  /*8bf0*/  HADD2.F32 R45, -RZ, R59.H0_H0 ;  /* 0x2000003bff2d7230 */ /* 0x000fe20000004100 */
[----:B------:R-:W-:Y:S01]  /*8c00*/  BSSY.RECONVERGENT B0, `(.L_x_122) ;  /* 0x0000086000007945 */ /* 0x000fe20003800200 */
[----:B------:R-:W-:Y:S02]  /*8c10*/  LEA R62, R47, UR51, 0x3 ;  /* 0x000000332f3e7c11 */ /* 0x000fe4000f8e18ff */
[----:B----4-:R-:W2:Y:S04]  /*8c20*/  LDTM.x32 R4, tmem[UR4+0x20] ;  /* 0x00002004000479ee */ /* 0x010ea800082c0000 */
[----:B------:R-:W-:Y:S02]  /*8c30*/  @P6 LEA R61, R61, UR51, 0x3 ;  /* 0x000000333d3d6c11 */ /* 0x000fe4000f8e18ff */
[----:B------:R-:W-:Y:S02]  /*8c40*/  @P6 SHF.L.U32 R63, R83, 0x1f, RZ ;  /* 0x0000001f533f6819 */ /* 0x000fe400000006ff */
[----:B------:R-:W-:Y:S01]  /*8c50*/  @P6 IADD3 R61, PT, PT, R61, 0xa0, RZ ;  /* 0x000000a03d3d6810 */ /* 0x000fe20007ffe0ff */
[C---:B--2---:R-:W-:Y:S01]  /*8c60*/  FMUL R0, R38.reuse, R4 ;  /* 0x0000000426007220 */ /* 0x044fe20000400000 */
[C---:B------:R-:W-:Y:S01]  /*8c70*/  FMUL R2, R38.reuse, R5 ;  /* 0x0000000526027220 */ /* 0x040fe20000400000 */
[C---:B------:R-:W-:Y:S01]  /*8c80*/  FMUL R3, R38.reuse, R6 ;  /* 0x0000000626037220 */ /* 0x040fe20000400000 */
[C---:B------:R-:W-:Y:S01]  /*8c90*/  FMUL R7, R38.reuse, R7 ;  /* 0x0000000726077220 */ /* 0x040fe20000400000 */
[C---:B------:R-:W-:Y:S01]  /*8ca0*/  FFMA R0, R41.reuse, R40, R0 ;  /* 0x0000002829007223 */ /* 0x040fe20000000000 */
[----:B------:R-:W-:Y:S02]  /*8cb0*/  HADD2.F32 R40, -RZ, R49.H0_H0 ;  /* 0x20000031ff287230 */ /* 0x000fe40000004100 */
[C---:B------:R-:W-:Y:S01]  /*8cc0*/  FFMA R2, R41.reuse, R43, R2 ;  /* 0x0000002b29027223 */ /* 0x040fe20000000002 */
[C---:B------:R-:W-:Y:S01]  /*8cd0*/  FMUL R4, R38.reuse, R8 ;  /* 0x0000000826047220 */ /* 0x040fe20000400000 */
[--C-:B------:R-:W-:Y:S02]  /*8ce0*/  HADD2.F32 R43, -RZ, R51.reuse.H0_H0 ;  /* 0x20000033ff2b7230 */ /* 0x100fe40000004100 */
[----:B------:R-:W-:Y:S01]  /*8cf0*/  FMUL R5, R38, R9 ;  /* 0x0000000926057220 */ /* 0x000fe20000400000 */
[C---:B------:R-:W-:Y:S01]  /*8d00*/  FFMA R3, R41.reuse, R40, R3 ;  /* 0x0000002829037223 */ /* 0x040fe20000000003 */
[----:B------:R-:W-:Y:S01]  /*8d10*/  HADD2.F32 R40, -RZ, R50.H0_H0 ;  /* 0x20000032ff287230 */ /* 0x000fe20000004100 */
[----:B------:R-:W-:Y:S01]  /*8d20*/  F2FP.F16.F32.PACK_AB R52, R2, R0 ;  /* 0x000000000234723e */ /* 0x000fe200000000ff */
[C---:B------:R-:W-:Y:S01]  /*8d30*/  FFMA R7, R41.reuse, R42, R7 ;  /* 0x0000002a29077223 */ /* 0x040fe20000000007 */
[----:B------:R-:W-:Y:S02]  /*8d40*/  HADD2.F32 R42, -RZ, R51.H1_H1 ;  /* 0x30000033ff2a7230 */ /* 0x000fe40000004100 */
[C---:B------:R-:W-:Y:S01]  /*8d50*/  FMUL R6, R38.reuse, R10 ;  /* 0x0000000a26067220 */ /* 0x040fe20000400000 */
[C---:B------:R-:W-:Y:S01]  /*8d60*/  FFMA R4, R41.reuse, R40, R4 ;  /* 0x0000002829047223 */ /* 0x040fe20000000004 */
        /* <DEDUP_REMOVED lines=17> */
[----:B------:R2:W-:Y:S01]  /*8e80*/  STS.128 [R84+0x2000], R52 ;  /* 0x0020003454007388 */ /* 0x0005e20000000c00 */
[----:B------:R-:W-:Y:S01]  /*8e90*/  F2FP.F16.F32.PACK_AB R68, R9, R8 ;  /* 0x000000080944723e */ /* 0x000fe200000000ff */
[C---:B------:R-:W-:Y:S01]  /*8ea0*/  FFMA R10, R41.reuse, R43, R10 ;  /* 0x0000002b290a7223 */ /* 0x040fe2000000000a */
[--C-:B------:R-:W-:Y:S02]  /*8eb0*/  HADD2.F32 R43, -RZ, R58.reuse.H0_H0 ;  /* 0x2000003aff2b7230 */ /* 0x100fe40000004100 */
[----:B------:R-:W-:Y:S01]  /*8ec0*/  FFMA R15, R41, R40, R15 ;  /* 0x00000028290f7223 */ /* 0x000fe2000000000f */
[C---:B------:R-:W-:Y:S01]  /*8ed0*/  FMUL R12, R38.reuse, R16 ;  /* 0x00000010260c7220 */ /* 0x040fe20000400000 */
[----:B------:R-:W-:Y:S02]  /*8ee0*/  HADD2.F32 R42, -RZ, R58.H1_H1 ;  /* 0x3000003aff2a7230 */ /* 0x000fe40000004100 */
[C---:B------:R-:W-:Y:S01]  /*8ef0*/  FMUL R13, R38.reuse, R17 ;  /* 0x00000011260d7220 */ /* 0x040fe20000400000 */
[C---:B------:R-:W-:Y:S01]  /*8f00*/  FMUL R14, R38.reuse, R18 ;  /* 0x00000012260e7220 */ /* 0x040fe20000400000 */
[----:B------:R-:W-:Y:S01]  /*8f10*/  F2FP.F16.F32.PACK_AB R69, R15, R10 ;  /* 0x0000000a0f45723e */ /* 0x000fe200000000ff */
[C---:B------:R-:W-:Y:S01]  /*8f20*/  FFMA R12, R41.reuse, R43, R12 ;  /* 0x0000002b290c7223 */ /* 0x040fe2000000000c */
[----:B------:R-:W-:Y:S02]  /*8f30*/  HADD2.F32 R40, -RZ, R59.H1_H1 ;  /* 0x3000003bff287230 */ /* 0x000fe40000004100 */
[C---:B------:R-:W-:Y:S01]  /*8f40*/  FFMA R13, R41.reuse, R42, R13 ;  /* 0x0000002a290d7223 */ /* 0x040fe2000000000d */
[C---:B------:R-:W-:Y:S01]  /*8f50*/  FMUL R19, R38.reuse, R19 ;  /* 0x0000001326137220 */ /* 0x040fe20000400000 */
[--C-:B------:R-:W-:Y:S02]  /*8f60*/  HADD2.F32 R43, -RZ, R64.reuse.H0_H0 ;  /* 0x20000040ff2b7230 */ /* 0x100fe40000004100 */
[C---:B------:R-:W-:Y:S01]  /*8f70*/  FMUL R16, R38.reuse, R20 ;  /* 0x0000001426107220 */ /* 0x040fe20000400000 */
[----:B------:R-:W-:Y:S02]  /*8f80*/  HADD2.F32 R42, -RZ, R64.H1_H1 ;  /* 0x30000040ff2a7230 */ /* 0x000fe40000004100 */
[C---:B------:R-:W-:Y:S01]  /*8f90*/  FMUL R17, R38.reuse, R21 ;  /* 0x0000001526117220 */ /* 0x040fe20000400000 */
[C---:B------:R-:W-:Y:S01]  /*8fa0*/  FFMA R14, R41.reuse, R45, R14 ;  /* 0x0000002d290e7223 */ /* 0x040fe2000000000e */
[C---:B------:R-:W-:Y:S01]  /*8fb0*/  FFMA R19, R41.reuse, R40, R19 ;  /* 0x0000002829137223 */ /* 0x040fe20000000013 */
[--C-:B------:R-:W-:Y:S02]  /*8fc0*/  HADD2.F32 R45, -RZ, R65.reuse.H0_H0 ;  /* 0x20000041ff2d7230 */ /* 0x100fe40000004100 */
[C---:B------:R-:W-:Y:S01]  /*8fd0*/  FFMA R16, R41.reuse, R43, R16 ;  /* 0x0000002b29107223 */ /* 0x040fe20000000010 */
[C---:B------:R-:W-:Y:S01]  /*8fe0*/  FMUL R18, R38.reuse, R22 ;  /* 0x0000001626127220 */ /* 0x040fe20000400000 */
[----:B------:R-:W-:Y:S02]  /*8ff0*/  HADD2.F32 R40, -RZ, R65.H1_H1 ;  /* 0x30000041ff287230 */ /* 0x000fe40000004100 */
[C---:B------:R-:W-:Y:S01]  /*9000*/  FFMA R17, R41.reuse, R42, R17 ;  /* 0x0000002a29117223 */ /* 0x040fe20000000011 */
[C---:B------:R-:W-:Y:S01]  /*9010*/  FMUL R23, R38.reuse, R23 ;  /* 0x0000001726177220 */ /* 0x040fe20000400000 */
[--C-:B------:R-:W-:Y:S02]  /*9020*/  HADD2.F32 R42, -RZ, R66.reuse.H0_H0 ;  /* 0x20000042ff2a7230 */ /* 0x100fe40000004100 */
[C---:B------:R-:W-:Y:S01]  /*9030*/  FMUL R20, R38.reuse, R24 ;  /* 0x0000001826147220 */ /* 0x040fe20000400000 */
[C---:B------:R-:W-:Y:S01]  /*9040*/  FFMA R18, R41.reuse, R45, R18 ;  /* 0x0000002d29127223 */ /* 0x040fe20000000012 */
        /* <DEDUP_REMOVED lines=11> */
[----:B------:R-:W-:Y:S01]  /*9100*/  FFMA R27, R41, R42, R27 ;  /* 0x0000002a291b7223 */ /* 0x000fe2000000001b */
[C---:B------:R-:W-:Y:S01]  /*9110*/  FMUL R24, R38.reuse, R28 ;  /* 0x0000001c26187220 */ /* 0x040fe20000400000 */
[----:B------:R-:W-:Y:S02]  /*9120*/  HADD2.F32 R42, -RZ, R72.H1_H1 ;  /* 0x30000048ff2a7230 */ /* 0x000fe40000004100 */
[C---:B------:R-:W-:Y:S01]  /*9130*/  FMUL R25, R38.reuse, R29 ;  /* 0x0000001d26197220 */ /* 0x040fe20000400000 */
[--C-:B------:R-:W-:Y:S02]  /*9140*/  HADD2.F32 R43, -RZ, R73.reuse.H0_H0 ;  /* 0x20000049ff2b7230 */ /* 0x100fe40000004100 */
[C---:B------:R-:W-:Y:S01]  /*9150*/  FMUL R26, R38.reuse, R30 ;  /* 0x0000001e261a7220 */ /* 0x040fe20000400000 */
[----:B------:R-:W-:Y:S01]  /*9160*/  F2FP.F16.F32.PACK_AB R70, R13, R12 ;  /* 0x0000000c0d46723e */ /* 0x000fe200000000ff */
[----:B------:R-:W-:Y:S01]  /*9170*/  FFMA R24, R41, R40, R24 ;  /* 0x0000002829187223 */ /* 0x000fe20000000018 */
[----:B------:R-:W-:Y:S01]  /*9180*/  F2FP.F16.F32.PACK_AB R71, R19, R14 ;  /* 0x0000000e1347723e */ /* 0x000fe200000000ff */
[C---:B------:R-:W-:Y:S01]  /*9190*/  FFMA R25, R41.reuse, R42, R25 ;  /* 0x0000002a29197223 */ /* 0x040fe20000000019 */
[C---:B------:R-:W-:Y:S01]  /*91a0*/  FFMA R26, R41.reuse, R43, R26 ;  /* 0x0000002b291a7223 */ /* 0x040fe2000000001a */
[----:B------:R-:W-:Y:S02]  /*91b0*/  HADD2.F32 R40, -RZ, R73.H1_H1 ;  /* 0x30000049ff287230 */ /* 0x000fe40000004100 */
[C---:B------:R-:W-:Y:S01]  /*91c0*/  FMUL R31, R38.reuse, R31 ;  /* 0x0000001f261f7220 */ /* 0x040fe20000400000 */
[----:B------:R4:W-:Y:S01]  /*91d0*/  STS.128 [R96+0x2010], R68 ;  /* 0x0020104460007388 */ /* 0x0009e20000000c00 */
[--C-:B------:R-:W-:Y:S02]  /*91e0*/  HADD2.F32 R43, -RZ, R74.reuse.H0_H0 ;  /* 0x2000004aff2b7230 */ /* 0x100fe40000004100 */
[C---:B------:R-:W-:Y:S01]  /*91f0*/  FMUL R28, R38.reuse, R32 ;  /* 0x00000020261c7220 */ /* 0x040fe20000400000 */
[----:B------:R-:W-:Y:S02]  /*9200*/  HADD2.F32 R42, -RZ, R74.H1_H1 ;  /* 0x3000004aff2a7230 */ /* 0x000fe40000004100 */
[C---:B------:R-:W-:Y:S01]  /*9210*/  FMUL R29, R38.reuse, R33 ;  /* 0x00000021261d7220 */ /* 0x040fe20000400000 */
[--C-:B------:R-:W-:Y:S02]  /*9220*/  HADD2.F32 R45, -RZ, R75.reuse.H0_H0 ;  /* 0x2000004bff2d7230 */ /* 0x100fe40000004100 */
[C---:B------:R-:W-:Y:S01]  /*9230*/  FMUL R30, R38.reuse, R34 ;  /* 0x00000022261e7220 */ /* 0x040fe20000400000 */
[----:B------:R-:W-:Y:S02]  /*9240*/  HADD2.F32 R44, -RZ, R75.H1_H1 ;  /* 0x3000004bff2c7230 */ /* 0x000fe40000004100 */
[----:B------:R-:W-:Y:S01]  /*9250*/  FFMA R31, R41, R40, R31 ;  /* 0x00000028291f7223 */ /* 0x000fe2000000001f */
[----:B------:R-:W-:Y:S01]  /*9260*/  FMUL R35, R38, R35 ;  /* 0x0000002326237220 */ /* 0x000fe20000400000 */
[----:B--2---:R-:W-:Y:S01]  /*9270*/  F2FP.F16.F32.PACK_AB R52, R17, R16 ;  /* 0x000000101134723e */ /* 0x004fe200000000ff */
        /* <DEDUP_REMOVED lines=11> */
[----:B------:R-:W-:Y:S02]  /*9330*/  F2FP.F16.F32.PACK_AB R107, R35, R30 ;  /* 0x0000001e236b723e */ /* 0x000fe400000000ff */
[----:B-1----:R-:W-:Y:S03]  /*9340*/  @P6 PRMT R61, R102, 0x654, R61 ;  /* 0x00000654663d6816 */ /* 0x002fe6000000003d */
[----:B------:R4:W-:Y:S01]  /*9350*/  STS.128 [R101+0x2030], R104 ;  /* 0x0020306865007388 */ /* 0x0009e20000000c00 */
[----:B------:R-:W-:Y:S01]  /*9360*/  @!PT LDS RZ, [RZ] ;  /* 0x00000000fffff984 */ /* 0x000fe20000000800 */
[----:B------:R-:W-:Y:S01]  /*9370*/  @!PT LDS RZ, [RZ] ;  /* 0x00000000fffff984 */ /* 0x000fe20000000800 */
[----:B------:R-:W-:Y:S01]  /*9380*/  @!PT LDS RZ, [RZ] ;  /* 0x00000000fffff984 */ /* 0x000fe20000000800 */
[----:B------:R-:W-:Y:S01]  /*9390*/  @!PT LDS RZ, [RZ] ;  /* 0x00000000fffff984 */ /* 0x000fe20000000800 */
[----:B------:R1:W-:Y:S07]  /*93a0*/  MEMBAR.ALL.CTA ;  /* 0x0000000000007992 */ /* 0x0003ee0000008000 */
[----:B-1----:R-:W1:Y:S02]  /*93b0*/  FENCE.VIEW.ASYNC.S ;  /* 0x00000000000073c6 */ /* 0x002e640000000000 */
[----:B-1----:R-:W-:Y:S06]  /*93c0*/  BAR.SYNC.DEFER_BLOCKING 0x1, 0x80 ;  /* 0x0042000000007b1d */ /* 0x002fec0000010000 */
[----:B------:R-:W-:Y:S05]  /*93d0*/  @P0 BRA `(.L_x_123) ;  /* 0x0000000000200947 */ /* 0x000fea0003800000 */
[----:B------:R-:W1:Y:S01]  /*93e0*/  LDCU.64 UR6, c[0x0][0x348] ;  /* 0x00006900ff0677ac */ /* 0x000e620008000a00 */
[----:B------:R-:W-:Y:S02]  /*93f0*/  UIADD3 UR40, UPT, UPT, UR51, 0x2200, URZ ;  /* 0x0000220033287890 */ /* 0x000fe4000fffe0ff */
[----:B------:R-:W-:Y:S02]  /*9400*/  UIADD3 UR41, UPT, UPT, UR53, 0x20, URZ ;  /* 0x0000002035297890 */ /* 0x000fe4000fffe0ff */
[----:B-1----:R-:W-:Y:S04]  /*9410*/  UIADD3 UR4, UP0, UPT, UR6, 0x780, URZ ;  /* 0x0000078006047890 */ /* 0x002fe8000ff1e0ff */
[----:B------:R-:W-:Y:S09]  /*9420*/  UIADD3.X UR5, UPT, UPT, URZ, UR7, URZ, UP0, !UPT ;  /* 0x00000007ff057290 */ /* 0x000ff200087fe4ff */
[----:B------:R1:W-:Y:S01]  /*9430*/  UTMASTG.5D [UR40], [UR4] ;  /* 0x00000028040073b5 */ /* 0x0003e20008020000 */
[----:B------:R0:W-:Y:S01]  /*9440*/  UTMACMDFLUSH ;  /* 0x00000000000079b7 */ /* 0x0001e20000000000 */
[----:B-1----:R-:W-:Y:S04]  /*9450*/  DEPBAR.LE SB0, 0x1 ;  /* 0x000080400000791a */ /* 0x002fe80000000000 */
.L_x_123:
[----:B------:R-:W-:Y:S05]  /*9460*/  BSYNC.RECONVERGENT B0 ;  /* 0x0000000000007941 */ /* 0x000fea0003800200 */
.L_x_122:
[----:B------:R-:W-:Y:S01]  /*9470*/  BAR.SYNC.DEFER_BLOCKING 0x1, 0x80 ;  /* 0x0042000000007b1d */ /* 0x000fe20000010000 */
[----:B------:R-:W-:Y:S04]  /*9480*/  UIADD3 UR4, UPT, UPT, UR52, 0x1, URZ ;  /* 0x0000000134047890 */ /* 0x000fe8000fffe0ff */
[----:B------:R-:W-:Y:S04]  /*9490*/  UISETP.NE.AND UP0, UPT, UR4, 0x4, UPT ;  /* 0x000000040400788c */ /* 0x000fe8000bf05270 */
[----:B------:R-:W-:Y:S01]  /*94a0*/  USEL UR50, UR4, URZ, UP0 ;  /* 0x000000ff04327287 */ /* 0x000fe20008000000 */
[----:B------:R1:W-:Y:S01]  /*94b0*/  @P6 SYNCS.ARRIVE.TRANS64.RED.A1T0 RZ, [R61+URZ], RZ ;  /* 0x000000ff3dff69a7 */ /* 0x0003e200081004ff */
[----:B------:R-:W-:Y:S01]  /*94c0*/  BSSY B1, `(.L_x_124) ;  /* 0x0000017000017945 */ /* 0x000fe20003800000 */
[----:B------:R-:W2:Y:S02]  /*94d0*/  @P6 SYNCS.PHASECHK.TRANS64.TRYWAIT P0, [R62+URZ+0x80], R63 ;  /* 0x0000803f3e0065a7 */ /* 0x000ea400080011ff */
[----:B--2---:R-:W-:Y:S01]  /*94e0*/  @P6 SEL R46, RZ, 0x1, !P0 ;  /* 0x00000001ff2e6807 */ /* 0x004fe20004000000 */
[----:B-1----:R-:W-:Y:S06]  /*94f0*/  @!P6 BRA `(.L_x_125) ;  /* 0x00000000004ce947 */ /* 0x002fec0003800000 */
        /* <DEDUP_REMOVED lines=9> */
[----:B------:R-:W-:Y:S04]  /*9590*/  SHF.L.U32 R5, R83, 0x1f, RZ ;  /* 0x0000001f53057819 */ /* 0x000fe800000006ff */
[----:B------:R-:W1:Y:S02]  /*95a0*/  SYNCS.PHASECHK.TRANS64.TRYWAIT P0, [R62+URZ+0x80], R5 ;  /* 0x000080053e0075a7 */ /* 0x000e6400080011ff */
[----:B-1----:R-:W-:Y:S05]  /*95b0*/  @!P0 BRA `(.L_x_128) ;  /* 0x0000002400b08947 */ /* 0x002fea0003800000 */
.L_x_127:
[----:B------:R-:W-:Y:S05]  /*95c0*/  BSYNC B0 ;  /* 0x0000000000007941 */ /* 0x000fea0003800000 */
.L_x_126:
[----:B------:R-:W-:Y:S02]  /*95d0*/  ISETP.NE.AND P0, PT, R60, RZ, PT ;  /* 0x000000ff3c00720c */ /* 0x000fe40003f05270 */
[----:B------:R-:W-:Y:S11]  /*95e0*/  IADD3 R47, PT, PT, R47, 0x1, RZ ;  /* 0x000000012f2f7810 */ /* 0x000ff60007ffe0ff */
[----:B------:R2:W1:Y:S04]  /*95f0*/  @P0 LDS.128 R48, [R4] ;  /* 0x0000000004300984 */ /* 0x0004680000000c00 */
[----:B------:R2:W1:Y:S04]  /*9600*/  @P0 LDS.128 R56, [R3+0x10] ;  /* 0x0000100003380984 */ /* 0x0004680000000c00 */
[----:B------:R2:W1:Y:S04]  /*9610*/  @P0 LDS.128 R64, [R2+0x20] ;  /* 0x0000200002400984 */ /* 0x0004680000000c00 */
[----:B------:R2:W1:Y:S02]  /*9620*/  @P0 LDS.128 R72, [R0+0x30] ;  /* 0x0000300000480984 */ /* 0x0004640000000c00 */
.L_x_125:
[----:B------:R-:W-:Y:S05]  /*9630*/  BSYNC B1 ;  /* 0x0000000000017941 */ /* 0x000fea0003800000 */
.L_x_124:
[----:B--2---:R-:W-:Y:S05]  /*9640*/  VIADD R3, R39, 0x40 ;  /* 0x0000004027037836 */ /* 0x004fea0000000000 */
[----:B------:R-:W-:Y:S04]  /*9650*/  SHF.R.U32.HI R3, RZ, 0x15, R3 ;  /* 0x00000015ff037819 */ /* 0x000fe80000011603 */
[----:B------:R-:W-:Y:S11]  /*9660*/  LOP3.LUT P0, RZ, R3, 0x3, R88, 0x48, !PT ;  /* 0x0000000303ff7812 */ /* 0x000ff60007804858 */
[----:B------:R-:W-:Y:S02]  /*9670*/  @!UPT UIADD3 URZ, UPT, UPT, URZ, URZ, URZ ;  /* 0x000000fffffff290 */ /* 0x000fe4000fffe0ff */
[----:B------:R-:W-:Y:S05]  /*9680*/  @!P0 BRA `(.L_x_129) ;  /* 0x0000000000408947 */ /* 0x000fea0003800000 */
[----:B------:R-:W1:Y:S01]  /*9690*/  LDCU.64 UR8, c[0x4][0x70] ;  /* 0x01000e00ff0877ac */ /* 0x000e620008000a00 */
[----:B------:R-:W-:Y:S01]  /*96a0*/  MOV R3, 0x0 ;  /* 0x0000000000037802 */ /* 0x000fe20000000f00 */
[----:B------:R-:W-:Y:S02]  /*96b0*/  HFMA2 R12, -RZ, RZ, 0, 5.9604644775390625e-08 ;  /* 0x00000001ff0c7431 */ /* 0x000fe400000001ff */
[----:B------:R-:W-:Y:S02]  /*96c0*/  IMAD.MOV.U32 R8, RZ, RZ, 0x192 ;  /* 0x00000192ff087424 */ /* 0x000fe400078e00ff */
[----:B------:R-:W-:Y:S01]  /*96d0*/  IMAD.MOV.U32 R13, RZ, RZ, RZ ;  /* 0x000000ffff0d7224 */ /* 0x000fe200078e00ff */
[----:B------:R-:W2:Y:S01]  /*96e0*/  LDCU.64 UR6, c[0x4][0x78] ;  /* 0x01000f00ff0677ac */ /* 0x000ea20008000a00 */
[----:B------:R-:W3:Y:S01]  /*96f0*/  LDC.64 R2, c[0x4][R3] ;  /* 0x0100000003027b82 */ /* 0x000ee20000000a00 */
[----:B------:R-:W5:Y:S01]  /*9700*/  LDCU.64 UR4, c[0x4][0x10] ;  /* 0x01000200ff0477ac */ /* 0x000f620008000a00 */
[----:B-1----:R-:W-:Y:S01]  /*9710*/  MOV R5, UR9 ;  /* 0x0000000900057c02 */ /* 0x002fe20008000f00 */
[----:B------:R-:W-:Y:S01]  /*9720*/  IMAD.U32 R4, RZ, RZ, UR8 ;  /* 0x00000008ff047e24 */ /* 0x000fe2000f8e00ff */
[----:B--2---:R-:W-:Y:S01]  /*9730*/  MOV R7, UR7 ;  /* 0x0000000700077c02 */ /* 0x004fe20008000f00 */
[----:B------:R-:W-:Y:S01]  /*9740*/  IMAD.U32 R6, RZ, RZ, UR6 ;  /* 0x00000006ff067e24 */ /* 0x000fe2000f8e00ff */
[----:B-----5:R-:W-:Y:S01]  /*9750*/  MOV R11, UR5 ;  /* 0x00000005000b7c02 */ /* 0x020fe20008000f00 */
[----:B------:R-:W-:Y:S02]  /*9760*/  IMAD.U32 R10, RZ, RZ, UR4 ;  /* 0x00000004ff0a7e24 */ /* 0x000fe4000f8e00ff */
[----:B------:R-:W-:Y:S07]  /*9770*/  LEPC R20, `(.L_x_129) ;  /* 0x000000001014794e */ /* 0x000fee0000000000 */
[----:B---34-:R-:W-:Y:S05]  /*9780*/  CALL.ABS.NOINC R2 ;  /* 0x0000000002007343 */ /* 0x018fea0003c00000 */
.L_x_129:
[----:B------:R-:W-:Y:S05]  /*9790*/  WARPSYNC.ALL ;  /* 0x0000000000007948 */ /* 0x000fea0003800000 */
[----:B------:R-:W-:Y:S01]  /*97a0*/  R2UR UR4, R39 ;  /* 0x00000000270472ca */ /* 0x000fe200000e0000 */
[--C-:B-1----:R-:W-:Y:S01]  /*97b0*/  HADD2.F32 R40, -RZ, R48.reuse.H0_H0 ;  /* 0x20000030ff287230 */ /* 0x102fe20000004100 */
[----:B------:R-:W-:Y:S01]  /*97c0*/  ISETP.NE.AND P6, PT, R99, RZ, PT ;  /* 0x000000ff6300720c */ /* 0x000fe20003fc5270 */
[----:B------:R-:W-:Y:S01]  /*97d0*/  HADD2.F32 R43, -RZ, R48.H1_H1 ;  /* 0x30000030ff2b7230 */ /* 0x000fe20000004100 */
[----:B------:R-:W-:Y:S01]  /*97e0*/  ISETP.NE.AND P0, PT, R86, RZ, PT ;  /* 0x000000ff5600720c */ /* 0x000fe20003f05270 */
[----:B------:R-:W-:Y:S01]  /*97f0*/  HADD2.F32 R42, -RZ, R49.H0_H0 ;  /* 0x20000031ff2a7230 */ /* 0x000fe20000004100 */
[----:B------:R-:W-:Y:S01]  /*9800*/  MOV R61, UR50 ;  /* 0x00000032003d7c02 */ /* 0x000fe20008000f00 */
[--C-:B------:R-:W-:Y:S01]  /*9810*/  HADD2.F32 R45, -RZ, R51.reuse.H0_H0 ;  /* 0x20000033ff2d7230 */ /* 0x100fe20000004100 */
[----:B------:R-:W-:Y:S01]  /*9820*/  BSSY.RECONVERGENT B0, `(.L_x_130) ;  /* 0x0000087000007945 */ /* 0x000fe20003800200 */
[----:B------:R-:W-:Y:S01]  /*9830*/  HADD2.F32 R44, -RZ, R51.H1_H1 ;  /* 0x30000033ff2c7230 */ /* 0x000fe20000004100 */
[----:B------:R-:W-:Y:S03]  /*9840*/  LEA R62, R47, UR51, 0x3 ;  /* 0x000000332f3e7c11 */ /* 0x000fe6000f8e18ff */
[----:B------:R-:W1:Y:S02]  /*9850*/  LDTM.x32 R4, tmem[UR4+0x40] ;  /* 0x00004004000479ee */ /* 0x000e6400082c0000 */
[----:B------:R-:W-:Y:S02]  /*9860*/  @P6 LEA R61, R61, UR51, 0x3 ;  /* 0x000000333d3d6c11 */ /* 0x000fe4000f8e18ff */
[----:B------:R-:W-:Y:S02]  /*9870*/  @P6 SHF.L.U32 R63, R83, 0x1f, RZ ;  /* 0x0000001f533f6819 */ /* 0x000fe400000006ff */
[----:B------:R-:W-:Y:S04]  /*9880*/  @P6 IADD3 R61, PT, PT, R61, 0xa0, RZ ;  /* 0x000000a03d3d6810 */ /* 0x000fe80007ffe0ff */
[----:B------:R-:W-:Y:S01]  /*9890*/  @P6 PRMT R61, R102, 0x654, R61 ;  /* 0x00000654663d6816 */ /* 0x000fe2000000003d */
[C---:B-1----:R-:W-:Y:S01]  /*98a0*/  FMUL R0, R38.reuse, R4 ;  /* 0x0000000426007220 */ /* 0x042fe20000400000 */
[C---:B------:R-:W-:Y:S01]  /*98b0*/  FMUL R2, R38.reuse, R5 ;  /* 0x0000000526027220 */ /* 0x040fe20000400000 */
[C---:B------:R-:W-:Y:S01]  /*98c0*/  FMUL R3, R38.reuse, R6 ;  /* 0x0000000626037220 */ /* 0x040fe20000400000 */
[C---:B------:R-:W-:Y:S01]  /*98d0*/  FMUL R7, R38.reuse, R7 ;  /* 0x0000000726077220 */ /* 0x040fe20000400000 */
[C---:B------:R-:W-:Y:S01]  /*98e0*/  FFMA R0, R41.reuse, R40, R0 ;  /* 0x0000002829007223 */ /* 0x040fe20000000000 */
[----:B------:R-:W-:Y:S02]  /*98f0*/  HADD2.F32 R40, -RZ, R49.H1_H1 ;  /* 0x30000031ff287230 */ /* 0x000fe40000004100 */
[C---:B------:R-:W-:Y:S01]  /*9900*/  FFMA R2, R41.reuse, R43, R2 ;  /* 0x0000002b29027223 */ /* 0x040fe20000000002 */
[C---:B------:R-:W-:Y:S01]  /*9910*/  FFMA R3, R41.reuse, R42, R3 ;  /* 0x0000002a29037223 */ /* 0x040fe20000000003 */
[--C-:B------:R-:W-:Y:S02]  /*9920*/  HADD2.F32 R43, -RZ, R50.reuse.H0_H0 ;  /* 0x20000032ff2b7230 */ /* 0x100fe40000004100 */
[----:B------:R-:W-:Y:S01]  /*9930*/  FMUL R4, R38, R8 ;  /* 0x0000000826047220 */ /* 0x000fe20000400000 */
[----:B------:R-:W-:Y:S01]  /*9940*/  HADD2.F32 R42, -RZ, R50.H1_H1 ;  /* 0x30000032ff2a7230 */ /* 0x000fe20000004100 */
[----:B----4-:R-:W-:Y:S01]  /*9950*/  F2FP.F16.F32.PACK_AB R68, R2, R0 ;  /* 0x000000000244723e */ /* 0x010fe200000000ff */
[C---:B------:R-:W-:Y:S01]  /*9960*/  FFMA R7, R41.reuse, R40, R7 ;  /* 0x0000002829077223 */ /* 0x040fe20000000007 */
[----:B------:R-:W-:Y:S01]  /*9970*/  FFMA R4, R41, R43, R4 ;  /* 0x0000002b29047223 */ /* 0x000fe20000000004 */
[C---:B------:R-:W-:Y:S01]  /*9980*/  FMUL R5, R38.reuse, R9 ;  /* 0x0000000926057220 */ /* 0x040fe20000400000 */
[C---:B------:R-:W-:Y:S01]  /*9990*/  FMUL R6, R38.reuse, R10 ;  /* 0x0000000a26067220 */ /* 0x040fe20000400000 */
[C---:B------:R-:W-:Y:S01]  /*99a0*/  FMUL R11, R38.reuse, R11 ;  /* 0x0000000b260b7220 */ /* 0x040fe20000400000 */
[--C-:B------:R-:W-:Y:S01]  /*99b0*/  HADD2.F32 R40, -RZ, R56.reuse.H0_H0 ;  /* 0x20000038ff287230 */ /* 0x100fe20000004100 */
[----:B------:R-:W-:Y:S01]  /*99c0*/  F2FP.F16.F32.PACK_AB R69, R7, R3 ;  /* 0x000000030745723e */ /* 0x000fe200000000ff */
[C---:B------:R-:W-:Y:S01]  /*99d0*/  FFMA R5, R41.reuse, R42, R5 ;  /* 0x0000002a29057223 */ /* 0x040fe20000000005 */
[C---:B------:R-:W-:Y:S01]  /*99e0*/  FFMA R6, R41.reuse, R45, R6 ;  /* 0x0000002d29067223 */ /* 0x040fe20000000006 */
[----:B------:R-:W-:Y:S01]  /*99f0*/  FFMA R11, R41, R44, R11 ;  /* 0x0000002c290b7223 */ /* 0x000fe2000000000b */
[C---:B------:R-:W-:Y:S01]  /*9a00*/  FMUL R8, R38.reuse, R12 ;  /* 0x0000000c26087220 */ /* 0x040fe20000400000 */
[----:B------:R-:W-:Y:S01]  /*9a10*/  HADD2.F32 R42, -RZ, R56.H1_H1 ;  /* 0x30000038ff2a7230 */ /* 0x000fe20000004100 */
[----:B------:R-:W-:Y:S01]  /*9a20*/  F2FP.F16.F32.PACK_AB R70, R5, R4 ;  /* 0x000000040546723e */ /* 0x000fe200000000ff */
[C---:B------:R-:W-:Y:S01]  /*9a30*/  FMUL R9, R38.reuse, R13 ;  /* 0x0000000d26097220 */ /* 0x040fe20000400000 */
[----:B------:R-:W-:Y:S01]  /*9a40*/  F2FP.F16.F32.PACK_AB R71, R11, R6 ;  /* 0x000000060b47723e */ /* 0x000fe200000000ff */
[C---:B------:R-:W-:Y:S01]  /*9a50*/  FFMA R8, R41.reuse, R40, R8 ;  /* 0x0000002829087223 */ /* 0x040fe20000000008 */
[--C-:B------:R-:W-:Y:S02]  /*9a60*/  HADD2.F32 R43, -RZ, R57.reuse.H0_H0 ;  /* 0x20000039ff2b7230 */ /* 0x100fe40000004100 */
[----:B------:R-:W-:Y:S01]  /*9a70*/  FFMA R9, R41, R42, R9 ;  /* 0x0000002a29097223 */ /* 0x000fe20000000009 */
[C---:B------:R-:W-:Y:S01]  /*9a80*/  FMUL R10, R38.reuse, R14 ;  /* 0x0000000e260a7220 */ /* 0x040fe20000400000 */
[----:B------:R1:W-:Y:S01]  /*9a90*/  STS.128 [R84+0x4000], R68 ;  /* 0x0040004454007388 */ /* 0x0003e20000000c00 */
[----:B------:R-:W-:Y:S02]  /*9aa0*/  HADD2.F32 R40, -RZ, R57.H1_H1 ;  /* 0x30000039ff287230 */ /* 0x000fe40000004100 */
[C---:B------:R-:W-:Y:S01]  /*9ab0*/  FMUL R15, R38.reuse, R15 ;  /* 0x0000000f260f7220 */ /* 0x040fe20000400000 */
        /* <DEDUP_REMOVED lines=14> */
[C---:B------:R-:W-:Y:S01]  /*9ba0*/  FMUL R16, R38.reuse, R20 ;  /* 0x0000001426107220 */ /* 0x040fe20000400000 */
[C---:B------:R-:W-:Y:S01]  /*9bb0*/  FFMA R14, R41.reuse, R43, R14 ;  /* 0x0000002b290e7223 */ /* 0x040fe2000000000e */
[--C-:B------:R-:W-:Y:S02]  /*9bc0*/  HADD2.F32 R43, -RZ, R64.reuse.H0_H0 ;  /* 0x20000040ff2b7230 */ /* 0x100fe40000004100 */
        /* <DEDUP_REMOVED lines=22> */
[----:B------:R-:W-:Y:S01]  /*9d30*/  FFMA R27, R41, R42, R27 ;  /* 0x0000002a291b7223 */ /* 0x000fe2000000001b */
[--C-:B------:R-:W-:Y:S02]  /*9d40*/  HADD2.F32 R40, -RZ, R72.reuse.H0_H0 ;  /* 0x20000048ff287230 */ /* 0x100fe40000004100 */
        /* <DEDUP_REMOVED lines=22> */
[----:B-1----:R-:W-:Y:S01]  /*9eb0*/  F2FP.F16.F32.PACK_AB R68, R17, R16 ;  /* 0x000000101144723e */ /* 0x002fe200000000ff */
        /* <DEDUP_REMOVED lines=29> */
.L_x_131:
[----:B------:R-:W-:Y:S05]  /*a090*/  BSYNC.RECONVERGENT B0 ;  /* 0x0000000000007941 */ /* 0x000fea0003800200 */
.L_x_130:
[----:B------:R-:W-:Y:S01]  /*a0a0*/  BAR.SYNC.DEFER_BLOCKING 0x1, 0x80 ;  /* 0x0042000000007b1d */ /* 0x000fe20000010000 */
[----:B------:R-:W-:Y:S04]  /*a0b0*/  UIADD3 UR4, UPT, UPT, UR50, 0x1, URZ ;  /* 0x0000000132047890 */ /* 0x000fe8000fffe0ff */
[----:B------:R-:W-:Y:S04]  /*a0c0*/  UISETP.NE.AND UP0, UPT, UR4, 0x4, UPT ;  /* 0x000000040400788c */ /* 0x000fe8000bf05270 */
[----:B------:R-:W-:Y:S01]  /*a0d0*/  USEL UR52, UR4, URZ, UP0 ;  /* 0x000000ff04347287 */ /* 0x000fe20008000000 */
[----:B------:R1:W-:Y:S01]  /*a0e0*/  @P6 SYNCS.ARRIVE.TRANS64.RED.A1T0 RZ, [R61+URZ], RZ ;  /* 0x000000ff3dff69a7 */ /* 0x0003e200081004ff */
[----:B------:R-:W-:Y:S01]  /*a0f0*/  BSSY B1, `(.L_x_132) ;  /* 0x0000017000017945 */ /* 0x000fe20003800000 */
[----:B------:R-:W4:Y:S02]  /*a100*/  @P6 SYNCS.PHASECHK.TRANS64.TRYWAIT P0, [R62+URZ+0x80], R63 ;  /* 0x0000803f3e0065a7 */ /* 0x000f2400080011ff */
[----:B----4-:R-:W-:Y:S01]  /*a110*/  @P6 SEL R46, RZ, 0x1, !P0 ;  /* 0x00000001ff2e6807 */ /* 0x010fe20004000000 */
        /* <DEDUP_REMOVED lines=13> */
.L_x_135:
[----:B------:R-:W-:Y:S05]  /*a1f0*/  BSYNC B0 ;  /* 0x0000000000007941 */ /* 0x000fea0003800000 */
.L_x_134:
[----:B------:R-:W-:Y:S11]  /*a200*/  ISETP.NE.AND P0, PT, R60, RZ, PT ;  /* 0x000000ff3c00720c */ /* 0x000ff60003f05270 */
[----:B------:R-:W-:Y:S02]  /*a210*/  @!UPT UIADD3 URZ, UPT, UPT, URZ, URZ, URZ ;  /* 0x000000fffffff290 */ /* 0x000fe4000fffe0ff */
[----:B------:R4:W1:Y:S04]  /*a220*/  @P0 LDS.128 R48, [R3] ;  /* 0x0000000003300984 */ /* 0x0008680000000c00 */
[----:B------:R4:W1:Y:S04]  /*a230*/  @P0 LDS.128 R56, [R2+0x10] ;  /* 0x0000100002380984 */ /* 0x0008680000000c00 */
[----:B------:R4:W1:Y:S04]  /*a240*/  @P0 LDS.128 R64, [R0+0x20] ;  /* 0x0000200000400984 */ /* 0x0008680000000c00 */
[----:B------:R4:W1:Y:S02]  /*a250*/  @P0 LDS.128 R72, [R47+0x30] ;  /* 0x000030002f480984 */ /* 0x0008640000000c00 */
.L_x_133:
[----:B------:R-:W-:Y:S05]  /*a260*/  BSYNC B1 ;  /* 0x0000000000017941 */ /* 0x000fea0003800000 */
.L_x_132:
[----:B----4-:R-:W-:Y:S05]  /*a270*/  VIADD R3, R39, 0x60 ;  /* 0x0000006027037836 */ /* 0x010fea0000000000 */
        /* <DEDUP_REMOVED lines=9> */
[----:B------:R-:W4:Y:S01]  /*a310*/  LDCU.64 UR6, c[0x4][0x78] ;  /* 0x01000f00ff0677ac */ /* 0x000f220008000a00 */
[----:B------:R-:W2:Y:S01]  /*a320*/  LDC.64 R2, c[0x4][R3] ;  /* 0x0100000003027b82 */ /* 0x000ea20000000a00 */
[----:B------:R-:W5:Y:S01]  /*a330*/  LDCU.64 UR4, c[0x4][0x10] ;  /* 0x01000200ff0477ac */ /* 0x000f620008000a00 */
[----:B-1----:R-:W-:Y:S01]  /*a340*/  MOV R5, UR9 ;  /* 0x0000000900057c02 */ /* 0x002fe20008000f00 */
[----:B------:R-:W-:Y:S01]  /*a350*/  IMAD.U32 R4, RZ, RZ, UR8 ;  /* 0x00000008ff047e24 */ /* 0x000fe2000f8e00ff */
[----:B----4-:R-:W-:Y:S01]  /*a360*/  MOV R7, UR7 ;  /* 0x0000000700077c02 */ /* 0x010fe20008000f00 */
[----:B------:R-:W-:Y:S01]  /*a370*/  IMAD.U32 R6, RZ, RZ, UR6 ;  /* 0x00000006ff067e24 */ /* 0x000fe2000f8e00ff */
[----:B-----5:R-:W-:Y:S01]  /*a380*/  MOV R11, UR5 ;  /* 0x00000005000b7c02 */ /* 0x020fe20008000f00 */
[----:B------:R-:W-:Y:S02]  /*a390*/  IMAD.U32 R10, RZ, RZ, UR4 ;  /* 0x00000004ff0a7e24 */ /* 0x000fe4000f8e00ff */
[----:B------:R-:W-:Y:S07]  /*a3a0*/  LEPC R20, `(.L_x_137) ;  /* 0x000000001014794e */ /* 0x000fee0000000000 */
[----:B--23--:R-:W-:Y:S05]  /*a3b0*/  CALL.ABS.NOINC R2 ;  /* 0x0000000002007343 */ /* 0x00cfea0003c00000 */
.L_x_137:
[----:B------:R-:W-:Y:S01]  /*a3c0*/  ISETP.NE.AND P0, PT, R86, RZ, PT ;  /* 0x000000ff5600720c */ /* 0x000fe20003f05270 */
[----:B------:R-:W-:Y:S05]  /*a3d0*/  WARPSYNC.ALL ;  /* 0x0000000000007948 */ /* 0x000fea0003800000 */
[----:B------:R-:W-:Y:S01]  /*a3e0*/  R2UR UR4, R39 ;  /* 0x00000000270472ca */ /* 0x000fe200000e0000 */
[--C-:B-1----:R-:W-:Y:S01]  /*a3f0*/  HADD2.F32 R40, -RZ, R48.reuse.H0_H0 ;  /* 0x20000030ff287230 */ /* 0x102fe20000004100 */
[----:B------:R-:W-:Y:S01]  /*a400*/  IADD3 R100, PT, PT, R100, 0xf0, RZ ;  /* 0x000000f064647810 */ /* 0x000fe20007ffe0ff */
[----:B------:R-:W-:Y:S01]  /*a410*/  HADD2.F32 R42, -RZ, R48.H1_H1 ;  /* 0x30000030ff2a7230 */ /* 0x000fe20000004100 */
[----:B------:R-:W-:Y:S01]  /*a420*/  BSSY.RECONVERGENT B0, `(.L_x_138) ;  /* 0x0000087000007945 */ /* 0x000fe20003800200 */
[--C-:B------:R-:W-:Y:S01]  /*a430*/  HADD2.F32 R43, -RZ, R49.reuse.H0_H0 ;  /* 0x20000031ff2b7230 */ /* 0x100fe20000004100 */
[----:B------:R-:W-:Y:S01]  /*a440*/  LOP3.LUT R100, R100, 0xfefffff8, RZ, 0xc0, !PT ;  /* 0xfefffff864647812 */ /* 0x000fe200078ec0ff */
[----:B------:R-:W-:Y:S02]  /*a450*/  HADD2.F32 R44, -RZ, R49.H1_H1 ;  /* 0x30000031ff2c7230 */ /* 0x000fe40000004100 */
[--C-:B------:R-:W-:Y:S02]  /*a460*/  HADD2.F32 R45, -RZ, R50.reuse.H0_H0 ;  /* 0x20000032ff2d7230 */ /* 0x100fe40000004100 */
[----:B------:R-:W-:Y:S02]  /*a470*/  HADD2.F32 R46, -RZ, R50.H1_H1 ;  /* 0x30000032ff2e7230 */ /* 0x000fe40000004100 */
[----:B------:R-:W1:Y:S01]  /*a480*/  LDTM.x32 R4, tmem[UR4+0x60] ;  /* 0x00006004000479ee */ /* 0x000e6200082c0000 */
[----:B------:R-:W-:Y:S01]  /*a490*/  NOP ;  /* 0x0000000000007918 */ /* 0x000fe20000000000 */
[----:B-1----:R1:W-:Y:S01]  /*a4a0*/  SYNCS.ARRIVE.TRANS64.RED.A1T0 RZ, [R100+URZ], RZ ;  /* 0x000000ff64ff79a7 */ /* 0x0023e200081004ff */
[--C-:B------:R-:W-:Y:S02]  /*a4b0*/  HADD2.F32 R47, -RZ, R51.reuse.H0_H0 ;  /* 0x20000033ff2f7230 */ /* 0x100fe40000004100 */
[----:B------:R-:W-:Y:S02]  /*a4c0*/  HADD2.F32 R48, -RZ, R51.H1_H1 ;  /* 0x30000033ff307230 */ /* 0x000fe40000004100 */
[--C-:B------:R-:W-:Y:S02]  /*a4d0*/  HADD2.F32 R49, -RZ, R56.reuse.H0_H0 ;  /* 0x20000038ff317230 */ /* 0x100fe40000004100 */
[----:B------:R-:W-:Y:S02]  /*a4e0*/  HADD2.F32 R51, -RZ, R56.H1_H1 ;  /* 0x30000038ff337230 */ /* 0x000fe40000004100 */
[--C-:B------:R-:W-:Y:S02]  /*a4f0*/  HADD2.F32 R50, -RZ, R57.reuse.H0_H0 ;  /* 0x20000039ff327230 */ /* 0x100fe40000004100 */
[----:B--2---:R-:W-:Y:S02]  /*a500*/  HADD2.F32 R52, -RZ, R57.H1_H1 ;  /* 0x30000039ff347230 */ /* 0x004fe40000004100 */
[--C-:B------:R-:W-:Y:S02]  /*a510*/  HADD2.F32 R53, -RZ, R58.reuse.H0_H0 ;  /* 0x2000003aff357230 */ /* 0x100fe40000004100 */
[----:B------:R-:W-:Y:S02]  /*a520*/  HADD2.F32 R54, -RZ, R58.H1_H1 ;  /* 0x3000003aff367230 */ /* 0x000fe40000004100 */
[--C-:B------:R-:W-:Y:S02]  /*a530*/  HADD2.F32 R55, -RZ, R59.reuse.H0_H0 ;  /* 0x2000003bff377230 */ /* 0x100fe40000004100 */
[----:B------:R-:W-:Y:S02]  /*a540*/  HADD2.F32 R56, -RZ, R59.H1_H1 ;  /* 0x3000003bff387230 */ /* 0x000fe40000004100 */
[--C-:B------:R-:W-:Y:S02]  /*a550*/  HADD2.F32 R57, -RZ, R64.reuse.H0_H0 ;  /* 0x20000040ff397230 */ /* 0x100fe40000004100 */
[C---:B------:R-:W-:Y:S01]  /*a560*/  FMUL R4, R38.reuse, R4 ;  /* 0x0000000426047220 */ /* 0x040fe20000400000 */
[C---:B------:R-:W-:Y:S01]  /*a570*/  FMUL R5, R38.reuse, R5 ;  /* 0x0000000526057220 */ /* 0x040fe20000400000 */
[C---:B------:R-:W-:Y:S01]  /*a580*/  FMUL R6, R38.reuse, R6 ;  /* 0x0000000626067220 */ /* 0x040fe20000400000 */
[C---:B------:R-:W-:Y:S01]  /*a590*/  FMUL R7, R38.reuse, R7 ;  /* 0x0000000726077220 */ /* 0x040fe20000400000 */
[C---:B------:R-:W-:Y:S01]  /*a5a0*/  FFMA R4, R41.reuse, R40, R4 ;  /* 0x0000002829047223 */ /* 0x040fe20000000004 */
[C---:B------:R-:W-:Y:S01]  /*a5b0*/  FFMA R5, R41.reuse, R42, R5 ;  /* 0x0000002a29057223 */ /* 0x040fe20000000005 */
[C---:B------:R-:W-:Y:S01]  /*a5c0*/  FFMA R6, R41.reuse, R43, R6 ;  /* 0x0000002b29067223 */ /* 0x040fe20000000006 */
[----:B------:R-:W-:Y:S01]  /*a5d0*/  FFMA R7, R41, R44, R7 ;  /* 0x0000002c29077223 */ /* 0x000fe20000000007 */
[C---:B------:R-:W-:Y:S01]  /*a5e0*/  FMUL R8, R38.reuse, R8 ;  /* 0x0000000826087220 */ /* 0x040fe20000400000 */
[C---:B------:R-:W-:Y:S01]  /*a5f0*/  FMUL R9, R38.reuse, R9 ;  /* 0x0000000926097220 */ /* 0x040fe20000400000 */
[----:B------:R-:W-:Y:S01]  /*a600*/  F2FP.F16.F32.PACK_AB R104, R5, R4 ;  /* 0x000000040568723e */ /* 0x000fe200000000ff */
[C---:B------:R-:W-:Y:S01]  /*a610*/  FMUL R10, R38.reuse, R10 ;  /* 0x0000000a260a7220 */ /* 0x040fe20000400000 */
[----:B------:R-:W-:Y:S01]  /*a620*/  F2FP.F16.F32.PACK_AB R105, R7, R6 ;  /* 0x000000060769723e */ /* 0x000fe200000000ff */
[C---:B------:R-:W-:Y:S01]  /*a630*/  FFMA R8, R41.reuse, R45, R8 ;  /* 0x0000002d29087223 */ /* 0x040fe20000000008 */
[C---:B------:R-:W-:Y:S01]  /*a640*/  FFMA R9, R41.reuse, R46, R9 ;  /* 0x0000002e29097223 */ /* 0x040fe20000000009 */
[----:B------:R-:W-:Y:S01]  /*a650*/  FFMA R10, R41, R47, R10 ;  /* 0x0000002f290a7223 */ /* 0x000fe2000000000a */
[C---:B------:R-:W-:Y:S01]  /*a660*/  FMUL R11, R38.reuse, R11 ;  /* 0x0000000b260b7220 */ /* 0x040fe20000400000 */
[C---:B------:R-:W-:Y:S01]  /*a670*/  FMUL R0, R38.reuse, R12 ;  /* 0x0000000c26007220 */ /* 0x040fe20000400000 */
[C---:B------:R-:W-:Y:S01]  /*a680*/  FMUL R2, R38.reuse, R13 ;  /* 0x0000000d26027220 */ /* 0x040fe20000400000 */
[----:B------:R-:W-:Y:S01]  /*a690*/  F2FP.F16.F32.PACK_AB R106, R9, R8 ;  /* 0x00000008096a723e */ /* 0x000fe200000000ff */
[C---:B------:R-:W-:Y:S01]  /*a6a0*/  FFMA R11, R41.reuse, R48, R11 ;  /* 0x00000030290b7223 */ /* 0x040fe2000000000b */
[C---:B------:R-:W-:Y:S01]  /*a6b0*/  FFMA R0, R41.reuse, R49, R0 ;  /* 0x0000003129007223 */ /* 0x040fe20000000000 */
[C---:B------:R-:W-:Y:S01]  /*a6c0*/  FFMA R2, R41.reuse, R51, R2 ;  /* 0x0000003329027223 */ /* 0x040fe20000000002 */
[C---:B------:R-:W-:Y:S01]  /*a6d0*/  FMUL R3, R38.reuse, R14 ;  /* 0x0000000e26037220 */ /* 0x040fe20000400000 */
[C---:B------:R-:W-:Y:S01]  /*a6e0*/  FMUL R15, R38.reuse, R15 ;  /* 0x0000000f260f7220 */ /* 0x040fe20000400000 */
[C---:B------:R-:W-:Y:S01]  /*a6f0*/  FMUL R12, R38.reuse, R16 ;  /* 0x00000010260c7220 */ /* 0x040fe20000400000 */
[C---:B------:R-:W-:Y:S01]  /*a700*/  FMUL R13, R38.reuse, R17 ;  /* 0x00000011260d7220 */ /* 0x040fe20000400000 */
[C---:B------:R-:W-:Y:S01]  /*a710*/  FFMA R3, R41.reuse, R50, R3 ;  /* 0x0000003229037223 */ /* 0x040fe20000000003 */
[C---:B------:R-:W-:Y:S01]  /*a720*/  FMUL R14, R38.reuse, R18 ;  /* 0x00000012260e7220 */ /* 0x040fe20000400000 */
[----:B------:R-:W-:Y:S01]  /*a730*/  FFMA R15, R41, R52, R15 ;  /* 0x00000034290f7223 */ /* 0x000fe2000000000f */
[C---:B------:R-:W-:Y:S01]  /*a740*/  FMUL R19, R38.reuse, R19 ;  /* 0x0000001326137220 */ /* 0x040fe20000400000 */
[----:B------:R-:W-:Y:S01]  /*a750*/  F2FP.F16.F32.PACK_AB R107, R11, R10 ;  /* 0x0000000a0b6b723e */ /* 0x000fe200000000ff */
[C---:B------:R-:W-:Y:S01]  /*a760*/  FFMA R12, R41.reuse, R53, R12 ;  /* 0x00000035290c7223 */ /* 0x040fe2000000000c */
[----:B------:R-:W-:Y:S02]  /*a770*/  HADD2.F32 R58, -RZ, R64.H1_H1 ;  /* 0x30000040ff3a7230 */ /* 0x000fe40000004100 */
[C---:B------:R-:W-:Y:S01]  /*a780*/  FMUL R16, R38.reuse, R20 ;  /* 0x0000001426107220 */ /* 0x040fe20000400000 */
[C---:B------:R-:W-:Y:S01]  /*a790*/  FFMA R13, R41.reuse, R54, R13 ;  /* 0x00000036290d7223 */ /* 0x040fe2000000000d */
[----:B------:R1:W-:Y:S01]  /*a7a0*/  STS.128 [R84+0x6000], R104 ;  /* 0x0060006854007388 */ /* 0x0003e20000000c00 */
[--C-:B------:R-:W-:Y:S02]  /*a7b0*/  HADD2.F32 R59, -RZ, R65.reuse.H0_H0 ;  /* 0x20000041ff3b7230 */ /* 0x100fe40000004100 */
[C---:B------:R-:W-:Y:S01]  /*a7c0*/  FMUL R17, R38.reuse, R21 ;  /* 0x0000001526117220 */ /* 0x040fe20000400000 */
[C---:B------:R-:W-:Y:S01]  /*a7d0*/  FFMA R14, R41.reuse, R55, R14 ;  /* 0x00000037290e7223 */ /* 0x040fe2000000000e */
[----:B------:R-:W-:Y:S02]  /*a7e0*/  HADD2.F32 R60, -RZ, R65.H1_H1 ;  /* 0x30000041ff3c7230 */ /* 0x000fe40000004100 */
[C---:B------:R-:W-:Y:S01]  /*a7f0*/  FMUL R18, R38.reuse, R22 ;  /* 0x0000001626127220 */ /* 0x040fe20000400000 */
[C---:B------:R-:W-:Y:S01]  /*a800*/  FFMA R19, R41.reuse, R56, R19 ;  /* 0x0000003829137223 */ /* 0x040fe20000000013 */
        /* <DEDUP_REMOVED lines=13> */
[----:B------:R-:W-:Y:S01]  /*a8e0*/  FMUL R27, R38, R27 ;  /* 0x0000001b261b7220 */ /* 0x000fe20000400000 */
[----:B------:R-:W-:Y:S01]  /*a8f0*/  F2FP.F16.F32.PACK_AB R108, R2, R0 ;  /* 0x00000000026c723e */ /* 0x000fe200000000ff */
[----:B------:R-:W-:Y:S01]  /*a900*/  FFMA R20, R41, R61, R20 ;  /* 0x0000003d29147223 */ /* 0x000fe20000000014 */
[----:B------:R-:W-:Y:S01]  /*a910*/  F2FP.F16.F32.PACK_AB R109, R15, R3 ;  /* 0x000000030f6d723e */ /* 0x000fe200000000ff */
[----:B------:R-:W-:Y:S01]  /*a920*/  HADD2.F32 R66, -RZ, R72.H1_H1 ;  /* 0x30000048ff427230 */ /* 0x000fe20000004100 */
[----:B------:R-:W-:Y:S01]  /*a930*/  F2FP.F16.F32.PACK_AB R110, R13, R12 ;  /* 0x0000000c0d6e723e */ /* 0x000fe200000000ff */
[C---:B------:R-:W-:Y:S01]  /*a940*/  FMUL R24, R38.reuse, R28 ;  /* 0x0000001c26187220 */ /* 0x040fe20000400000 */
[----:B------:R-:W-:Y:S01]  /*a950*/  F2FP.F16.F32.PACK_AB R111, R19, R14 ;  /* 0x0000000e136f723e */ /* 0x000fe200000000ff */
[C---:B------:R-:W-:Y:S01]  /*a960*/  FFMA R21, R41.reuse, R62, R21 ;  /* 0x0000003e29157223 */ /* 0x040fe20000000015 */
[--C-:B------:R-:W-:Y:S02]  /*a970*/  HADD2.F32 R67, -RZ, R73.reuse.H0_H0 ;  /* 0x20000049ff437230 */ /* 0x100fe40000004100 */
[C---:B------:R-:W-:Y:S01]  /*a980*/  FMUL R25, R38.reuse, R29 ;  /* 0x0000001d26197220 */ /* 0x040fe20000400000 */
[C---:B------:R-:W-:Y:S01]  /*a990*/  FFMA R22, R41.reuse, R63, R22 ;  /* 0x0000003f29167223 */ /* 0x040fe20000000016 */
[----:B------:R1:W-:Y:S01]  /*a9a0*/  STS.128 [R96+0x6010], R108 ;  /* 0x0060106c60007388 */ /* 0x0003e20000000c00 */
        /* <DEDUP_REMOVED lines=39> */
[----:B------:R-:W-:Y:S02]  /*ac20*/  UIADD3 UR40, UPT, UPT, UR51, 0x6200, URZ ;  /* 0x0000620033287890 */ /* 0x000fe4000fffe0ff */
[----:B------:R-:W-:Y:S02]  /*ac30*/  UIADD3 UR41, UPT, UPT, UR53, 0x60, URZ ;  /* 0x0000006035297890 */ /* 0x000fe4000fffe0ff */
[----:B--2---:R-:W-:Y:S04]  /*ac40*/  UIADD3 UR4, UP0, UPT, UR6, 0x780, URZ ;  /* 0x0000078006047890 */ /* 0x004fe8000ff1e0ff */
[----:B------:R-:W-:Y:S09]  /*ac50*/  UIADD3.X UR5, UPT, UPT, URZ, UR7, URZ, UP0, !UPT ;  /* 0x00000007ff057290 */ /* 0x000ff200087fe4ff */
[----:B------:R2:W-:Y:S01]  /*ac60*/  UTMASTG.5D [UR40], [UR4] ;  /* 0x00000028040073b5 */ /* 0x0005e20008020000 */
[----:B------:R0:W-:Y:S01]  /*ac70*/  UTMACMDFLUSH ;  /* 0x00000000000079b7 */ /* 0x0001e20000000000 */
[----:B--2---:R-:W-:Y:S04]  /*ac80*/  DEPBAR.LE SB0, 0x1 ;  /* 0x000080400000791a */ /* 0x004fe80000000000 */
.L_x_139:
[----:B------:R-:W-:Y:S05]  /*ac90*/  BSYNC.RECONVERGENT B0 ;  /* 0x0000000000007941 */ /* 0x000fea0003800200 */
.L_x_138:
[----:B------:R-:W-:Y:S01]  /*aca0*/  BAR.SYNC.DEFER_BLOCKING 0x1, 0x80 ;  /* 0x0042000000007b1d */ /* 0x000fe20000010000 */
[----:B------:R-:W-:Y:S01]  /*acb0*/  UISETP.NE.AND UP0, UPT, UR55, -0x4, UPT ;  /* 0xfffffffc3700788c */ /* 0x000fe2000bf05270 */
[----:B------:R-:W-:Y:S08]  /*acc0*/  IADD3 R0, PT, PT, R36, 0x1, RZ ;  /* 0x0000000124007810 */ /* 0x000ff00007ffe0ff */
[----:B------:R-:W-:Y:S05]  /*acd0*/  BRA.U !UP0, `(.L_x_140) ;  /* 0x0000000108247547 */ /* 0x000fea000b800000 */
[----:B------:R-:W-:Y:S01]  /*ace0*/  ISETP.NE.AND P0, PT, R99, RZ, PT ;  /* 0x000000ff6300720c */ /* 0x000fe20003f05270 */
[----:B------:R-:W-:Y:S01]  /*acf0*/  IMAD.U32 R2, RZ, RZ, UR52 ;  /* 0x00000034ff027e24 */ /* 0x000fe2000f8e00ff */
[----:B------:R-:W-:Y:S04]  /*ad00*/  UIADD3 UR4, UPT, UPT, UR52, 0x1, URZ ;  /* 0x0000000134047890 */ /* 0x000fe8000fffe0ff */
[----:B------:R-:W-:Y:S04]  /*ad10*/  UISETP.NE.AND UP0, UPT, UR4, 0x4, UPT ;  /* 0x000000040400788c */ /* 0x000fe8000bf05270 */
[----:B------:R-:W-:Y:S03]  /*ad20*/  USEL UR52, UR4, URZ, UP0 ;  /* 0x000000ff04347287 */ /* 0x000fe60008000000 */
[----:B------:R-:W-:Y:S05]  /*ad30*/  @P0 LEA R2, R2, UR51, 0x3 ;  /* 0x0000003302020c11 */ /* 0x000fea000f8e18ff */
[----:B------:R-:W-:Y:S05]  /*ad40*/  @P0 VIADD R3, R2, 0xa0 ;  /* 0x000000a002030836 */ /* 0x000fea0000000000 */
[----:B------:R-:W-:Y:S04]  /*ad50*/  @P0 PRMT R3, R102, 0x654, R3 ;  /* 0x0000065466030816 */ /* 0x000fe80000000003 */
[----:B------:R2:W-:Y:S03]  /*ad60*/  @P0 SYNCS.ARRIVE.TRANS64.RED.A1T0 RZ, [R3+URZ], RZ ;  /* 0x000000ff03ff09a7 */ /* 0x0005e600081004ff */
.L_x_140:
[----:B------:R-:W-:Y:S01]  /*ad70*/  R2UR UR6, R95 ;  /* 0x000000005f0672ca */ /* 0x000fe200000e0000 */
[----:B------:R-:W-:Y:S01]  /*ad80*/  UIADD3 UR55, UPT, UPT, UR55, 0x4, URZ ;  /* 0x0000000437377890 */ /* 0x000fe2000fffe0ff */
[----:B------:R-:W-:Y:S02]  /*ad90*/  R2UR UR5, R91 ;  /* 0x000000005b0572ca */ /* 0x000fe400000e0000 */
[----:B------:R-:W-:Y:S02]  /*ada0*/  R2UR UR4, R92 ;  /* 0x000000005c0472ca */ /* 0x000fe400000e0000 */
[----:B------:R-:W-:Y:S02]  /*adb0*/  R2UR UR50, R98 ;  /* 0x00000000623272ca */ /* 0x000fe400000e0000 */
[C---:B------:R-:W-:Y:S02]  /*adc0*/  ISETP.NE.AND P0, PT, R0.reuse, 0x2, PT ;  /* 0x000000020000780c */ /* 0x040fe40003f05270 */
[----:B------:R-:W-:Y:S02]  /*add0*/  LOP3.LUT R81, R81, 0x1, RZ, 0x3c, !PT ;  /* 0x0000000151517812 */ /* 0x000fe400078e3cff */
[----:B--2---:R-:W-:Y:S01]  /*ade0*/  SEL R3, RZ, 0x1, P0 ;  /* 0x00000001ff037807 */ /* 0x004fe20000000000 */
[----:B------:R-:W-:Y:S01]  /*adf0*/  UISETP.NE.AND UP0, UPT, UR6, URZ, UPT ;  /* 0x000000ff0600728c */ /* 0x000fe2000bf05270 */
[----:B------:R-:W-:Y:S01]  /*ae00*/  SEL R36, R0, RZ, P0 ;  /* 0x000000ff00247207 */ /* 0x000fe20000000000 */
[----:B------:R-:W-:Y:S01]  /*ae10*/  UIADD3 UR21, UPT, UPT, UR36, UR5, URZ ;  /* 0x0000000524157290 */ /* 0x000fe2000fffe0ff */
[----:B------:R-:W-:Y:S01]  /*ae20*/  LOP3.LUT R82, R82, R3, RZ, 0x3c, !PT ;  /* 0x0000000352527212 */ /* 0x000fe200078e3cff */
[----:B------:R-:W-:Y:S05]  /*ae30*/  UIADD3 UR28, UPT, UPT, UR37, UR4, URZ ;  /* 0x00000004251c7290 */ /* 0x000fea000fffe0ff */
[----:B------:R-:W-:Y:S07]  /*ae40*/  BRA.U UP0, `(.L_x_141) ;  /* 0xffffffb900847547 */ /* 0x000fee000b83ffff */
[----:B------:R-:W-:-:S13]  /*ae50*/  R2UR UR4, R93 ;  /* 0x000000005d0472ca */ /* 0x000fda00000e0000 */
[----:B------:R-:W-:-:S09]  /*ae60*/  UISETP.NE.AND UP0, UPT, UR4, URZ, UPT ;  /* 0x000000ff0400728c */ /* 0x000fd2000bf05270 */
[----:B------:R-:W-:Y:S05]  /*ae70*/  BRA.U !UP0, `(.L_x_142) ;  /* 0x0000000108487547 */ /* 0x000fea000b800000 */
[----:B------:R-:W2:Y:S02]  /*ae80*/  LDCU.64 UR4, c[0x0][0x990] ;  /* 0x00013200ff0477ac */ /* 0x000ea40008000a00 */
[----:B--2---:R-:W-:-:S04]  /*ae90*/  UISETP.NE.U32.AND UP0, UPT, UR4, URZ, UPT ;  /* 0x000000ff0400728c */ /* 0x004fc8000bf05070 */
[----:B------:R-:W-:-:S09]  /*aea0*/  UISETP.NE.AND.EX UP0, UPT, UR5, URZ, UPT, UP0 ;  /* 0x000000ff0500728c */ /* 0x000fd2000bf05300 */
[----:B------:R-:W-:Y:S05]  /*aeb0*/  BRA.U UP0, `(.L_x_143) ;  /* 0x00000001000c7547 */ /* 0x000fea000b800000 */
[----:B------:R-:W-:-:S13]  /*aec0*/  FSETP.NEU.AND P0, PT, R41, RZ, PT ;  /* 0x000000ff2900720b */ /* 0x000fda0003f0d000 */
[----:B------:R-:W-:Y:S05]  /*aed0*/  @!P0 EXIT ;  /* 0x000000000000894d */ /* 0x000fea0003800000 */
[----:B------:R-:W-:Y:S05]  /*aee0*/  BRA `(.L_x_142) ;  /* 0x00000000002c7947 */ /* 0x000fea0003800000 */
.L_x_143:
[----:B------:R-:W-:Y:S01]  /*aef0*/  ISETP.NE.AND P0, PT, R97, RZ, PT ;  /* 0x000000ff6100720c */ /* 0x000fe20003f05270 */
[----:B------:R-:W-:-:S12]  /*af00*/  BSSY.RECONVERGENT B0, `(.L_x_142) ;  /* 0x0000009000007945 */ /* 0x000fd80003800200 */
[----:B------:R-:W-:Y:S05]  /*af10*/  @P0 BRA `(.L_x_144) ;  /* 0x0000000000140947 */ /* 0x000fea0003800000 */
[----:B------:R-:W2:Y:S02]  /*af20*/  LDCU.64 UR4, c[0x0][0x988] ;  /* 0x00013100ff0477ac */ /* 0x000ea40008000a00 */
[----:B--2---:R-:W-:-:S04]  /*af30*/  ISETP.NE.U32.AND P0, PT, RZ, UR4, PT ;  /* 0x00000004ff007c0c */ /* 0x004fc8000bf05070 */
[----:B------:R-:W-:-:S13]  /*af40*/  ISETP.NE.AND.EX P0, PT, RZ, UR5, PT, P0 ;  /* 0x00000005ff007c0c */ /* 0x000fda000bf05300 */
[----:B------:R-:W-:Y:S05]  /*af50*/  @!P0 EXIT ;  /* 0x000000000000894d */ /* 0x000fea0003800000 */
[----:B------:R-:W-:Y:S05]  /*af60*/  BRA `(.L_x_145) ;  /* 0x0000000000087947 */ /* 0x000fea0003800000 */
.L_x_144:
[----:B------:R-:W-:-:S13]  /*af70*/  FSETP.NEU.AND P0, PT, R41, RZ, PT ;  /* 0x000000ff2900720b */ /* 0x000fda0003f0d000 */
[----:B------:R-:W-:Y:S05]  /*af80*/  @!P0 EXIT ;  /* 0x000000000000894d */ /* 0x000fea0003800000 */
.L_x_145:
[----:B------:R-:W-:Y:S05]  /*af90*/  BSYNC.RECONVERGENT B0 ;  /* 0x0000000000007941 */ /* 0x000fea0003800200 */
.L_x_142:
[----:B------:R-:W2:Y:S01]  /*afa0*/  S2UR UR5, SR_CgaCtaId ;  /* 0x00000000000579c3 */ /* 0x000ea20000008800 */
[----:B------:R-:W-:Y:S01]  /*afb0*/  ULEA UR4, UR52, UR51, 0x3 ;  /* 0x0000003334047291 */ /* 0x000fe2000f8e18ff */
[----:B------:R-:W-:-:S04]  /*afc0*/  DEPBAR.LE SB0, 0x0 ;  /* 0x000080000000791a */ /* 0x000fc80000000000 */
[----:B------:R-:W-:-:S04]  /*afd0*/  UIADD3 UR4, UPT, UPT, UR4, 0xa0, URZ ;  /* 0x000000a004047890 */ /* 0x000fc8000fffe0ff */
[----:B--2---:R-:W-:-:S09]  /*afe0*/  UPRMT UR4, UR5, 0x654, UR4 ;  /* 0x0000065405047896 */ /* 0x004fd20008000004 */
[----:B------:R-:W-:Y:S01]  /*aff0*/  SYNCS.ARRIVE.TRANS64.RED.A1T0 RZ, [UR4], RZ ;  /* 0x000000ffffff79a7 */ /* 0x000fe20008100404 */
[----:B------:R-:W-:Y:S05]  /*b000*/  EXIT ;  /* 0x000000000000794d */ /* 0x000fea0003800000 */
.L_x_24:
[----:B------:R-:W-:Y:S07]  /*b010*/  MOV R0, UR11 ;  /* 0x0000000b00007c02 */ /* 0x000fee0008000f00 */
.L_x_146:
[----:B-1----:R1:W2:Y:S02]  /*b020*/  SYNCS.PHASECHK.TRANS64.TRYWAIT P0, [R0+URZ+0x40], R5 ;  /* 0x00004005000075a7 */ /* 0x0022a400080011ff */
[----:B--2---:R-:W-:Y:S05]  /*b030*/  @!P0 NANOSLEEP.SYNCS 0x989680 ;  /* 0x009896800000895d */ /* 0x004fea0003900000 */
[----:B------:R-:W2:Y:S02]  /*b040*/  @!P0 SYNCS.PHASECHK.TRANS64 P0, [R0+URZ+0x40], R5 ;  /* 0x00004005000085a7 */ /* 0x000ea400080010ff */
[----:B--2---:R-:W-:Y:S05]  /*b050*/  @!P0 BRA `(.L_x_146) ;  /* 0xfffffffc00f08947 */ /* 0x004fea000383ffff */
[----:B------:R-:W-:Y:S05]  /*b060*/  BRA `(.L_x_23) ;  /* 0xffffff7000407947 */ /* 0x000fea000383ffff */
.L_x_31:
[----:B------:R-:W-:Y:S07]  /*b070*/  MOV R0, UR11 ;  /* 0x0000000b00007c02 */ /* 0x000fee0008000f00 */
.L_x_147:
[----:B-1----:R1:W2:Y:S02]  /*b080*/  SYNCS.PHASECHK.TRANS64.TRYWAIT P0, [R0+URZ+0x40], R5 ;  /* 0x00004005000075a7 */ /* 0x0022a400080011ff */
[----:B--2---:R-:W-:Y:S05]  /*b090*/  @!P0 NANOSLEEP.SYNCS 0x989680 ;  /* 0x009896800000895d */ /* 0x004fea0003900000 */
[----:B------:R-:W2:Y:S02]  /*b0a0*/  @!P0 SYNCS.PHASECHK.TRANS64 P0, [R0+URZ+0x40], R5 ;  /* 0x00004005000085a7 */ /* 0x000ea400080010ff */
[----:B--2---:R-:W-:Y:S05]  /*b0b0*/  @!P0 BRA `(.L_x_147) ;  /* 0xfffffffc00f08947 */ /* 0x004fea000383ffff */
[----:B------:R-:W-:Y:S05]  /*b0c0*/  BRA `(.L_x_30) ;  /* 0xffffff7400c47947 */ /* 0x000fea000383ffff */
.L_x_36:
[----:B-1----:R-:W-:-:S07]  /*b0d0*/  MOV R0, UR33 ;  /* 0x0000002100007c02 */ /* 0x002fce0008000f00 */
.L_x_148:
[----:B-1----:R1:W2:Y:S02]  /*b0e0*/  SYNCS.PHASECHK.TRANS64.TRYWAIT P0, [R0+URZ+0xd0], R3 ;  /* 0x0000d003000075a7 */ /* 0x0022a400080011ff */
[----:B--2---:R-:W-:Y:S05]  /*b0f0*/  @!P0 NANOSLEEP.SYNCS 0x989680 ;  /* 0x009896800000895d */ /* 0x004fea0003900000 */
[----:B------:R-:W2:Y:S02]  /*b100*/  @!P0 SYNCS.PHASECHK.TRANS64 P0, [R0+URZ+0xd0], R3 ;  /* 0x0000d003000085a7 */ /* 0x000ea400080010ff */
[----:B--2---:R-:W-:Y:S05]  /*b110*/  @!P0 BRA `(.L_x_148) ;  /* 0xfffffffc00f08947 */ /* 0x004fea000383ffff */
[----:B------:R-:W-:Y:S05]  /*b120*/  BRA `(.L_x_149) ;  /* 0xffffff7800c47947 */ /* 0x000fea000383ffff */
.L_x_40:
[----:B------:R-:W-:-:S07]  /*b130*/  MOV R0, UR4 ;  /* 0x0000000400007c02 */ /* 0x000fce0008000f00 */
.L_x_150:
[----:B-1----:R1:W2:Y:S02]  /*b140*/  SYNCS.PHASECHK.TRANS64.TRYWAIT P0, [R0+URZ], R3 ;  /* 0x00000003000075a7 */ /* 0x0022a400080011ff */
[----:B--2---:R-:W-:Y:S05]  /*b150*/  @!P0 NANOSLEEP.SYNCS 0x989680 ;  /* 0x009896800000895d */ /* 0x004fea0003900000 */
[----:B------:R-:W2:Y:S02]  /*b160*/  @!P0 SYNCS.PHASECHK.TRANS64 P0, [R0+URZ], R3 ;  /* 0x00000003000085a7 */ /* 0x000ea400080010ff */
[----:B--2---:R-:W-:Y:S05]  /*b170*/  @!P0 BRA `(.L_x_150) ;  /* 0xfffffffc00f08947 */ /* 0x004fea000383ffff */
[----:B------:R-:W-:Y:S05]  /*b180*/  BRA `(.L_x_151) ;  /* 0xffffff8000587947 */ /* 0x000fea000383ffff */
.L_x_41:
[----:B------:R-:W-:-:S07]  /*b190*/  MOV R0, UR5 ;  /* 0x0000000500007c02 */ /* 0x000fce0008000f00 */
.L_x_152:
[----:B-1----:R1:W2:Y:S02]  /*b1a0*/  SYNCS.PHASECHK.TRANS64.TRYWAIT P0, [R0+URZ], R3 ;  /* 0x00000003000075a7 */ /* 0x0022a400080011ff */
[----:B--2---:R-:W-:Y:S05]  /*b1b0*/  @!P0 NANOSLEEP.SYNCS 0x989680 ;  /* 0x009896800000895d */ /* 0x004fea0003900000 */
[----:B------:R-:W2:Y:S02]  /*b1c0*/  @!P0 SYNCS.PHASECHK.TRANS64 P0, [R0+URZ], R3 ;  /* 0x00000003000085a7 */ /* 0x000ea400080010ff */
[----:B--2---:R-:W-:Y:S05]  /*b1d0*/  @!P0 BRA `(.L_x_152) ;  /* 0xfffffffc00f08947 */ /* 0x004fea000383ffff */
[----:B------:R-:W-:Y:S05]  /*b1e0*/  BRA `(.L_x_153) ;  /* 0xffffff8000687947 */ /* 0x000fea000383ffff */
.L_x_42:
[----:B------:R-:W-:-:S07]  /*b1f0*/  MOV R0, UR5 ;  /* 0x0000000500007c02 */ /* 0x000fce0008000f00 */
.L_x_154:
[----:B-1----:R1:W2:Y:S02]  /*b200*/  SYNCS.PHASECHK.TRANS64.TRYWAIT P0, [R0+URZ], R3 ;  /* 0x00000003000075a7 */ /* 0x0022a400080011ff */
[----:B--2---:R-:W-:Y:S05]  /*b210*/  @!P0 NANOSLEEP.SYNCS 0x989680 ;  /* 0x009896800000895d */ /* 0x004fea0003900000 */
[----:B------:R-:W2:Y:S02]  /*b220*/  @!P0 SYNCS.PHASECHK.TRANS64 P0, [R0+URZ], R3 ;  /* 0x00000003000085a7 */ /* 0x000ea400080010ff */
[----:B--2---:R-:W-:Y:S05]  /*b230*/  @!P0 BRA `(.L_x_154) ;  /* 0xfffffffc00f08947 */ /* 0x004fea000383ffff */
[----:B------:R-:W-:Y:S05]  /*b240*/  BRA `(.L_x_155) ;  /* 0xffffff8000787947 */ /* 0x000fea000383ffff */
.L_x_43:
[----:B------:R-:W-:-:S07]  /*b250*/  MOV R0, UR5 ;  /* 0x0000000500007c02 */ /* 0x000fce0008000f00 */
.L_x_156:
[----:B-1----:R1:W2:Y:S02]  /*b260*/  SYNCS.PHASECHK.TRANS64.TRYWAIT P0, [R0+URZ], R3 ;  /* 0x00000003000075a7 */ /* 0x0022a400080011ff */
[----:B--2---:R-:W-:Y:S05]  /*b270*/  @!P0 NANOSLEEP.SYNCS 0x989680 ;  /* 0x009896800000895d */ /* 0x004fea0003900000 */
[----:B------:R-:W2:Y:S02]  /*b280*/  @!P0 SYNCS.PHASECHK.TRANS64 P0, [R0+URZ], R3 ;  /* 0x00000003000085a7 */ /* 0x000ea400080010ff */
[----:B--2---:R-:W-:Y:S05]  /*b290*/  @!P0 BRA `(.L_x_156) ;  /* 0xfffffffc00f08947 */ /* 0x004fea000383ffff */
[----:B------:R-:W-:Y:S05]  /*b2a0*/  BRA `(.L_x_157) ;  /* 0xffffff8000887947 */ /* 0x000fea000383ffff */
.L_x_44:
[----:B------:R-:W-:-:S07]  /*b2b0*/  MOV R0, UR5 ;  /* 0x0000000500007c02 */ /* 0x000fce0008000f00 */
.L_x_158:
[----:B-1----:R1:W2:Y:S02]  /*b2c0*/  SYNCS.PHASECHK.TRANS64.TRYWAIT P0, [R0+URZ], R3 ;  /* 0x00000003000075a7 */ /* 0x0022a400080011ff */
[----:B--2---:R-:W-:Y:S05]  /*b2d0*/  @!P0 NANOSLEEP.SYNCS 0x989680 ;  /* 0x009896800000895d */ /* 0x004fea0003900000 */
[----:B------:R-:W2:Y:S02]  /*b2e0*/  @!P0 SYNCS.PHASECHK.TRANS64 P0, [R0+URZ], R3 ;  /* 0x00000003000085a7 */ /* 0x000ea400080010ff */
[----:B--2---:R-:W-:Y:S05]  /*b2f0*/  @!P0 BRA `(.L_x_158) ;  /* 0xfffffffc00f08947 */ /* 0x004fea000383ffff */
[----:B------:R-:W-:Y:S05]  /*b300*/  BRA `(.L_x_159) ;  /* 0xffffff8000987947 */ /* 0x000fea000383ffff */
.L_x_45:
[----:B------:R-:W-:-:S07]  /*b310*/  MOV R0, UR5 ;  /* 0x0000000500007c02 */ /* 0x000fce0008000f00 */
.L_x_160:
[----:B-1----:R1:W2:Y:S02]  /*b320*/  SYNCS.PHASECHK.TRANS64.TRYWAIT P0, [R0+URZ], R3 ;  /* 0x00000003000075a7 */ /* 0x0022a400080011ff */
[----:B--2---:R-:W-:Y:S05]  /*b330*/  @!P0 NANOSLEEP.SYNCS 0x989680 ;  /* 0x009896800000895d */ /* 0x004fea0003900000 */
[----:B------:R-:W2:Y:S02]  /*b340*/  @!P0 SYNCS.PHASECHK.TRANS64 P0, [R0+URZ], R3 ;  /* 0x00000003000085a7 */ /* 0x000ea400080010ff */
[----:B--2---:R-:W-:Y:S05]  /*b350*/  @!P0 BRA `(.L_x_160) ;  /* 0xfffffffc00f08947 */ /* 0x004fea000383ffff */
[----:B------:R-:W-:Y:S05]  /*b360*/  BRA `(.L_x_161) ;  /* 0xffffff8000a87947 */ /* 0x000fea000383ffff */
.L_x_46:
[----:B------:R-:W-:-:S07]  /*b370*/  MOV R0, UR5 ;  /* 0x0000000500007c02 */ /* 0x000fce0008000f00 */
.L_x_162:
[----:B-1----:R1:W2:Y:S02]  /*b380*/  SYNCS.PHASECHK.TRANS64.TRYWAIT P0, [R0+URZ], R3 ;  /* 0x00000003000075a7 */ /* 0x0022a400080011ff */
[----:B--2---:R-:W-:Y:S05]  /*b390*/  @!P0 NANOSLEEP.SYNCS 0x989680 ;  /* 0x009896800000895d */ /* 0x004fea0003900000 */
[----:B------:R-:W2:Y:S02]  /*b3a0*/  @!P0 SYNCS.PHASECHK.TRANS64 P0, [R0+URZ], R3 ;  /* 0x00000003000085a7 */ /* 0x000ea400080010ff */
[----:B--2---:R-:W-:Y:S05]  /*b3b0*/  @!P0 BRA `(.L_x_162) ;  /* 0xfffffffc00f08947 */ /* 0x004fea000383ffff */
[----:B------:R-:W-:Y:S05]  /*b3c0*/  BRA `(.L_x_163) ;  /* 0xffffff8000b87947 */ /* 0x000fea000383ffff */
.L_x_49:
[----:B------:R-:W-:-:S07]  /*b3d0*/  MOV R4, UR4 ;  /* 0x0000000400047c02 */ /* 0x000fce0008000f00 */
.L_x_164:
[----:B--2---:R2:W3:Y:S02]  /*b3e0*/  SYNCS.PHASECHK.TRANS64.TRYWAIT P1, [R4+URZ+0xd8], R7 ;  /* 0x0000d807040075a7 */ /* 0x0044e400080211ff */
[----:B---3--:R-:W-:Y:S05]  /*b3f0*/  @!P1 NANOSLEEP.SYNCS 0x989680 ;  /* 0x009896800000995d */ /* 0x008fea0003900000 */
[----:B------:R-:W3:Y:S02]  /*b400*/  @!P1 SYNCS.PHASECHK.TRANS64 P1, [R4+URZ+0xd8], R7 ;  /* 0x0000d807040095a7 */ /* 0x000ee400080210ff */
[----:B---3--:R-:W-:Y:S05]  /*b410*/  @!P1 BRA `(.L_x_164) ;  /* 0xfffffffc00f09947 */ /* 0x008fea000383ffff */
[----:B------:R-:W-:Y:S05]  /*b420*/  BRA `(.L_x_165) ;  /* 0xffffff8400287947 */ /* 0x000fea000383ffff */
.L_x_50:
[----:B--2---:R-:W-:-:S07]  /*b430*/  MOV R4, UR4 ;  /* 0x0000000400047c02 */ /* 0x004fce0008000f00 */
.L_x_166:
[----:B--2---:R2:W3:Y:S02]  /*b440*/  SYNCS.PHASECHK.TRANS64.TRYWAIT P1, [R4+URZ+0xd0], R5 ;  /* 0x0000d005040075a7 */ /* 0x0044e400080211ff */
[----:B---3--:R-:W-:Y:S05]  /*b450*/  @!P1 NANOSLEEP.SYNCS 0x989680 ;  /* 0x009896800000995d */ /* 0x008fea0003900000 */
[----:B------:R-:W3:Y:S02]  /*b460*/  @!P1 SYNCS.PHASECHK.TRANS64 P1, [R4+URZ+0xd0], R5 ;  /* 0x0000d005040095a7 */ /* 0x000ee400080210ff */
[----:B---3--:R-:W-:Y:S05]  /*b470*/  @!P1 BRA `(.L_x_166) ;  /* 0xfffffffc00f09947 */ /* 0x008fea000383ffff */
[----:B------:R-:W-:Y:S05]  /*b480*/  BRA `(.L_x_167) ;  /* 0xffffff8400307947 */ /* 0x000fea000383ffff */
.L_x_60:
[----:B--2---:R-:W-:-:S04]  /*b490*/  MOV R5, UR5 ;  /* 0x0000000500057c02 */ /* 0x004fc80008000f00 */
[----:B------:R2:W3:Y:S03]  /*b4a0*/  SYNCS.PHASECHK.TRANS64.TRYWAIT P0, [R5+URZ+0x8], R6 ;  /* 0x00000806050075a7 */ /* 0x0004e600080011ff */
[----:B---3--:R-:W-:Y:S05]  /*b4b0*/  @!P0 NANOSLEEP.SYNCS 0x989680 ;  /* 0x009896800000895d */ /* 0x008fea0003900000 */
[----:B------:R-:W3:Y:S02]  /*b4c0*/  @!P0 SYNCS.PHASECHK.TRANS64 P0, [R5+URZ+0x8], R6 ;  /* 0x00000806050085a7 */ /* 0x000ee400080010ff */
[----:B---3--:R-:W-:Y:S05]  /*b4d0*/  @!P0 BRA `(.L_x_60) ;  /* 0xfffffffc00ec8947 */ /* 0x008fea000383ffff */
[----:B------:R-:W-:Y:S05]  /*b4e0*/  BRA `(.L_x_59) ;  /* 0xffffff8400fc7947 */ /* 0x000fea000383ffff */
.L_x_62:
[----:B------:R-:W-:Y:S01]  /*b4f0*/  BSSY B0, `(.L_x_168) ;  /* 0x0000006000007945 */ /* 0x000fe20003800000 */
[----:B------:R-:W-:-:S07]  /*b500*/  MOV R15, 0xffffffff ;  /* 0xffffffff000f7802 */ /* 0x000fce0000000f00 */
[----:B-12--5:R-:W-:Y:S05]  /*b510*/  WARPSYNC.COLLECTIVE R15, `(.L_x_169) ;  /* 0x000000000f0c7348 */ /* 0x026fea0003c00000 */
[----:B------:R-:W-:Y:S02]  /*b520*/  ELECT P6, UR79, PT ;  /* 0x00000000004f782f */ /* 0x000fe400038c0000 */
[----:B------:R-:W-:Y:S01]  /*b530*/  MOV R14, UR79 ;  /* 0x0000004f000e7c02 */ /* 0x000fe20008000f00 */
[----:B-12--5:R-:W-:Y:S10]  /*b540*/  ENDCOLLECTIVE ;  /* 0x000000000000791b */ /* 0x026ff40003800000 */
.L_x_169:
[----:B------:R-:W-:Y:S05]  /*b550*/  BSYNC B0 ;  /* 0x0000000000007941 */ /* 0x000fea0003800000 */
.L_x_168:
[----:B------:R-:W-:Y:S01]  /*b560*/  PLOP3.LUT P0, PT, P6, PT, PT, 0x80, 0x8 ;  /* 0x000000000008781c */ /* 0x000fe2000370f070 */
[----:B------:R-:W-:-:S12]  /*b570*/  BRA `(.L_x_170) ;  /* 0xffffff8800287947 */ /* 0x000fd8000383ffff */
.L_x_64:
[----:B--2---:R-:W-:-:S04]  /*b580*/  MOV R3, UR5 ;  /* 0x0000000500037c02 */ /* 0x004fc80008000f00 */
[----:B------:R2:W3:Y:S03]  /*b590*/  SYNCS.PHASECHK.TRANS64.TRYWAIT P0, [R3+URZ+0x8], R4 ;  /* 0x00000804030075a7 */ /* 0x0004e600080011ff */
[----:B---3--:R-:W-:Y:S05]  /*b5a0*/  @!P0 NANOSLEEP.SYNCS 0x989680 ;  /* 0x009896800000895d */ /* 0x008fea0003900000 */
[----:B------:R-:W3:Y:S02]  /*b5b0*/  @!P0 SYNCS.PHASECHK.TRANS64 P0, [R3+URZ+0x8], R4 ;  /* 0x00000804030085a7 */ /* 0x000ee400080010ff */
[----:B---3--:R-:W-:Y:S05]  /*b5c0*/  @!P0 BRA `(.L_x_64) ;  /* 0xfffffffc00ec8947 */ /* 0x008fea000383ffff */
[----:B------:R-:W-:Y:S05]  /*b5d0*/  BRA `(.L_x_63) ;  /* 0xffffff88002c7947 */ /* 0x000fea000383ffff */
.L_x_65:
[----:B------:R-:W-:-:S07]  /*b5e0*/  MOV R4, UR21 ;  /* 0x0000001500047c02 */ /* 0x000fce0008000f00 */
.L_x_171:
[----:B-1----:R1:W2:Y:S02]  /*b5f0*/  SYNCS.PHASECHK.TRANS64.TRYWAIT P0, [R4+URZ+0xd0], R5 ;  /* 0x0000d005040075a7 */ /* 0x0022a400080011ff */
[----:B--2---:R-:W-:Y:S05]  /*b600*/  @!P0 NANOSLEEP.SYNCS 0x989680 ;  /* 0x009896800000895d */ /* 0x004fea0003900000 */
[----:B------:R-:W2:Y:S02]  /*b610*/  @!P0 SYNCS.PHASECHK.TRANS64 P0, [R4+URZ+0xd0], R5 ;  /* 0x0000d005040085a7 */ /* 0x000ea400080010ff */
[----:B--2---:R-:W-:Y:S05]  /*b620*/  @!P0 BRA `(.L_x_171) ;  /* 0xfffffffc00f08947 */ /* 0x004fea000383ffff */
[----:B------:R-:W-:Y:S05]  /*b630*/  BRA `(.L_x_172) ;  /* 0xffffff8c001c7947 */ /* 0x000fea000383ffff */
.L_x_67:
[----:B------:R-:W-:-:S07]  /*b640*/  MOV R4, UR26 ;  /* 0x0000001a00047c02 */ /* 0x000fce0008000f00 */
.L_x_173:
[----:B-1----:R1:W2:Y:S02]  /*b650*/  SYNCS.PHASECHK.TRANS64.TRYWAIT P0, [R4+URZ+0xf0], R5 ;  /* 0x0000f005040075a7 */ /* 0x0022a400080011ff */
[----:B--2---:R-:W-:Y:S05]  /*b660*/  @!P0 NANOSLEEP.SYNCS 0x989680 ;  /* 0x009896800000895d */ /* 0x004fea0003900000 */
[----:B------:R-:W2:Y:S02]  /*b670*/  @!P0 SYNCS.PHASECHK.TRANS64 P0, [R4+URZ+0xf0], R5 ;  /* 0x0000f005040085a7 */ /* 0x000ea400080010ff */
[----:B--2---:R-:W-:Y:S05]  /*b680*/  @!P0 BRA `(.L_x_173) ;  /* 0xfffffffc00f08947 */ /* 0x004fea000383ffff */
[----:B------:R-:W-:Y:S05]  /*b690*/  BRA `(.L_x_66) ;  /* 0xffffff8c003c7947 */ /* 0x000fea000383ffff */
.L_x_71:
[----:B-1----:R-:W-:Y:S07]  /*b6a0*/  MOV R4, UR17 ;  /* 0x0000001100047c02 */ /* 0x002fee0008000f00 */
.L_x_174:
[----:B-1----:R1:W2:Y:S02]  /*b6b0*/  SYNCS.PHASECHK.TRANS64.TRYWAIT P0, [R4+URZ], R7 ;  /* 0x00000007040075a7 */ /* 0x0022a400080011ff */
[----:B--2---:R-:W-:Y:S05]  /*b6c0*/  @!P0 NANOSLEEP.SYNCS 0x989680 ;  /* 0x009896800000895d */ /* 0x004fea0003900000 */
[----:B------:R-:W2:Y:S02]  /*b6d0*/  @!P0 SYNCS.PHASECHK.TRANS64 P0, [R4+URZ], R7 ;  /* 0x00000007040085a7 */ /* 0x000ea400080010ff */
[----:B--2---:R-:W-:Y:S05]  /*b6e0*/  @!P0 BRA `(.L_x_174) ;  /* 0xfffffffc00f08947 */ /* 0x004fea000383ffff */
[----:B------:R-:W-:Y:S05]  /*b6f0*/  BRA `(.L_x_70) ;  /* 0xffffff8c00747947 */ /* 0x000fea000383ffff */
.L_x_75:
[----:B--2---:R-:W-:-:S07]  /*b700*/  MOV R0, UR4 ;  /* 0x0000000400007c02 */ /* 0x004fce0008000f00 */
.L_x_175:
[----:B-1----:R1:W2:Y:S02]  /*b710*/  SYNCS.PHASECHK.TRANS64.TRYWAIT P0, [R0+URZ], R5 ;  /* 0x00000005000075a7 */ /* 0x0022a400080011ff */
[----:B--2---:R-:W-:Y:S05]  /*b720*/  @!P0 NANOSLEEP.SYNCS 0x989680 ;  /* 0x009896800000895d */ /* 0x004fea0003900000 */
[----:B------:R-:W2:Y:S02]  /*b730*/  @!P0 SYNCS.PHASECHK.TRANS64 P0, [R0+URZ], R5 ;  /* 0x00000005000085a7 */ /* 0x000ea400080010ff */
[----:B--2---:R-:W-:Y:S05]  /*b740*/  @!P0 BRA `(.L_x_175) ;  /* 0xfffffffc00f08947 */ /* 0x004fea000383ffff */
[----:B------:R-:W-:Y:S05]  /*b750*/  BRA `(.L_x_176) ;  /* 0xffffff9000707947 */ /* 0x000fea000383ffff */
.L_x_78:
[----:B------:R-:W-:-:S07]  /*b760*/  MOV R0, UR21 ;  /* 0x0000001500007c02 */ /* 0x000fce0008000f00 */
.L_x_177:
[----:B-1----:R1:W2:Y:S02]  /*b770*/  SYNCS.PHASECHK.TRANS64.TRYWAIT P1, [R0+URZ+0x100], R5 ;  /* 0x00010005000075a7 */ /* 0x0022a400080211ff */
[----:B--2---:R-:W-:Y:S05]  /*b780*/  @!P1 NANOSLEEP.SYNCS 0x989680 ;  /* 0x009896800000995d */ /* 0x004fea0003900000 */
[----:B------:R-:W2:Y:S02]  /*b790*/  @!P1 SYNCS.PHASECHK.TRANS64 P1, [R0+URZ+0x100], R5 ;  /* 0x00010005000095a7 */ /* 0x000ea400080210ff */
[----:B--2---:R-:W-:Y:S05]  /*b7a0*/  @!P1 BRA `(.L_x_177) ;  /* 0xfffffffc00f09947 */ /* 0x004fea000383ffff */
[----:B------:R-:W-:Y:S05]  /*b7b0*/  BRA `(.L_x_178) ;  /* 0xffffff9000bc7947 */ /* 0x000fea000383ffff */
.L_x_83:
[----:B------:R-:W-:Y:S07]  /*b7c0*/  MOV R0, UR20 ;  /* 0x0000001400007c02 */ /* 0x000fee0008000f00 */
.L_x_179:
[----:B-1----:R1:W2:Y:S02]  /*b7d0*/  SYNCS.PHASECHK.TRANS64.TRYWAIT P0, [R0+URZ+0xd0], R3 ;  /* 0x0000d003000075a7 */ /* 0x0022a400080011ff */
[----:B--2---:R-:W-:Y:S05]  /*b7e0*/  @!P0 NANOSLEEP.SYNCS 0x989680 ;  /* 0x009896800000895d */ /* 0x004fea0003900000 */
[----:B------:R-:W2:Y:S02]  /*b7f0*/  @!P0 SYNCS.PHASECHK.TRANS64 P0, [R0+URZ+0xd0], R3 ;  /* 0x0000d003000085a7 */ /* 0x000ea400080010ff */
[----:B--2---:R-:W-:Y:S05]  /*b800*/  @!P0 BRA `(.L_x_179) ;  /* 0xfffffffc00f08947 */ /* 0x004fea000383ffff */
[----:B------:R-:W-:Y:S05]  /*b810*/  BRA `(.L_x_180) ;  /* 0xffffff9800a07947 */ /* 0x000fea000383ffff */
.L_x_86:
[----:B------:R-:W-:Y:S07]  /*b820*/  MOV R3, UR20 ;  /* 0x0000001400037c02 */ /* 0x000fee0008000f00 */
.L_x_181:
[----:B-1----:R1:W2:Y:S02]  /*b830*/  SYNCS.PHASECHK.TRANS64.TRYWAIT P1, [R3+URZ+0xc8], R12 ;  /* 0x0000c80c030075a7 */ /* 0x0022a400080211ff */
[----:B--2---:R-:W-:Y:S05]  /*b840*/  @!P1 NANOSLEEP.SYNCS 0x989680 ;  /* 0x009896800000995d */ /* 0x004fea0003900000 */
[----:B------:R-:W2:Y:S02]  /*b850*/  @!P1 SYNCS.PHASECHK.TRANS64 P1, [R3+URZ+0xc8], R12 ;  /* 0x0000c80c030095a7 */ /* 0x000ea400080210ff */
[----:B--2---:R-:W-:Y:S05]  /*b860*/  @!P1 BRA `(.L_x_181) ;  /* 0xfffffffc00f09947 */ /* 0x004fea000383ffff */
[----:B------:R-:W-:Y:S05]  /*b870*/  BRA `(.L_x_85) ;  /* 0xffffff9c00fc7947 */ /* 0x000fea000383ffff */
.L_x_89:
[----:B------:R-:W-:Y:S07]  /*b880*/  MOV R0, UR20 ;  /* 0x0000001400007c02 */ /* 0x000fee0008000f00 */
.L_x_182:
[----:B-1----:R1:W2:Y:S02]  /*b890*/  SYNCS.PHASECHK.TRANS64.TRYWAIT P1, [R0+URZ+0xa0], R9 ;  /* 0x0000a009000075a7 */ /* 0x0022a400080211ff */
[----:B--2---:R-:W-:Y:S05]  /*b8a0*/  @!P1 NANOSLEEP.SYNCS 0x989680 ;  /* 0x009896800000995d */ /* 0x004fea0003900000 */
[----:B------:R-:W2:Y:S02]  /*b8b0*/  @!P1 SYNCS.PHASECHK.TRANS64 P1, [R0+URZ+0xa0], R9 ;  /* 0x0000a009000095a7 */ /* 0x000ea400080210ff */
[----:B--2---:R-:W-:Y:S05]  /*b8c0*/  @!P1 BRA `(.L_x_182) ;  /* 0xfffffffc00f09947 */ /* 0x004fea000383ffff */
[----:B------:R-:W-:Y:S05]  /*b8d0*/  BRA `(.L_x_183) ;  /* 0xffffffa4006c7947 */ /* 0x000fea000383ffff */
.L_x_90:
[----:B------:R-:W-:Y:S07]  /*b8e0*/  MOV R0, UR20 ;  /* 0x0000001400007c02 */ /* 0x000fee0008000f00 */
.L_x_184:
[----:B-1----:R1:W2:Y:S02]  /*b8f0*/  SYNCS.PHASECHK.TRANS64.TRYWAIT P1, [R0+URZ+0xa8], R9 ;  /* 0x0000a809000075a7 */ /* 0x0022a400080211ff */
[----:B--2---:R-:W-:Y:S05]  /*b900*/  @!P1 NANOSLEEP.SYNCS 0x989680 ;  /* 0x009896800000995d */ /* 0x004fea0003900000 */
[----:B------:R-:W2:Y:S02]  /*b910*/  @!P1 SYNCS.PHASECHK.TRANS64 P1, [R0+URZ+0xa8], R9 ;  /* 0x0000a809000095a7 */ /* 0x000ea400080210ff */
[----:B--2---:R-:W-:Y:S05]  /*b920*/  @!P1 BRA `(.L_x_184) ;  /* 0xfffffffc00f09947 */ /* 0x004fea000383ffff */
[----:B------:R-:W-:Y:S05]  /*b930*/  BRA `(.L_x_185) ;  /* 0xffffffa400ac7947 */ /* 0x000fea000383ffff */
.L_x_91:
[----:B------:R-:W-:Y:S07]  /*b940*/  MOV R0, UR20 ;  /* 0x0000001400007c02 */ /* 0x000fee0008000f00 */
.L_x_186:
[----:B-1----:R1:W2:Y:S02]  /*b950*/  SYNCS.PHASECHK.TRANS64.TRYWAIT P1, [R0+URZ+0xb0], R9 ;  /* 0x0000b009000075a7 */ /* 0x0022a400080211ff */
[----:B--2---:R-:W-:Y:S05]  /*b960*/  @!P1 NANOSLEEP.SYNCS 0x989680 ;  /* 0x009896800000995d */ /* 0x004fea0003900000 */
[----:B------:R-:W2:Y:S02]  /*b970*/  @!P1 SYNCS.PHASECHK.TRANS64 P1, [R0+URZ+0xb0], R9 ;  /* 0x0000b009000095a7 */ /* 0x000ea400080210ff */
[----:B--2---:R-:W-:Y:S05]  /*b980*/  @!P1 BRA `(.L_x_186) ;  /* 0xfffffffc00f09947 */ /* 0x004fea000383ffff */
[----:B------:R-:W-:Y:S05]  /*b990*/  BRA `(.L_x_187) ;  /* 0xffffffa400ec7947 */ /* 0x000fea000383ffff */
.L_x_92:
[----:B------:R-:W-:Y:S07]  /*b9a0*/  MOV R0, UR20 ;  /* 0x0000001400007c02 */ /* 0x000fee0008000f00 */
.L_x_188:
[----:B-1----:R1:W2:Y:S02]  /*b9b0*/  SYNCS.PHASECHK.TRANS64.TRYWAIT P0, [R0+URZ+0xb8], R9 ;  /* 0x0000b809000075a7 */ /* 0x0022a400080011ff */
[----:B--2---:R-:W-:Y:S05]  /*b9c0*/  @!P0 NANOSLEEP.SYNCS 0x989680 ;  /* 0x009896800000895d */ /* 0x004fea0003900000 */
[----:B------:R-:W2:Y:S02]  /*b9d0*/  @!P0 SYNCS.PHASECHK.TRANS64 P0, [R0+URZ+0xb8], R9 ;  /* 0x0000b809000085a7 */ /* 0x000ea400080010ff */
[----:B--2---:R-:W-:Y:S05]  /*b9e0*/  @!P0 BRA `(.L_x_188) ;  /* 0xfffffffc00f08947 */ /* 0x004fea000383ffff */
[----:B------:R-:W-:Y:S05]  /*b9f0*/  BRA `(.L_x_189) ;  /* 0xffffffa800347947 */ /* 0x000fea000383ffff */
.L_x_94:
[----:B------:R-:W-:-:S07]  /*ba00*/  MOV R0, UR20 ;  /* 0x0000001400007c02 */ /* 0x000fce0008000f00 */
.L_x_190:
[----:B--2---:R2:W3:Y:S02]  /*ba10*/  SYNCS.PHASECHK.TRANS64.TRYWAIT P0, [R0+URZ+0xa0], R3 ;  /* 0x0000a003000075a7 */ /* 0x0044e400080011ff */
[----:B---3--:R-:W-:Y:S05]  /*ba20*/  @!P0 NANOSLEEP.SYNCS 0x989680 ;  /* 0x009896800000895d */ /* 0x008fea0003900000 */
[----:B------:R-:W3:Y:S02]  /*ba30*/  @!P0 SYNCS.PHASECHK.TRANS64 P0, [R0+URZ+0xa0], R3 ;  /* 0x0000a003000085a7 */ /* 0x000ee400080010ff */
[----:B---3--:R-:W-:Y:S05]  /*ba40*/  @!P0 BRA `(.L_x_190) ;  /* 0xfffffffc00f08947 */ /* 0x008fea000383ffff */
[----:B------:R-:W-:Y:S05]  /*ba50*/  BRA `(.L_x_191) ;  /* 0xffffffa800947947 */ /* 0x000fea000383ffff */
.L_x_95:
[----:B--2---:R-:W-:-:S07]  /*ba60*/  MOV R0, UR20 ;  /* 0x0000001400007c02 */ /* 0x004fce0008000f00 */
.L_x_192:
[----:B--2---:R2:W3:Y:S02]  /*ba70*/  SYNCS.PHASECHK.TRANS64.TRYWAIT P0, [R0+URZ+0xa8], R3 ;  /* 0x0000a803000075a7 */ /* 0x0044e400080011ff */
[----:B---3--:R-:W-:Y:S05]  /*ba80*/  @!P0 NANOSLEEP.SYNCS 0x989680 ;  /* 0x009896800000895d */ /* 0x008fea0003900000 */
[----:B------:R-:W3:Y:S02]  /*ba90*/  @!P0 SYNCS.PHASECHK.TRANS64 P0, [R0+URZ+0xa8], R3 ;  /* 0x0000a803000085a7 */ /* 0x000ee400080010ff */
[----:B---3--:R-:W-:Y:S05]  /*baa0*/  @!P0 BRA `(.L_x_192) ;  /* 0xfffffffc00f08947 */ /* 0x008fea000383ffff */
[----:B------:R-:W-:Y:S05]  /*bab0*/  BRA `(.L_x_193) ;  /* 0xffffffa800847947 */ /* 0x000fea000383ffff */
.L_x_96:
[----:B--2---:R-:W-:-:S07]  /*bac0*/  MOV R0, UR20 ;  /* 0x0000001400007c02 */ /* 0x004fce0008000f00 */
.L_x_194:
[----:B--2---:R2:W3:Y:S02]  /*bad0*/  SYNCS.PHASECHK.TRANS64.TRYWAIT P0, [R0+URZ+0xb0], R3 ;  /* 0x0000b003000075a7 */ /* 0x0044e400080011ff */
[----:B---3--:R-:W-:Y:S05]  /*bae0*/  @!P0 NANOSLEEP.SYNCS 0x989680 ;  /* 0x009896800000895d */ /* 0x008fea0003900000 */
[----:B------:R-:W3:Y:S02]  /*baf0*/  @!P0 SYNCS.PHASECHK.TRANS64 P0, [R0+URZ+0xb0], R3 ;  /* 0x0000b003000085a7 */ /* 0x000ee400080010ff */
[----:B---3--:R-:W-:Y:S05]  /*bb00*/  @!P0 BRA `(.L_x_194) ;  /* 0xfffffffc00f08947 */ /* 0x008fea000383ffff */
[----:B------:R-:W-:Y:S05]  /*bb10*/  BRA `(.L_x_195) ;  /* 0xffffffa800747947 */ /* 0x000fea000383ffff */
.L_x_98:
[----:B------:R-:W-:Y:S07]  /*bb20*/  MOV R0, UR51 ;  /* 0x0000003300007c02 */ /* 0x000fee0008000f00 */
.L_x_196:
[----:B-1----:R1:W2:Y:S02]  /*bb30*/  SYNCS.PHASECHK.TRANS64.TRYWAIT P0, [R0+URZ+0xd0], R3 ;  /* 0x0000d003000075a7 */ /* 0x0022a400080011ff */
[----:B--2---:R-:W-:Y:S05]  /*bb40*/  @!P0 NANOSLEEP.SYNCS 0x989680 ;  /* 0x009896800000895d */ /* 0x004fea0003900000 */
[----:B------:R-:W2:Y:S02]  /*bb50*/  @!P0 SYNCS.PHASECHK.TRANS64 P0, [R0+URZ+0xd0], R3 ;  /* 0x0000d003000085a7 */ /* 0x000ea400080010ff */
[----:B--2---:R-:W-:Y:S05]  /*bb60*/  @!P0 BRA `(.L_x_196) ;  /* 0xfffffffc00f08947 */ /* 0x004fea000383ffff */
[----:B------:R-:W-:Y:S05]  /*bb70*/  BRA `(.L_x_197) ;  /* 0xffffffac00447947 */ /* 0x000fea000383ffff */
.L_x_109:
[----:B-1----:R-:W-:Y:S04]  /*bb80*/  MOV R0, UR51 ;  /* 0x0000003300007c02 */ /* 0x002fe80008000f00 */
[----:B------:R1:W3:Y:S03]  /*bb90*/  SYNCS.PHASECHK.TRANS64.TRYWAIT P1, [R0+URZ+0x80], R5 ;  /* 0x00008005000075a7 */ /* 0x0002e600080211ff */
[----:B---3--:R-:W-:Y:S05]  /*bba0*/  @!P1 NANOSLEEP.SYNCS 0x989680 ;  /* 0x009896800000995d */ /* 0x008fea0003900000 */
[----:B------:R-:W3:Y:S02]  /*bbb0*/  @!P1 SYNCS.PHASECHK.TRANS64 P1, [R0+URZ+0x80], R5 ;  /* 0x00008005000095a7 */ /* 0x000ee400080210ff */
[----:B---3--:R-:W-:Y:S05]  /*bbc0*/  @!P1 BRA `(.L_x_109) ;  /* 0xfffffffc00ec9947 */ /* 0x008fea000383ffff */
[----:B------:R-:W-:Y:S05]  /*bbd0*/  BRA `(.L_x_108) ;  /* 0xffffffc0003c7947 */ /* 0x000fea000383ffff */
.L_x_111:
[----:B-1----:R1:W4:Y:S02]  /*bbe0*/  SYNCS.PHASECHK.TRANS64.TRYWAIT P0, [R100+URZ+0xe0], R3 ;  /* 0x0000e003640075a7 */ /* 0x00232400080011ff */
[----:B----4-:R-:W-:Y:S05]  /*bbf0*/  @!P0 NANOSLEEP.SYNCS 0x989680 ;  /* 0x009896800000895d */ /* 0x010fea0003900000 */
[----:B------:R-:W4:Y:S02]  /*bc00*/  @!P0 SYNCS.PHASECHK.TRANS64 P0, [R100+URZ+0xe0], R3 ;  /* 0x0000e003640085a7 */ /* 0x000f2400080010ff */
[----:B----4-:R-:W-:Y:S05]  /*bc10*/  @!P0 BRA `(.L_x_111) ;  /* 0xfffffffc00f08947 */ /* 0x010fea000383ffff */
[----:B------:R-:W-:Y:S05]  /*bc20*/  BRA `(.L_x_110) ;  /* 0xffffffc000647947 */ /* 0x000fea000383ffff */
.L_x_120:
[----:B--2---:R2:W4:Y:S02]  /*bc30*/  SYNCS.PHASECHK.TRANS64.TRYWAIT P0, [R3+URZ+0x80], R0 ;  /* 0x00008000030075a7 */ /* 0x00452400080011ff */
[----:B----4-:R-:W-:Y:S05]  /*bc40*/  @!P0 NANOSLEEP.SYNCS 0x989680 ;  /* 0x009896800000895d */ /* 0x010fea0003900000 */
[----:B------:R-:W4:Y:S02]  /*bc50*/  @!P0 SYNCS.PHASECHK.TRANS64 P0, [R3+URZ+0x80], R0 ;  /* 0x00008000030085a7 */ /* 0x000f2400080010ff */
[----:B----4-:R-:W-:Y:S05]  /*bc60*/  @!P0 BRA `(.L_x_120) ;  /* 0xfffffffc00f08947 */ /* 0x010fea000383ffff */
[----:B------:R-:W-:Y:S05]  /*bc70*/  BRA `(.L_x_119) ;  /* 0xffffffcc00407947 */ /* 0x000fea000383ffff */
.L_x_128:
[----:B-1----:R1:W2:Y:S02]  /*bc80*/  SYNCS.PHASECHK.TRANS64.TRYWAIT P0, [R62+URZ+0x80], R5 ;  /* 0x000080053e0075a7 */ /* 0x0022a400080011ff */
[----:B--2---:R-:W-:Y:S05]  /*bc90*/  @!P0 NANOSLEEP.SYNCS 0x989680 ;  /* 0x009896800000895d */ /* 0x004fea0003900000 */
[----:B------:R-:W2:Y:S02]  /*bca0*/  @!P0 SYNCS.PHASECHK.TRANS64 P0, [R62+URZ+0x80], R5 ;  /* 0x000080053e0085a7 */ /* 0x000ea400080010ff */
[----:B--2---:R-:W-:Y:S05]  /*bcb0*/  @!P0 BRA `(.L_x_128) ;  /* 0xfffffffc00f08947 */ /* 0x004fea000383ffff */
[----:B------:R-:W-:Y:S05]  /*bcc0*/  BRA `(.L_x_127) ;  /* 0xffffffd8003c7947 */ /* 0x000fea000383ffff */
.L_x_136:
[----:B-1----:R1:W4:Y:S02]  /*bcd0*/  SYNCS.PHASECHK.TRANS64.TRYWAIT P0, [R62+URZ+0x80], R5 ;  /* 0x000080053e0075a7 */ /* 0x00232400080011ff */
[----:B----4-:R-:W-:Y:S05]  /*bce0*/  @!P0 NANOSLEEP.SYNCS 0x989680 ;  /* 0x009896800000895d */ /* 0x010fea0003900000 */
[----:B------:R-:W4:Y:S02]  /*bcf0*/  @!P0 SYNCS.PHASECHK.TRANS64 P0, [R62+URZ+0x80], R5 ;  /* 0x000080053e0085a7 */ /* 0x000f2400080010ff */
[----:B----4-:R-:W-:Y:S05]  /*bd00*/  @!P0 BRA `(.L_x_136) ;  /* 0xfffffffc00f08947 */ /* 0x010fea000383ffff */
[----:B------:R-:W-:Y:S05]  /*bd10*/  BRA `(.L_x_135) ;  /* 0xffffffe400347947 */ /* 0x000fea000383ffff */
        .weak           $__internal_0_$__cuda_sm10x_tcgen05_guardrail_trap_col_being_dealloced_not_returned_by_alloc
        .type           $__internal_0_$__cuda_sm10x_tcgen05_guardrail_trap_col_being_dealloced_not_returned_by_alloc,@function
        .size           $__internal_0_$__cuda_sm10x_tcgen05_guardrail_trap_col_being_dealloced_not_returned_by_alloc,($__internal_1_$__cuda_sm10x_tcgen05_guardrail_trap_phase_invalid_during_alloc - $__internal_0_$__cuda_sm10x_tcgen05_guardrail_trap_col_being_dealloced_not_returned_by_alloc)
$__internal_0_$__cuda_sm10x_tcgen05_guardrail_trap_col_being_dealloced_not_returned_by_alloc:
[----:B------:R-:W-:Y:S05]  /*bd20*/  BPT.TRAP 0x1 ;  /* 0x000000040000795c */ /* 0x000fea0000300000 */
[----:B------:R-:W-:-:S04]  /*bd30*/  HFMA2 R3, -RZ, RZ, 0, 0 ;  /* 0x00000000ff037431 */ /* 0x000fc800000001ff */
[----:B------:R-:W-:Y:S05]  /*bd40*/  RET.REL.NODEC R2 `(_ZN7cutlass13device_kernelINS_4conv6kernel13ConvUniversalINS1_16ConvProblemShapeILNS1_8OperatorE2ELi3EEENS1_10collective14CollectiveConvINS1_47MainloopSm100TmaUmmaWarpSpecializedImplicitGemmILS5_2ELi8ELi3ELi1ELi2EN4cute5tupleIJNSA_1CILi2EEENSC_ILi1EEESE_EEEEENSB_IJNSC_ILi256EEENSB_IJNSC_ILi128EEEEEENSB_IJNSC_ILi64EEEEEEEEENS_6half_tESN_NSA_8TiledMMAINSA_8MMA_AtomIJNSA_26SM100_MMA_F16BF16_2x1SM_SSISN_SN_fLi256ELi128ELNSA_4UMMA5MajorE1ELSS_1ELNSR_7ScaleInE0ELST_0EEEEEENSA_6LayoutINSB_IJSE_SE_SE_EEENSB_IJNSC_ILi0EEESY_SY_EEEEENSB_IJNSA_10UnderscoreES11_S11_EEEEENS7_6detail27Sm100ImplicitGemmTileTraitsINSA_18SM100_TMA_2SM_LOADENSA_14ComposedLayoutINSA_7SwizzleILi3ELi4ELi3EEENSA_18smem_ptr_flag_bitsILi16EEENSW_INSB_IJSK_NSC_ILi8EEEEEENSB_IJSE_SK_EEEEEEEvEENS15_INSA_25SM100_TMA_2SM_LOAD_IM2COLES1G_vEEEENS_8epilogue10collective18CollectiveEpilogueINS1L_23Sm100TmaWarpSpecializedILi4ELi2ELi32ELb1ELb0EEEJNSB_IJSI_SJ_SL_EEENSB_IJNSW_ISI_SE_EENSW_INSC_ILi32EEESE_EEEEESN_NSB_IJlNSB_IJSE_lllEEESY_EEESN_S1W_NS1L_6fusion15FusionCallbacksIS1P_NS1X_17LinearCombinationISN_fSN_fLNS_15FloatRoundStyleE2EEES1Q_S1U_JEEENSA_5SM1004TMEM4LOAD26SM100_TMEM_LOAD_32dp32b32xENSA_13SM90_TMA_LOADENS17_INS18_ILi2ELi4ELi3EEES1B_NSW_INSB_IJS1C_S1S_EEENSB_IJS1S_SE_EEEEEEENSA_39AutoVectorizingCopyWithAssumedAlignmentILi128EEENSA_14SM90_TMA_STOREES2C_S2E_S2E_EEEvvEEEEvNT_6ParamsE) ;  /* 0xffffff4002ac7950 */ /* 0x000fea0003c3ffff */
        .weak           $__internal_1_$__cuda_sm10x_tcgen05_guardrail_trap_phase_invalid_during_alloc
        .type           $__internal_1_$__cuda_sm10x_tcgen05_guardrail_trap_phase_invalid_during_alloc,@function
        .size           $__internal_1_$__cuda_sm10x_tcgen05_guardrail_trap_phase_invalid_during_alloc,($__internal_2_$__cuda_sm10x_tcgen05_guardrail_trap_unallocated_columns_being_dealloced - $__internal_1_$__cuda_sm10x_tcgen05_guardrail_trap_phase_invalid_during_alloc)
$__internal_1_$__cuda_sm10x_tcgen05_guardrail_trap_phase_invalid_during_alloc:
[----:B------:R-:W-:Y:S05]  /*bd50*/  BPT.TRAP 0x1 ;  /* 0x000000040000795c */ /* 0x000fea0000300000 */
[----:B------:R-:W-:-:S04]  /*bd60*/  MOV R5, 0x0 ;  /* 0x0000000000057802 */ /* 0x000fc80000000f00 */
[----:B------:R-:W-:Y:S05]  /*bd70*/  RET.REL.NODEC R4 `(_ZN7cutlass13device_kernelINS_4conv6kernel13ConvUniversalINS1_16ConvProblemShapeILNS1_8OperatorE2ELi3EEENS1_10collective14CollectiveConvINS1_47MainloopSm100TmaUmmaWarpSpecializedImplicitGemmILS5_2ELi8ELi3ELi1ELi2EN4cute5tupleIJNSA_1CILi2EEENSC_ILi1EEESE_EEEEENSB_IJNSC_ILi256EEENSB_IJNSC_ILi128EEEEEENSB_IJNSC_ILi64EEEEEEEEENS_6half_tESN_NSA_8TiledMMAINSA_8MMA_AtomIJNSA_26SM100_MMA_F16BF16_2x1SM_SSISN_SN_fLi256ELi128ELNSA_4UMMA5MajorE1ELSS_1ELNSR_7ScaleInE0ELST_0EEEEEENSA_6LayoutINSB_IJSE_SE_SE_EEENSB_IJNSC_ILi0EEESY_SY_EEEEENSB_IJNSA_10UnderscoreES11_S11_EEEEENS7_6detail27Sm100ImplicitGemmTileTraitsINSA_18SM100_TMA_2SM_LOADENSA_14ComposedLayoutINSA_7SwizzleILi3ELi4ELi3EEENSA_18smem_ptr_flag_bitsILi16EEENSW_INSB_IJSK_NSC_ILi8EEEEEENSB_IJSE_SK_EEEEEEEvEENS15_INSA_25SM100_TMA_2SM_LOAD_IM2COLES1G_vEEEENS_8epilogue10collective18CollectiveEpilogueINS1L_23Sm100TmaWarpSpecializedILi4ELi2ELi32ELb1ELb0EEEJNSB_IJSI_SJ_SL_EEENSB_IJNSW_ISI_SE_EENSW_INSC_ILi32EEESE_EEEEESN_NSB_IJlNSB_IJSE_lllEEESY_EEESN_S1W_NS1L_6fusion15FusionCallbacksIS1P_NS1X_17LinearCombinationISN_fSN_fLNS_15FloatRoundStyleE2EEES1Q_S1U_JEEENSA_5SM1004TMEM4LOAD26SM100_TMEM_LOAD_32dp32b32xENSA_13SM90_TMA_LOADENS17_INS18_ILi2ELi4ELi3EEES1B_NSW_INSB_IJS1C_S1S_EEENSB_IJS1S_SE_EEEEEEENSA_39AutoVectorizingCopyWithAssumedAlignmentILi128EEENSA_14SM90_TMA_STOREES2C_S2E_S2E_EEEvvEEEEvNT_6ParamsE) ;  /* 0xffffff4004a07950 */ /* 0x000fea0003c3ffff */
        .weak           $__internal_2_$__cuda_sm10x_tcgen05_guardrail_trap_unallocated_columns_being_dealloced
        .type           $__internal_2_$__cuda_sm10x_tcgen05_guardrail_trap_unallocated_columns_being_dealloced,@function
        .size           $__internal_2_$__cuda_sm10x_tcgen05_guardrail_trap_unallocated_columns_being_dealloced,(.L_x_199 - $__internal_2_$__cuda_sm10x_tcgen05_guardrail_trap_unallocated_columns_being_dealloced)
$__internal_2_$__cuda_sm10x_tcgen05_guardrail_trap_unallocated_columns_being_dealloced:
[----:B------:R-:W-:Y:S05]  /*bd80*/  BPT.TRAP 0x1 ;  /* 0x000000040000795c */ /* 0x000fea0000300000 */
[----:B------:R-:W-:-:S04]  /*bd90*/  HFMA2 R3, -RZ, RZ, 0, 0 ;  /* 0x00000000ff037431 */ /* 0x000fc800000001ff */
[----:B------:R-:W-:Y:S05]  /*bda0*/  RET.REL.NODEC R2 `(_ZN7cutlass13device_kernelINS_4conv6kernel13ConvUniversalINS1_16ConvProblemShapeILNS1_8OperatorE2ELi3EEENS1_10collective14CollectiveConvINS1_47MainloopSm100TmaUmmaWarpSpecializedImplicitGemmILS5_2ELi8ELi3ELi1ELi2EN4cute5tupleIJNSA_1CILi2EEENSC_ILi1EEESE_EEEEENSB_IJNSC_ILi256EEENSB_IJNSC_ILi128EEEEEENSB_IJNSC_ILi64EEEEEEEEENS_6half_tESN_NSA_8TiledMMAINSA_8MMA_AtomIJNSA_26SM100_MMA_F16BF16_2x1SM_SSISN_SN_fLi256ELi128ELNSA_4UMMA5MajorE1ELSS_1ELNSR_7ScaleInE0ELST_0EEEEEENSA_6LayoutINSB_IJSE_SE_SE_EEENSB_IJNSC_ILi0EEESY_SY_EEEEENSB_IJNSA_10UnderscoreES11_S11_EEEEENS7_6detail27Sm100ImplicitGemmTileTraitsINSA_18SM100_TMA_2SM_LOADENSA_14ComposedLayoutINSA_7SwizzleILi3ELi4ELi3EEENSA_18smem_ptr_flag_bitsILi16EEENSW_INSB_IJSK_NSC_ILi8EEEEEENSB_IJSE_SK_EEEEEEEvEENS15_INSA_25SM100_TMA_2SM_LOAD_IM2COLES1G_vEEEENS_8epilogue10collective18CollectiveEpilogueINS1L_23Sm100TmaWarpSpecializedILi4ELi2ELi32ELb1ELb0EEEJNSB_IJSI_SJ_SL_EEENSB_IJNSW_ISI_SE_EENSW_INSC_ILi32EEESE_EEEEESN_NSB_IJlNSB_IJSE_lllEEESY_EEESN_S1W_NS1L_6fusion15FusionCallbacksIS1P_NS1X_17LinearCombinationISN_fSN_fLNS_15FloatRoundStyleE2EEES1Q_S1U_JEEENSA_5SM1004TMEM4LOAD26SM100_TMEM_LOAD_32dp32b32xENSA_13SM90_TMA_LOADENS17_INS18_ILi2ELi4ELi3EEES1B_NSW_INSB_IJS1C_S1S_EEENSB_IJS1S_SE_EEEEEEENSA_39AutoVectorizingCopyWithAssumedAlignmentILi128EEENSA_14SM90_TMA_STOREES2C_S2E_S2E_EEEvvEEEEvNT_6ParamsE) ;  /* 0xffffff4002947950 */ /* 0x000fea0003c3ffff */
.L_x_198:
[----:B------:R-:W-:-:S00]  /*bdb0*/  BRA `(.L_x_198) ;  /* 0xfffffffc00fc7947 */ /* 0x000fc0000383ffff */
[----:B------:R-:W-:-:S00]  /*bdc0*/  NOP ;  /* 0x0000000000007918 */ /* 0x000fc00000000000 */
        /* <DEDUP_REMOVED lines=11> */
.L_x_199:


//--------------------- .nv.global.init           --------------------------
	.section	.nv.global.init,"aw",@progbits
.nv.global.init:
	.type		$str$29,@object
	.size		$str$29,($str$30 - $str$29)
$str$29:
        /*0000*/ 	.byte	0x28, 0x61, 0x64, 0x64, 0x72, 0x65, 0x73, 0x73, 0x20, 0x26, 0x20, 0x6d, 0x61, 0x73, 0x6b, 0x29
        /*0010*/ 	.byte	0x20, 0x3d, 0x3d, 0x20, 0x30, 0x00
	.type		$str$30,@object
	.size		$str$30,($str$28 - $str$30)
$str$30:
        /*0016*/ 	.byte	0x2f, 0x74, 0x6d, 0x70, 0x2f, 0x63, 0x75, 0x74, 0x6c, 0x61, 0x73, 0x73, 0x5f, 0x73, 0x77, 0x65
        /*0026*/ 	.byte	0x65, 0x70, 0x5f, 0x73, 0x72, 0x63, 0x2f, 0x69, 0x6e, 0x63, 0x6c, 0x75, 0x64, 0x65, 0x2f, 0x63
        /*0036*/ 	.byte	0x75, 0x74, 0x65, 0x2f, 0x70, 0x6f, 0x69, 0x6e, 0x74, 0x65, 0x72, 0x5f, 0x66, 0x6c, 0x61, 0x67
        /*0046*/ 	.byte	0x67, 0x65, 0x64, 0x2e, 0x68, 0x70, 0x70, 0x00
	.type		$str$28,@object
	.size		$str$28,($str$27 - $str$28)
$str$28:
        /*004e*/ 	.byte	0x2f, 0x74, 0x6d, 0x70, 0x2f, 0x63, 0x75, 0x74, 0x6c, 0x61, 0x73, 0x73, 0x5f, 0x73, 0x77, 0x65
        /*005e*/ 	.byte	0x65, 0x70, 0x5f, 0x73, 0x72, 0x63, 0x2f, 0x69, 0x6e, 0x63, 0x6c, 0x75, 0x64, 0x65, 0x2f, 0x63
        /*006e*/ 	.byte	0x75, 0x74, 0x65, 0x2f, 0x61, 0x74, 0x6f, 0x6d, 0x2f, 0x63, 0x6f, 0x70, 0x79, 0x5f, 0x74, 0x72
        /*007e*/ 	.byte	0x61, 0x69, 0x74, 0x73, 0x5f, 0x73, 0x6d, 0x31, 0x30, 0x30, 0x2e, 0x68, 0x70, 0x70, 0x00
	.type		$str$27,@object
	.size		$str$27,(__unnamed_1 - $str$27)
$str$27:
        /*008d*/ 	.byte	0x28, 0x28, 0x75, 0x69, 0x6e, 0x74, 0x33, 0x32, 0x5f, 0x74, 0x28, 0x74, 0x68, 0x72, 0x65, 0x61
        /*009d*/ 	.byte	0x64, 0x49, 0x64, 0x78, 0x2e, 0x78, 0x29, 0x20, 0x2f, 0x20, 0x33, 0x32, 0x29, 0x20, 0x25, 0x20
        /*00ad*/ 	.byte	0x34, 0x29, 0x20, 0x3d, 0x3d, 0x20, 0x28, 0x28, 0x28, 0x74, 0x6d, 0x65, 0x6d, 0x5f, 0x61, 0x64
        /*00bd*/ 	.byte	0x64, 0x72, 0x20, 0x3e, 0x3e, 0x20, 0x31, 0x36, 0x29, 0x20, 0x2f, 0x20, 0x33, 0x32, 0x29, 0x20
        /*00cd*/ 	.byte	0x25, 0x20, 0x34, 0x29, 0x00
	.type		__unnamed_1,@object
	.size		__unnamed_1,(__unnamed_2 - __unnamed_1)
__unnamed_1:
        /*00d2*/ 	.byte	0x61, 0x75, 0x74, 0x6f, 0x20, 0x63, 0x75, 0x74, 0x65, 0x3a, 0x3a, 0x61, 0x73, 0x5f, 0x70, 0x6f
        /* <DEDUP_REMOVED lines=24> */
        /*0262*/ 	.byte	0x3e, 0x3e, 0x3e, 0x3e, 0x5d, 0x00
	.type		__unnamed_2,@object
	.size		__unnamed_2,(.L_2 - __unnamed_2)
__unnamed_2:
        /* <DEDUP_REMOVED lines=42> */
        /*0508*/ 	.byte	0x3e, 0x3e, 0x5d, 0x00
.L_2:


//--------------------- .nv.shared._ZN7cutlass13device_kernelINS_4conv6kernel13ConvUniversalINS1_16ConvProblemShapeILNS1_8OperatorE2ELi3EEENS1_10collective14CollectiveConvINS1_47MainloopSm100TmaUmmaWarpSpecializedImplicitGemmILS5_2ELi8ELi3ELi1ELi2EN4cute5tupleIJNSA_1CILi2EEENSC_ILi1EEESE_EEEEENSB_IJNSC_ILi256EEENSB_IJNSC_ILi128EEEEEENSB_IJNSC_ILi64EEEEEEEEENS_6half_tESN_NSA_8TiledMMAINSA_8MMA_AtomIJNSA_26SM100_MMA_F16BF16_2x1SM_SSISN_SN_fLi256ELi128ELNSA_4UMMA5MajorE1ELSS_1ELNSR_7ScaleInE0ELST_0EEEEEENSA_6LayoutINSB_IJSE_SE_SE_EEENSB_IJNSC_ILi0EEESY_SY_EEEEENSB_IJNSA_10UnderscoreES11_S11_EEEEENS7_6detail27Sm100ImplicitGemmTileTraitsINSA_18SM100_TMA_2SM_LOADENSA_14ComposedLayoutINSA_7SwizzleILi3ELi4ELi3EEENSA_18smem_ptr_flag_bitsILi16EEENSW_INSB_IJSK_NSC_ILi8EEEEEENSB_IJSE_SK_EEEEEEEvEENS15_INSA_25SM100_TMA_2SM_LOAD_IM2COLES1G_vEEEENS_8epilogue10collective18CollectiveEpilogueINS1L_23Sm100TmaWarpSpecializedILi4ELi2ELi32ELb1ELb0EEEJNSB_IJSI_SJ_SL_EEENSB_IJNSW_ISI_SE_EENSW_INSC_ILi32EEESE_EEEEESN_NSB_IJlNSB_IJSE_lllEEESY_EEESN_S1W_NS1L_6fusion15FusionCallbacksIS1P_NS1X_17LinearCombinationISN_fSN_fLNS_15FloatRoundStyleE2EEES1Q_S1U_JEEENSA_5SM1004TMEM4LOAD26SM100_TMEM_LOAD_32dp32b32xENSA_13SM90_TMA_LOADENS17_INS18_ILi2ELi4ELi3EEES1B_NSW_INSB_IJS1C_S1S_EEENSB_IJS1S_SE_EEEEEEENSA_39AutoVectorizingCopyWithAssumedAlignmentILi128EEENSA_14SM90_TMA_STOREES2C_S2E_S2E_EEEvvEEEEvNT_6ParamsE --------------------------
	.section	.nv.shared._ZN7cutlass13device_kernelINS_4conv6kernel13ConvUniversalINS1_16ConvProblemShapeILNS1_8OperatorE2ELi3EEENS1_10collective14CollectiveConvINS1_47MainloopSm100TmaUmmaWarpSpecializedImplicitGemmILS5_2ELi8ELi3ELi1ELi2EN4cute5tupleIJNSA_1CILi2EEENSC_ILi1EEESE_EEEEENSB_IJNSC_ILi256EEENSB_IJNSC_ILi128EEEEEENSB_IJNSC_ILi64EEEEEEEEENS_6half_tESN_NSA_8TiledMMAINSA_8MMA_AtomIJNSA_26SM100_MMA_F16BF16_2x1SM_SSISN_SN_fLi256ELi128ELNSA_4UMMA5MajorE1ELSS_1ELNSR_7ScaleInE0ELST_0EEEEEENSA_6LayoutINSB_IJSE_SE_SE_EEENSB_IJNSC_ILi0EEESY_SY_EEEEENSB_IJNSA_10UnderscoreES11_S11_EEEEENS7_6detail27Sm100ImplicitGemmTileTraitsINSA_18SM100_TMA_2SM_LOADENSA_14ComposedLayoutINSA_7SwizzleILi3ELi4ELi3EEENSA_18smem_ptr_flag_bitsILi16EEENSW_INSB_IJSK_NSC_ILi8EEEEEENSB_IJSE_SK_EEEEEEEvEENS15_INSA_25SM100_TMA_2SM_LOAD_IM2COLES1G_vEEEENS_8epilogue10collective18CollectiveEpilogueINS1L_23Sm100TmaWarpSpecializedILi4ELi2ELi32ELb1ELb0EEEJNSB_IJSI_SJ_SL_EEENSB_IJNSW_ISI_SE_EENSW_INSC_ILi32EEESE_EEEEESN_NSB_IJlNSB_IJSE_lllEEESY_EEESN_S1W_NS1L_6fusion15FusionCallbacksIS1P_NS1X_17LinearCombinationISN_fSN_fLNS_15FloatRoundStyleE2EEES1Q_S1U_JEEENSA_5SM1004TMEM4LOAD26SM100_TMEM_LOAD_32dp32b32xENSA_13SM90_TMA_LOADENS17_INS18_ILi2ELi4ELi3EEES1B_NSW_INSB_IJS1C_S1S_EEENSB_IJS1S_SE_EEEEEEENSA_39AutoVectorizingCopyWithAssumedAlignmentILi128EEENSA_14SM90_TMA_STOREES2C_S2E_S2E_EEEvvEEEEvNT_6ParamsE,"aw",@nobits
	.sectionflags	@""
	.align	16
	.zero		1024


//--------------------- .nv.shared.reserved.0     --------------------------
	.section	.nv.shared.reserved.0,"aw",@nobits
	.weak		__nv_reservedSMEM_offset_0_alias
	.size		__nv_reservedSMEM_offset_0_alias, 0, 64
	.other		__nv_reservedSMEM_offset_0_alias,@"STO_CUDA_RESERVED_SHARED STV_DEFAULT"
__nv_reservedSMEM_offset_0_alias:
	.zero		0
.nv.shared.reserved.0:
	.zero		64
	.weak		__nv_reservedSMEM_tcgen05_partition
	.type		__nv_reservedSMEM_tcgen05_partition,@object
	.size		__nv_reservedSMEM_tcgen05_partition,(.L_0 - __nv_reservedSMEM_tcgen05_partition)
__nv_reservedSMEM_tcgen05_partition:
	.zero		32
.L_0:


//--------------------- .nv.global                --------------------------
	.section	.nv.global,"aw",@nobits
.nv.global:
	.type		_ZN39_INTERNAL_43612caa_4_k_cu_e68bf187_47704cute1_E,@object
	.size		_ZN39_INTERNAL_43612caa_4_k_cu_e68bf187_47704cute1_E,(_ZN39_INTERNAL_43612caa_4_k_cu_e68bf187_47704cuda3std3__45__cpo6cbeginE - _ZN39_INTERNAL_43612caa_4_k_cu_e68bf187_47704cute1_E)
_ZN39_INTERNAL_43612caa_4_k_cu_e68bf187_47704cute1_E:
	.zero		1
	.type		_ZN39_INTERNAL_43612caa_4_k_cu_e68bf187_47704cuda3std3__45__cpo6cbeginE,@object
	.size		_ZN39_INTERNAL_43612caa_4_k_cu_e68bf187_47704cuda3std3__45__cpo6cbeginE,(_ZN39_INTERNAL_43612caa_4_k_cu_e68bf187_47704cuda3std3__48in_placeE - _ZN39_INTERNAL_43612caa_4_k_cu_e68bf187_47704cuda3std3__45__cpo6cbeginE)
_ZN39_INTERNAL_43612caa_4_k_cu_e68bf187_47704cuda3std3__45__cpo6cbeginE:
	.zero		1
	.type		_ZN39_INTERNAL_43612caa_4_k_cu_e68bf187_47704cuda3std3__48in_placeE,@object
	.size		_ZN39_INTERNAL_43612caa_4_k_cu_e68bf187_47704cuda3std3__48in_placeE,(_ZN39_INTERNAL_43612caa_4_k_cu_e68bf187_47704cuda3std6ranges3__45__cpo9iter_moveE - _ZN39_INTERNAL_43612caa_4_k_cu_e68bf187_47704cuda3std3__48in_placeE)
_ZN39_INTERNAL_43612caa_4_k_cu_e68bf187_47704cuda3std3__48in_placeE:
	.zero		1
	.type		_ZN39_INTERNAL_43612caa_4_k_cu_e68bf187_47704cuda3std6ranges3__45__cpo9iter_moveE,@object
	.size		_ZN39_INTERNAL_43612caa_4_k_cu_e68bf187_47704cuda3std6ranges3__45__cpo9iter_moveE,(_ZN39_INTERNAL_43612caa_4_k_cu_e68bf187_47704cuda3std3__45__cpo5beginE - _ZN39_INTERNAL_43612caa_4_k_cu_e68bf187_47704cuda3std6ranges3__45__cpo9iter_moveE)
_ZN39_INTERNAL_43612caa_4_k_cu_e68bf187_47704cuda3std6ranges3__45__cpo9iter_moveE:
	.zero		1
	.type		_ZN39_INTERNAL_43612caa_4_k_cu_e68bf187_47704cuda3std3__45__cpo5beginE,@object
	.size		_ZN39_INTERNAL_43612caa_4_k_cu_e68bf187_47704cuda3std3__45__cpo5beginE,(_ZN39_INTERNAL_43612caa_4_k_cu_e68bf187_47704cuda3std3__441_GLOBAL__N__43612caa_4_k_cu_e68bf187_47706ignoreE - _ZN39_INTERNAL_43612caa_4_k_cu_e68bf187_47704cuda3std3__45__cpo5beginE)
_ZN39_INTERNAL_43612caa_4_k_cu_e68bf187_47704cuda3std3__45__cpo5beginE:
	.zero		1
	.type		_ZN39_INTERNAL_43612caa_4_k_cu_e68bf187_47704cuda3std3__441_GLOBAL__N__43612caa_4_k_cu_e68bf187_47706ignoreE,@object
	.size		_ZN39_INTERNAL_43612caa_4_k_cu_e68bf187_47704cuda3std3__441_GLOBAL__N__43612caa_4_k_cu_e68bf187_47706ignoreE,(_ZN39_INTERNAL_43612caa_4_k_cu_e68bf187_47704cute7productE - _ZN39_INTERNAL_43612caa_4_k_cu_e68bf187_47704cuda3std3__441_GLOBAL__N__43612caa_4_k_cu_e68bf187_47706ignoreE)
_ZN39_INTERNAL_43612caa_4_k_cu_e68bf187_47704cuda3std3__441_GLOBAL__N__43612caa_4_k_cu_e68bf187_47706ignoreE:
	.zero		1
	.type		_ZN39_INTERNAL_43612caa_4_k_cu_e68bf187_47704cute7productE,@object
	.size		_ZN39_INTERNAL_43612caa_4_k_cu_e68bf187_47704cute7productE,(_ZN39_INTERNAL_43612caa_4_k_cu_e68bf187_47704cuda3std3__45__cpo3endE - _ZN39_INTERNAL_43612caa_4_k_cu_e68bf187_47704cute7productE)
_ZN39_INTERNAL_43612caa_4_k_cu_e68bf187_47704cute7productE:
	.zero		1
	.type		_ZN39_INTERNAL_43612caa_4_k_cu_e68bf187_47704cuda3std3__45__cpo3endE,@object
	.size		_ZN39_INTERNAL_43612caa_4_k_cu_e68bf187_47704cuda3std3__45__cpo3endE,(_ZN39_INTERNAL_43612caa_4_k_cu_e68bf187_47704cuda3std3__419piecewise_constructE - _ZN39_INTERNAL_43612caa_4_k_cu_e68bf187_47704cuda3std3__45__cpo3endE)
_ZN39_INTERNAL_43612caa_4_k_cu_e68bf187_47704cuda3std3__45__cpo3endE:
	.zero		1
	.type		_ZN39_INTERNAL_43612caa_4_k_cu_e68bf187_47704cuda3std3__419piecewise_constructE,@object
	.size		_ZN39_INTERNAL_43612caa_4_k_cu_e68bf187_47704cuda3std3__419piecewise_constructE,(_ZN39_INTERNAL_43612caa_4_k_cu_e68bf187_47704cuda3std3__45__cpo4cendE - _ZN39_INTERNAL_43612caa_4_k_cu_e68bf187_47704cuda3std3__419piecewise_constructE)
_ZN39_INTERNAL_43612caa_4_k_cu_e68bf187_47704cuda3std3__419piecewise_constructE:
	.zero		1
	.type		_ZN39_INTERNAL_43612caa_4_k_cu_e68bf187_47704cuda3std3__45__cpo4cendE,@object
	.size		_ZN39_INTERNAL_43612caa_4_k_cu_e68bf187_47704cuda3std3__45__cpo4cendE,(_ZN39_INTERNAL_43612caa_4_k_cu_e68bf187_47704cuda3std6ranges3__45__cpo4swapE - _ZN39_INTERNAL_43612caa_4_k_cu_e68bf187_47704cuda3std3__45__cpo4cendE)
_ZN39_INTERNAL_43612caa_4_k_cu_e68bf187_47704cuda3std3__45__cpo4cendE:
	.zero		1
	.type		_ZN39_INTERNAL_43612caa_4_k_cu_e68bf187_47704cuda3std6ranges3__45__cpo4swapE,@object
	.size		_ZN39_INTERNAL_43612caa_4_k_cu_e68bf187_47704cuda3std6ranges3__45__cpo4swapE,(.L_10 - _ZN39_INTERNAL_43612caa_4_k_cu_e68bf187_47704cuda3std6ranges3__45__cpo4swapE)
_ZN39_INTERNAL_43612caa_4_k_cu_e68bf187_47704cuda3std6ranges3__45__cpo4swapE:
	.zero		1
.L_10:


//--------------------- .nv.constant0._ZN7cutlass13device_kernelINS_4conv6kernel13ConvUniversalINS1_16ConvProblemShapeILNS1_8OperatorE2ELi3EEENS1_10collective14CollectiveConvINS1_47MainloopSm100TmaUmmaWarpSpecializedImplicitGemmILS5_2ELi8ELi3ELi1ELi2EN4cute5tupleIJNSA_1CILi2EEENSC_ILi1EEESE_EEEEENSB_IJNSC_ILi256EEENSB_IJNSC_ILi128EEEEEENSB_IJNSC_ILi64EEEEEEEEENS_6half_tESN_NSA_8TiledMMAINSA_8MMA_AtomIJNSA_26SM100_MMA_F16BF16_2x1SM_SSISN_SN_fLi256ELi128ELNSA_4UMMA5MajorE1ELSS_1ELNSR_7ScaleInE0ELST_0EEEEEENSA_6LayoutINSB_IJSE_SE_SE_EEENSB_IJNSC_ILi0EEESY_SY_EEEEENSB_IJNSA_10UnderscoreES11_S11_EEEEENS7_6detail27Sm100ImplicitGemmTileTraitsINSA_18SM100_TMA_2SM_LOADENSA_14ComposedLayoutINSA_7SwizzleILi3ELi4ELi3EEENSA_18smem_ptr_flag_bitsILi16EEENSW_INSB_IJSK_NSC_ILi8EEEEEENSB_IJSE_SK_EEEEEEEvEENS15_INSA_25SM100_TMA_2SM_LOAD_IM2COLES1G_vEEEENS_8epilogue10collective18CollectiveEpilogueINS1L_23Sm100TmaWarpSpecializedILi4ELi2ELi32ELb1ELb0EEEJNSB_IJSI_SJ_SL_EEENSB_IJNSW_ISI_SE_EENSW_INSC_ILi32EEESE_EEEEESN_NSB_IJlNSB_IJSE_lllEEESY_EEESN_S1W_NS1L_6fusion15FusionCallbacksIS1P_NS1X_17LinearCombinationISN_fSN_fLNS_15FloatRoundStyleE2EEES1Q_S1U_JEEENSA_5SM1004TMEM4LOAD26SM100_TMEM_LOAD_32dp32b32xENSA_13SM90_TMA_LOADENS17_INS18_ILi2ELi4ELi3EEES1B_NSW_INSB_IJS1C_S1S_EEENSB_IJS1S_SE_EEEEEEENSA_39AutoVectorizingCopyWithAssumedAlignmentILi128EEENSA_14SM90_TMA_STOREES2C_S2E_S2E_EEEvvEEEEvNT_6ParamsE --------------------------
	.section	.nv.constant0._ZN7cutlass13device_kernelINS_4conv6kernel13ConvUniversalINS1_16ConvProblemShapeILNS1_8OperatorE2ELi3EEENS1_10collective14CollectiveConvINS1_47MainloopSm100TmaUmmaWarpSpecializedImplicitGemmILS5_2ELi8ELi3ELi1ELi2EN4cute5tupleIJNSA_1CILi2EEENSC_ILi1EEESE_EEEEENSB_IJNSC_ILi256EEENSB_IJNSC_ILi128EEEEEENSB_IJNSC_ILi64EEEEEEEEENS_6half_tESN_NSA_8TiledMMAINSA_8MMA_AtomIJNSA_26SM100_MMA_F16BF16_2x1SM_SSISN_SN_fLi256ELi128ELNSA_4UMMA5MajorE1ELSS_1ELNSR_7ScaleInE0ELST_0EEEEEENSA_6LayoutINSB_IJSE_SE_SE_EEENSB_IJNSC_ILi0EEESY_SY_EEEEENSB_IJNSA_10UnderscoreES11_S11_EEEEENS7_6detail27Sm100ImplicitGemmTileTraitsINSA_18SM100_TMA_2SM_LOADENSA_14ComposedLayoutINSA_7SwizzleILi3ELi4ELi3EEENSA_18smem_ptr_flag_bitsILi16EEENSW_INSB_IJSK_NSC_ILi8EEEEEENSB_IJSE_SK_EEEEEEEvEENS15_INSA_25SM100_TMA_2SM_LOAD_IM2COLES1G_vEEEENS_8epilogue10collective18CollectiveEpilogueINS1L_23Sm100TmaWarpSpecializedILi4ELi2ELi32ELb1ELb0EEEJNSB_IJSI_SJ_SL_EEENSB_IJNSW_ISI_SE_EENSW_INSC_ILi32EEESE_EEEEESN_NSB_IJlNSB_IJSE_lllEEESY_EEESN_S1W_NS1L_6fusion15FusionCallbacksIS1P_NS1X_17LinearCombinationISN_fSN_fLNS_15FloatRoundStyleE2EEES1Q_S1U_JEEENSA_5SM1004TMEM4LOAD26SM100_TMEM_LOAD_32dp32b32xENSA_13SM90_TMA_LOADENS17_INS18_ILi2ELi4ELi3EEES1B_NSW_INSB_IJS1C_S1S_EEENSB_IJS1S_SE_EEEEEEENSA_39AutoVectorizingCopyWithAssumedAlignmentILi128EEENSA_14SM90_TMA_STOREES2C_S2E_S2E_EEEvvEEEEvNT_6ParamsE,"a",@progbits
	.sectionflags	@""
	.align	4
.nv.constant0._ZN7cutlass13device_kernelINS_4conv6kernel13ConvUniversalINS1_16ConvProblemShapeILNS1_8OperatorE2ELi3EEENS1_10collective14CollectiveConvINS1_47MainloopSm100TmaUmmaWarpSpecializedImplicitGemmILS5_2ELi8ELi3ELi1ELi2EN4cute5tupleIJNSA_1CILi2EEENSC_ILi1EEESE_EEEEENSB_IJNSC_ILi256EEENSB_IJNSC_ILi128EEEEEENSB_IJNSC_ILi64EEEEEEEEENS_6half_tESN_NSA_8TiledMMAINSA_8MMA_AtomIJNSA_26SM100_MMA_F16BF16_2x1SM_SSISN_SN_fLi256ELi128ELNSA_4UMMA5MajorE1ELSS_1ELNSR_7ScaleInE0ELST_0EEEEEENSA_6LayoutINSB_IJSE_SE_SE_EEENSB_IJNSC_ILi0EEESY_SY_EEEEENSB_IJNSA_10UnderscoreES11_S11_EEEEENS7_6detail27Sm100ImplicitGemmTileTraitsINSA_18SM100_TMA_2SM_LOADENSA_14ComposedLayoutINSA_7SwizzleILi3ELi4ELi3EEENSA_18smem_ptr_flag_bitsILi16EEENSW_INSB_IJSK_NSC_ILi8EEEEEENSB_IJSE_SK_EEEEEEEvEENS15_INSA_25SM100_TMA_2SM_LOAD_IM2COLES1G_vEEEENS_8epilogue10collective18CollectiveEpilogueINS1L_23Sm100TmaWarpSpecializedILi4ELi2ELi32ELb1ELb0EEEJNSB_IJSI_SJ_SL_EEENSB_IJNSW_ISI_SE_EENSW_INSC_ILi32EEESE_EEEEESN_NSB_IJlNSB_IJSE_lllEEESY_EEESN_S1W_NS1L_6fusion15FusionCallbacksIS1P_NS1X_17LinearCombinationISN_fSN_fLNS_15FloatRoundStyleE2EEES1Q_S1U_JEEENSA_5SM1004TMEM4LOAD26SM100_TMEM_LOAD_32dp32b32xENSA_13SM90_TMA_LOADENS17_INS18_ILi2ELi4ELi3EEES1B_NSW_INSB_IJS1C_S1S_EEENSB_IJS1S_SE_EEEEEEENSA_39AutoVectorizingCopyWithAssumedAlignmentILi128EEENSA_14SM90_TMA_STOREES2C_S2E_S2E_EEEvvEEEEvNT_6ParamsE:
	.zero		3200


//--------------------- SYMBOLS --------------------------

	.type		.nv.reservedSmem.offset0,@object
	.size		.nv.reservedSmem.offset0,0x4
	.type		.nv.reservedSmem.cap,@object
	.size		.nv.reservedSmem.cap,0x4
	.type		__assertfail,@function
